//
// Generated by NVIDIA NVVM Compiler
//
// Compiler Build ID: CL-36424714
// Cuda compilation tools, release 13.0, V13.0.88
// Based on NVVM 20.0.0
//

.version 9.0
.target sm_100
.address_size 64

	// .globl	_Z22hand_gemm_kernel_naiveiiiPfiS_iS_iff
// _ZZ35hand_gemm_kernel_blockmn_4x4_sharedILi64ELi64ELi32EEviiiPfiS0_iS0_iffE4sm_A has been demoted
// _ZZ35hand_gemm_kernel_blockmn_4x4_sharedILi64ELi64ELi32EEviiiPfiS0_iS0_iffE4sm_B has been demoted

.visible .entry _Z22hand_gemm_kernel_naiveiiiPfiS_iS_iff(
	.param .u32 _Z22hand_gemm_kernel_naiveiiiPfiS_iS_iff_param_0,
	.param .u32 _Z22hand_gemm_kernel_naiveiiiPfiS_iS_iff_param_1,
	.param .u32 _Z22hand_gemm_kernel_naiveiiiPfiS_iS_iff_param_2,
	.param .u64 .ptr .align 1 _Z22hand_gemm_kernel_naiveiiiPfiS_iS_iff_param_3,
	.param .u32 _Z22hand_gemm_kernel_naiveiiiPfiS_iS_iff_param_4,
	.param .u64 .ptr .align 1 _Z22hand_gemm_kernel_naiveiiiPfiS_iS_iff_param_5,
	.param .u32 _Z22hand_gemm_kernel_naiveiiiPfiS_iS_iff_param_6,
	.param .u64 .ptr .align 1 _Z22hand_gemm_kernel_naiveiiiPfiS_iS_iff_param_7,
	.param .u32 _Z22hand_gemm_kernel_naiveiiiPfiS_iS_iff_param_8,
	.param .f32 _Z22hand_gemm_kernel_naiveiiiPfiS_iS_iff_param_9,
	.param .f32 _Z22hand_gemm_kernel_naiveiiiPfiS_iS_iff_param_10
)
{
	.reg .pred 	%p<11>;
	.reg .b32 	%r<44>;
	.reg .b32 	%f<73>;
	.reg .b64 	%rd<40>;

	ld.param.u32 	%r24, [_Z22hand_gemm_kernel_naiveiiiPfiS_iS_iff_param_0];
	ld.param.u32 	%r20, [_Z22hand_gemm_kernel_naiveiiiPfiS_iS_iff_param_1];
	ld.param.u32 	%r21, [_Z22hand_gemm_kernel_naiveiiiPfiS_iS_iff_param_2];
	ld.param.u64 	%rd5, [_Z22hand_gemm_kernel_naiveiiiPfiS_iS_iff_param_3];
	ld.param.u32 	%r22, [_Z22hand_gemm_kernel_naiveiiiPfiS_iS_iff_param_4];
	ld.param.u64 	%rd6, [_Z22hand_gemm_kernel_naiveiiiPfiS_iS_iff_param_5];
	ld.param.u32 	%r23, [_Z22hand_gemm_kernel_naiveiiiPfiS_iS_iff_param_6];
	ld.param.u64 	%rd4, [_Z22hand_gemm_kernel_naiveiiiPfiS_iS_iff_param_7];
	ld.param.f32 	%f13, [_Z22hand_gemm_kernel_naiveiiiPfiS_iS_iff_param_9];
	ld.param.f32 	%f14, [_Z22hand_gemm_kernel_naiveiiiPfiS_iS_iff_param_10];
	cvta.to.global.u64 	%rd1, %rd6;
	cvta.to.global.u64 	%rd2, %rd5;
	mov.u32 	%r25, %ntid.x;
	mov.u32 	%r26, %ctaid.x;
	mov.u32 	%r27, %tid.x;
	mad.lo.s32 	%r1, %r26, %r25, %r27;
	mul.lo.s32 	%r28, %r20, %r24;
	setp.ge.s32 	%p1, %r1, %r28;
	@%p1 bra 	$L__BB0_14;
	rem.s32 	%r2, %r1, %r20;
	setp.lt.s32 	%p2, %r21, 1;
	mov.f32 	%f72, 0f00000000;
	@%p2 bra 	$L__BB0_13;
	div.s32 	%r30, %r1, %r20;
	mul.lo.s32 	%r3, %r30, %r22;
	and.b32  	%r4, %r21, 7;
	setp.lt.u32 	%p3, %r21, 8;
	mov.f32 	%f72, 0f00000000;
	mov.b32 	%r42, 0;
	@%p3 bra 	$L__BB0_5;
	and.b32  	%r42, %r21, 2147483640;
	neg.s32 	%r40, %r42;
	shl.b32 	%r7, %r23, 3;
	add.s64 	%rd3, %rd2, 16;
	mov.f32 	%f72, 0f00000000;
	mul.wide.s32 	%rd11, %r23, 4;
	mov.u32 	%r38, %r3;
	mov.u32 	%r39, %r2;
$L__BB0_4:
	.pragma "nounroll";
	mul.wide.s32 	%rd7, %r38, 4;
	add.s64 	%rd8, %rd3, %rd7;
	ld.global.f32 	%f19, [%rd8+-16];
	mul.wide.s32 	%rd9, %r39, 4;
	add.s64 	%rd10, %rd1, %rd9;
	ld.global.f32 	%f20, [%rd10];
	fma.rn.f32 	%f21, %f19, %f20, %f72;
	ld.global.f32 	%f22, [%rd8+-12];
	add.s64 	%rd12, %rd10, %rd11;
	ld.global.f32 	%f23, [%rd12];
	fma.rn.f32 	%f24, %f22, %f23, %f21;
	ld.global.f32 	%f25, [%rd8+-8];
	add.s64 	%rd13, %rd12, %rd11;
	ld.global.f32 	%f26, [%rd13];
	fma.rn.f32 	%f27, %f25, %f26, %f24;
	ld.global.f32 	%f28, [%rd8+-4];
	add.s64 	%rd14, %rd13, %rd11;
	ld.global.f32 	%f29, [%rd14];
	fma.rn.f32 	%f30, %f28, %f29, %f27;
	ld.global.f32 	%f31, [%rd8];
	add.s64 	%rd15, %rd14, %rd11;
	ld.global.f32 	%f32, [%rd15];
	fma.rn.f32 	%f33, %f31, %f32, %f30;
	ld.global.f32 	%f34, [%rd8+4];
	add.s64 	%rd16, %rd15, %rd11;
	ld.global.f32 	%f35, [%rd16];
	fma.rn.f32 	%f36, %f34, %f35, %f33;
	ld.global.f32 	%f37, [%rd8+8];
	add.s64 	%rd17, %rd16, %rd11;
	ld.global.f32 	%f38, [%rd17];
	fma.rn.f32 	%f39, %f37, %f38, %f36;
	ld.global.f32 	%f40, [%rd8+12];
	add.s64 	%rd18, %rd17, %rd11;
	ld.global.f32 	%f41, [%rd18];
	fma.rn.f32 	%f72, %f40, %f41, %f39;
	add.s32 	%r40, %r40, 8;
	add.s32 	%r39, %r39, %r7;
	add.s32 	%r38, %r38, 8;
	setp.ne.s32 	%p4, %r40, 0;
	@%p4 bra 	$L__BB0_4;
$L__BB0_5:
	setp.eq.s32 	%p5, %r4, 0;
	@%p5 bra 	$L__BB0_13;
	and.b32  	%r15, %r21, 3;
	setp.lt.u32 	%p6, %r4, 4;
	@%p6 bra 	$L__BB0_8;
	add.s32 	%r31, %r42, %r3;
	mul.wide.s32 	%rd19, %r31, 4;
	add.s64 	%rd20, %rd2, %rd19;
	ld.global.f32 	%f43, [%rd20];
	mad.lo.s32 	%r32, %r42, %r23, %r2;
	mul.wide.s32 	%rd21, %r32, 4;
	add.s64 	%rd22, %rd1, %rd21;
	ld.global.f32 	%f44, [%rd22];
	fma.rn.f32 	%f45, %f43, %f44, %f72;
	ld.global.f32 	%f46, [%rd20+4];
	mul.wide.s32 	%rd23, %r23, 4;
	add.s64 	%rd24, %rd22, %rd23;
	ld.global.f32 	%f47, [%rd24];
	fma.rn.f32 	%f48, %f46, %f47, %f45;
	ld.global.f32 	%f49, [%rd20+8];
	add.s64 	%rd25, %rd24, %rd23;
	ld.global.f32 	%f50, [%rd25];
	fma.rn.f32 	%f51, %f49, %f50, %f48;
	ld.global.f32 	%f52, [%rd20+12];
	add.s64 	%rd26, %rd25, %rd23;
	ld.global.f32 	%f53, [%rd26];
	fma.rn.f32 	%f72, %f52, %f53, %f51;
	add.s32 	%r42, %r42, 4;
$L__BB0_8:
	setp.eq.s32 	%p7, %r15, 0;
	@%p7 bra 	$L__BB0_13;
	setp.eq.s32 	%p8, %r15, 1;
	@%p8 bra 	$L__BB0_11;
	add.s32 	%r33, %r42, %r3;
	mul.wide.s32 	%rd27, %r33, 4;
	add.s64 	%rd28, %rd2, %rd27;
	ld.global.f32 	%f55, [%rd28];
	mad.lo.s32 	%r34, %r42, %r23, %r2;
	mul.wide.s32 	%rd29, %r34, 4;
	add.s64 	%rd30, %rd1, %rd29;
	ld.global.f32 	%f56, [%rd30];
	fma.rn.f32 	%f57, %f55, %f56, %f72;
	ld.global.f32 	%f58, [%rd28+4];
	mul.wide.s32 	%rd31, %r23, 4;
	add.s64 	%rd32, %rd30, %rd31;
	ld.global.f32 	%f59, [%rd32];
	fma.rn.f32 	%f72, %f58, %f59, %f57;
	add.s32 	%r42, %r42, 2;
$L__BB0_11:
	and.b32  	%r35, %r21, 1;
	setp.eq.b32 	%p9, %r35, 1;
	not.pred 	%p10, %p9;
	@%p10 bra 	$L__BB0_13;
	add.s32 	%r36, %r42, %r3;
	mul.wide.s32 	%rd33, %r36, 4;
	add.s64 	%rd34, %rd2, %rd33;
	ld.global.f32 	%f60, [%rd34];
	mad.lo.s32 	%r37, %r42, %r23, %r2;
	mul.wide.s32 	%rd35, %r37, 4;
	add.s64 	%rd36, %rd1, %rd35;
	ld.global.f32 	%f61, [%rd36];
	fma.rn.f32 	%f72, %f60, %f61, %f72;
$L__BB0_13:
	cvta.to.global.u64 	%rd37, %rd4;
	mul.wide.u32 	%rd38, %r1, 4;
	add.s64 	%rd39, %rd37, %rd38;
	ld.global.f32 	%f62, [%rd39];
	mul.f32 	%f63, %f14, %f62;
	fma.rn.f32 	%f64, %f13, %f72, %f63;
	st.global.f32 	[%rd39], %f64;
$L__BB0_14:
	ret;

}
	// .globl	_Z24hand_gemm_kernel_blockmniiiPfiS_iS_iff
.visible .entry _Z24hand_gemm_kernel_blockmniiiPfiS_iS_iff(
	.param .u32 _Z24hand_gemm_kernel_blockmniiiPfiS_iS_iff_param_0,
	.param .u32 _Z24hand_gemm_kernel_blockmniiiPfiS_iS_iff_param_1,
	.param .u32 _Z24hand_gemm_kernel_blockmniiiPfiS_iS_iff_param_2,
	.param .u64 .ptr .align 1 _Z24hand_gemm_kernel_blockmniiiPfiS_iS_iff_param_3,
	.param .u32 _Z24hand_gemm_kernel_blockmniiiPfiS_iS_iff_param_4,
	.param .u64 .ptr .align 1 _Z24hand_gemm_kernel_blockmniiiPfiS_iS_iff_param_5,
	.param .u32 _Z24hand_gemm_kernel_blockmniiiPfiS_iS_iff_param_6,
	.param .u64 .ptr .align 1 _Z24hand_gemm_kernel_blockmniiiPfiS_iS_iff_param_7,
	.param .u32 _Z24hand_gemm_kernel_blockmniiiPfiS_iS_iff_param_8,
	.param .f32 _Z24hand_gemm_kernel_blockmniiiPfiS_iS_iff_param_9,
	.param .f32 _Z24hand_gemm_kernel_blockmniiiPfiS_iS_iff_param_10
)
{
	.reg .pred 	%p<13>;
	.reg .b32 	%r<46>;
	.reg .b32 	%f<73>;
	.reg .b64 	%rd<40>;

	ld.param.u32 	%r24, [_Z24hand_gemm_kernel_blockmniiiPfiS_iS_iff_param_0];
	ld.param.u32 	%r20, [_Z24hand_gemm_kernel_blockmniiiPfiS_iS_iff_param_1];
	ld.param.u32 	%r21, [_Z24hand_gemm_kernel_blockmniiiPfiS_iS_iff_param_2];
	ld.param.u64 	%rd5, [_Z24hand_gemm_kernel_blockmniiiPfiS_iS_iff_param_3];
	ld.param.u32 	%r22, [_Z24hand_gemm_kernel_blockmniiiPfiS_iS_iff_param_4];
	ld.param.u64 	%rd6, [_Z24hand_gemm_kernel_blockmniiiPfiS_iS_iff_param_5];
	ld.param.u32 	%r23, [_Z24hand_gemm_kernel_blockmniiiPfiS_iS_iff_param_6];
	ld.param.u64 	%rd4, [_Z24hand_gemm_kernel_blockmniiiPfiS_iS_iff_param_7];
	ld.param.f32 	%f13, [_Z24hand_gemm_kernel_blockmniiiPfiS_iS_iff_param_9];
	ld.param.f32 	%f14, [_Z24hand_gemm_kernel_blockmniiiPfiS_iS_iff_param_10];
	cvta.to.global.u64 	%rd1, %rd6;
	cvta.to.global.u64 	%rd2, %rd5;
	mov.u32 	%r25, %ctaid.x;
	mov.u32 	%r26, %ntid.x;
	mov.u32 	%r27, %tid.x;
	mad.lo.s32 	%r1, %r25, %r26, %r27;
	mov.u32 	%r28, %ctaid.y;
	mov.u32 	%r29, %ntid.y;
	mov.u32 	%r30, %tid.y;
	mad.lo.s32 	%r2, %r28, %r29, %r30;
	setp.ge.s32 	%p1, %r2, %r24;
	setp.ge.s32 	%p2, %r1, %r20;
	or.pred  	%p3, %p1, %p2;
	@%p3 bra 	$L__BB1_14;
	setp.lt.s32 	%p4, %r21, 1;
	mov.f32 	%f72, 0f00000000;
	@%p4 bra 	$L__BB1_13;
	mul.lo.s32 	%r3, %r22, %r2;
	and.b32  	%r4, %r21, 7;
	setp.lt.u32 	%p5, %r21, 8;
	mov.f32 	%f72, 0f00000000;
	mov.b32 	%r44, 0;
	@%p5 bra 	$L__BB1_5;
	and.b32  	%r44, %r21, 2147483640;
	neg.s32 	%r42, %r44;
	shl.b32 	%r7, %r23, 3;
	add.s64 	%rd3, %rd2, 16;
	mov.f32 	%f72, 0f00000000;
	mul.wide.s32 	%rd11, %r23, 4;
	mov.u32 	%r40, %r3;
	mov.u32 	%r41, %r1;
$L__BB1_4:
	.pragma "nounroll";
	mul.wide.s32 	%rd7, %r40, 4;
	add.s64 	%rd8, %rd3, %rd7;
	ld.global.f32 	%f19, [%rd8+-16];
	mul.wide.s32 	%rd9, %r41, 4;
	add.s64 	%rd10, %rd1, %rd9;
	ld.global.f32 	%f20, [%rd10];
	fma.rn.f32 	%f21, %f19, %f20, %f72;
	ld.global.f32 	%f22, [%rd8+-12];
	add.s64 	%rd12, %rd10, %rd11;
	ld.global.f32 	%f23, [%rd12];
	fma.rn.f32 	%f24, %f22, %f23, %f21;
	ld.global.f32 	%f25, [%rd8+-8];
	add.s64 	%rd13, %rd12, %rd11;
	ld.global.f32 	%f26, [%rd13];
	fma.rn.f32 	%f27, %f25, %f26, %f24;
	ld.global.f32 	%f28, [%rd8+-4];
	add.s64 	%rd14, %rd13, %rd11;
	ld.global.f32 	%f29, [%rd14];
	fma.rn.f32 	%f30, %f28, %f29, %f27;
	ld.global.f32 	%f31, [%rd8];
	add.s64 	%rd15, %rd14, %rd11;
	ld.global.f32 	%f32, [%rd15];
	fma.rn.f32 	%f33, %f31, %f32, %f30;
	ld.global.f32 	%f34, [%rd8+4];
	add.s64 	%rd16, %rd15, %rd11;
	ld.global.f32 	%f35, [%rd16];
	fma.rn.f32 	%f36, %f34, %f35, %f33;
	ld.global.f32 	%f37, [%rd8+8];
	add.s64 	%rd17, %rd16, %rd11;
	ld.global.f32 	%f38, [%rd17];
	fma.rn.f32 	%f39, %f37, %f38, %f36;
	ld.global.f32 	%f40, [%rd8+12];
	add.s64 	%rd18, %rd17, %rd11;
	ld.global.f32 	%f41, [%rd18];
	fma.rn.f32 	%f72, %f40, %f41, %f39;
	add.s32 	%r42, %r42, 8;
	add.s32 	%r41, %r41, %r7;
	add.s32 	%r40, %r40, 8;
	setp.ne.s32 	%p6, %r42, 0;
	@%p6 bra 	$L__BB1_4;
$L__BB1_5:
	setp.eq.s32 	%p7, %r4, 0;
	@%p7 bra 	$L__BB1_13;
	and.b32  	%r15, %r21, 3;
	setp.lt.u32 	%p8, %r4, 4;
	@%p8 bra 	$L__BB1_8;
	add.s32 	%r32, %r44, %r3;
	mul.wide.s32 	%rd19, %r32, 4;
	add.s64 	%rd20, %rd2, %rd19;
	ld.global.f32 	%f43, [%rd20];
	mad.lo.s32 	%r33, %r44, %r23, %r1;
	mul.wide.s32 	%rd21, %r33, 4;
	add.s64 	%rd22, %rd1, %rd21;
	ld.global.f32 	%f44, [%rd22];
	fma.rn.f32 	%f45, %f43, %f44, %f72;
	ld.global.f32 	%f46, [%rd20+4];
	mul.wide.s32 	%rd23, %r23, 4;
	add.s64 	%rd24, %rd22, %rd23;
	ld.global.f32 	%f47, [%rd24];
	fma.rn.f32 	%f48, %f46, %f47, %f45;
	ld.global.f32 	%f49, [%rd20+8];
	add.s64 	%rd25, %rd24, %rd23;
	ld.global.f32 	%f50, [%rd25];
	fma.rn.f32 	%f51, %f49, %f50, %f48;
	ld.global.f32 	%f52, [%rd20+12];
	add.s64 	%rd26, %rd25, %rd23;
	ld.global.f32 	%f53, [%rd26];
	fma.rn.f32 	%f72, %f52, %f53, %f51;
	add.s32 	%r44, %r44, 4;
$L__BB1_8:
	setp.eq.s32 	%p9, %r15, 0;
	@%p9 bra 	$L__BB1_13;
	setp.eq.s32 	%p10, %r15, 1;
	@%p10 bra 	$L__BB1_11;
	add.s32 	%r34, %r44, %r3;
	mul.wide.s32 	%rd27, %r34, 4;
	add.s64 	%rd28, %rd2, %rd27;
	ld.global.f32 	%f55, [%rd28];
	mad.lo.s32 	%r35, %r44, %r23, %r1;
	mul.wide.s32 	%rd29, %r35, 4;
	add.s64 	%rd30, %rd1, %rd29;
	ld.global.f32 	%f56, [%rd30];
	fma.rn.f32 	%f57, %f55, %f56, %f72;
	ld.global.f32 	%f58, [%rd28+4];
	mul.wide.s32 	%rd31, %r23, 4;
	add.s64 	%rd32, %rd30, %rd31;
	ld.global.f32 	%f59, [%rd32];
	fma.rn.f32 	%f72, %f58, %f59, %f57;
	add.s32 	%r44, %r44, 2;
$L__BB1_11:
	and.b32  	%r36, %r21, 1;
	setp.eq.b32 	%p11, %r36, 1;
	not.pred 	%p12, %p11;
	@%p12 bra 	$L__BB1_13;
	add.s32 	%r37, %r44, %r3;
	mul.wide.s32 	%rd33, %r37, 4;
	add.s64 	%rd34, %rd2, %rd33;
	ld.global.f32 	%f60, [%rd34];
	mad.lo.s32 	%r38, %r44, %r23, %r1;
	mul.wide.s32 	%rd35, %r38, 4;
	add.s64 	%rd36, %rd1, %rd35;
	ld.global.f32 	%f61, [%rd36];
	fma.rn.f32 	%f72, %f60, %f61, %f72;
$L__BB1_13:
	mad.lo.s32 	%r39, %r20, %r2, %r1;
	cvta.to.global.u64 	%rd37, %rd4;
	mul.wide.s32 	%rd38, %r39, 4;
	add.s64 	%rd39, %rd37, %rd38;
	ld.global.f32 	%f62, [%rd39];
	mul.f32 	%f63, %f14, %f62;
	fma.rn.f32 	%f64, %f13, %f72, %f63;
	st.global.f32 	[%rd39], %f64;
$L__BB1_14:
	ret;

}
	// .globl	_Z28hand_gemm_kernel_blockmn_4x4iiiPfiS_iS_iff
.visible .entry _Z28hand_gemm_kernel_blockmn_4x4iiiPfiS_iS_iff(
	.param .u32 _Z28hand_gemm_kernel_blockmn_4x4iiiPfiS_iS_iff_param_0,
	.param .u32 _Z28hand_gemm_kernel_blockmn_4x4iiiPfiS_iS_iff_param_1,
	.param .u32 _Z28hand_gemm_kernel_blockmn_4x4iiiPfiS_iS_iff_param_2,
	.param .u64 .ptr .align 1 _Z28hand_gemm_kernel_blockmn_4x4iiiPfiS_iS_iff_param_3,
	.param .u32 _Z28hand_gemm_kernel_blockmn_4x4iiiPfiS_iS_iff_param_4,
	.param .u64 .ptr .align 1 _Z28hand_gemm_kernel_blockmn_4x4iiiPfiS_iS_iff_param_5,
	.param .u32 _Z28hand_gemm_kernel_blockmn_4x4iiiPfiS_iS_iff_param_6,
	.param .u64 .ptr .align 1 _Z28hand_gemm_kernel_blockmn_4x4iiiPfiS_iS_iff_param_7,
	.param .u32 _Z28hand_gemm_kernel_blockmn_4x4iiiPfiS_iS_iff_param_8,
	.param .f32 _Z28hand_gemm_kernel_blockmn_4x4iiiPfiS_iS_iff_param_9,
	.param .f32 _Z28hand_gemm_kernel_blockmn_4x4iiiPfiS_iS_iff_param_10
)
{
	.reg .pred 	%p<9>;
	.reg .b32 	%r<39>;
	.reg .b32 	%f<224>;
	.reg .b64 	%rd<35>;

	ld.param.u32 	%r17, [_Z28hand_gemm_kernel_blockmn_4x4iiiPfiS_iS_iff_param_0];
	ld.param.u32 	%r18, [_Z28hand_gemm_kernel_blockmn_4x4iiiPfiS_iS_iff_param_1];
	ld.param.u32 	%r13, [_Z28hand_gemm_kernel_blockmn_4x4iiiPfiS_iS_iff_param_2];
	ld.param.u64 	%rd4, [_Z28hand_gemm_kernel_blockmn_4x4iiiPfiS_iS_iff_param_3];
	ld.param.u32 	%r14, [_Z28hand_gemm_kernel_blockmn_4x4iiiPfiS_iS_iff_param_4];
	ld.param.u32 	%r15, [_Z28hand_gemm_kernel_blockmn_4x4iiiPfiS_iS_iff_param_6];
	cvta.to.global.u64 	%rd1, %rd4;
	mov.u32 	%r19, %ctaid.x;
	mov.u32 	%r20, %ntid.x;
	mov.u32 	%r21, %tid.x;
	mad.lo.s32 	%r22, %r19, %r20, %r21;
	shl.b32 	%r1, %r22, 2;
	mov.u32 	%r23, %ctaid.y;
	mov.u32 	%r24, %ntid.y;
	mov.u32 	%r25, %tid.y;
	mad.lo.s32 	%r26, %r23, %r24, %r25;
	shl.b32 	%r2, %r26, 2;
	setp.ge.s32 	%p1, %r2, %r17;
	setp.ge.s32 	%p2, %r1, %r18;
	or.pred  	%p3, %p1, %p2;
	@%p3 bra 	$L__BB2_8;
	setp.lt.s32 	%p4, %r13, 1;
	mov.f32 	%f192, 0f00000000;
	mov.f32 	%f193, %f192;
	mov.f32 	%f194, %f192;
	mov.f32 	%f195, %f192;
	mov.f32 	%f196, %f192;
	mov.f32 	%f197, %f192;
	mov.f32 	%f198, %f192;
	mov.f32 	%f199, %f192;
	mov.f32 	%f200, %f192;
	mov.f32 	%f201, %f192;
	mov.f32 	%f202, %f192;
	mov.f32 	%f203, %f192;
	mov.f32 	%f204, %f192;
	mov.f32 	%f205, %f192;
	mov.f32 	%f206, %f192;
	mov.f32 	%f207, %f192;
	@%p4 bra 	$L__BB2_7;
	mul.lo.s32 	%r3, %r14, %r2;
	setp.eq.s32 	%p5, %r13, 1;
	mov.b32 	%r35, 0;
	mov.f32 	%f192, 0f00000000;
	@%p5 bra 	$L__BB2_5;
	and.b32  	%r28, %r13, 2147483646;
	neg.s32 	%r38, %r28;
	mov.f32 	%f192, 0f00000000;
	mul.wide.s32 	%rd7, %r14, 4;
	mul.wide.s32 	%rd14, %r15, 4;
	mov.u32 	%r36, %r3;
	mov.u32 	%r37, %r1;
	mov.f32 	%f193, %f192;
	mov.f32 	%f194, %f192;
	mov.f32 	%f195, %f192;
	mov.f32 	%f196, %f192;
	mov.f32 	%f197, %f192;
	mov.f32 	%f198, %f192;
	mov.f32 	%f199, %f192;
	mov.f32 	%f200, %f192;
	mov.f32 	%f201, %f192;
	mov.f32 	%f202, %f192;
	mov.f32 	%f203, %f192;
	mov.f32 	%f204, %f192;
	mov.f32 	%f205, %f192;
	mov.f32 	%f206, %f192;
	mov.f32 	%f207, %f192;
$L__BB2_4:
	ld.param.u64 	%rd32, [_Z28hand_gemm_kernel_blockmn_4x4iiiPfiS_iS_iff_param_5];
	and.b32  	%r35, %r13, 2147483646;
	mul.wide.s32 	%rd5, %r36, 4;
	add.s64 	%rd6, %rd1, %rd5;
	ld.global.f32 	%f86, [%rd6];
	add.s64 	%rd8, %rd6, %rd7;
	ld.global.f32 	%f87, [%rd8];
	add.s64 	%rd9, %rd8, %rd7;
	ld.global.f32 	%f88, [%rd9];
	add.s64 	%rd10, %rd9, %rd7;
	ld.global.f32 	%f89, [%rd10];
	cvta.to.global.u64 	%rd11, %rd32;
	mul.wide.s32 	%rd12, %r37, 4;
	add.s64 	%rd13, %rd11, %rd12;
	ld.global.f32 	%f90, [%rd13];
	ld.global.f32 	%f91, [%rd13+4];
	ld.global.f32 	%f92, [%rd13+8];
	ld.global.f32 	%f93, [%rd13+12];
	fma.rn.f32 	%f94, %f86, %f90, %f207;
	fma.rn.f32 	%f95, %f86, %f91, %f206;
	fma.rn.f32 	%f96, %f86, %f92, %f205;
	fma.rn.f32 	%f97, %f86, %f93, %f204;
	fma.rn.f32 	%f98, %f87, %f90, %f203;
	fma.rn.f32 	%f99, %f87, %f91, %f202;
	fma.rn.f32 	%f100, %f87, %f92, %f201;
	fma.rn.f32 	%f101, %f87, %f93, %f200;
	fma.rn.f32 	%f102, %f88, %f90, %f199;
	fma.rn.f32 	%f103, %f88, %f91, %f198;
	fma.rn.f32 	%f104, %f88, %f92, %f197;
	fma.rn.f32 	%f105, %f88, %f93, %f196;
	fma.rn.f32 	%f106, %f89, %f90, %f195;
	fma.rn.f32 	%f107, %f89, %f91, %f194;
	fma.rn.f32 	%f108, %f89, %f92, %f193;
	fma.rn.f32 	%f109, %f89, %f93, %f192;
	ld.global.f32 	%f110, [%rd6+4];
	ld.global.f32 	%f111, [%rd8+4];
	ld.global.f32 	%f112, [%rd9+4];
	ld.global.f32 	%f113, [%rd10+4];
	add.s64 	%rd15, %rd13, %rd14;
	ld.global.f32 	%f114, [%rd15];
	ld.global.f32 	%f115, [%rd15+4];
	ld.global.f32 	%f116, [%rd15+8];
	ld.global.f32 	%f117, [%rd15+12];
	fma.rn.f32 	%f207, %f110, %f114, %f94;
	fma.rn.f32 	%f206, %f110, %f115, %f95;
	fma.rn.f32 	%f205, %f110, %f116, %f96;
	fma.rn.f32 	%f204, %f110, %f117, %f97;
	fma.rn.f32 	%f203, %f111, %f114, %f98;
	fma.rn.f32 	%f202, %f111, %f115, %f99;
	fma.rn.f32 	%f201, %f111, %f116, %f100;
	fma.rn.f32 	%f200, %f111, %f117, %f101;
	fma.rn.f32 	%f199, %f112, %f114, %f102;
	fma.rn.f32 	%f198, %f112, %f115, %f103;
	fma.rn.f32 	%f197, %f112, %f116, %f104;
	fma.rn.f32 	%f196, %f112, %f117, %f105;
	fma.rn.f32 	%f195, %f113, %f114, %f106;
	fma.rn.f32 	%f194, %f113, %f115, %f107;
	fma.rn.f32 	%f193, %f113, %f116, %f108;
	fma.rn.f32 	%f192, %f113, %f117, %f109;
	add.s32 	%r38, %r38, 2;
	shl.b32 	%r29, %r15, 1;
	add.s32 	%r37, %r37, %r29;
	add.s32 	%r36, %r36, 2;
	setp.eq.s32 	%p6, %r38, 0;
	@%p6 bra 	$L__BB2_5;
	bra.uni 	$L__BB2_4;
$L__BB2_5:
	and.b32  	%r30, %r13, 1;
	setp.eq.b32 	%p7, %r30, 1;
	not.pred 	%p8, %p7;
	@%p8 bra 	$L__BB2_7;
	ld.param.u64 	%rd33, [_Z28hand_gemm_kernel_blockmn_4x4iiiPfiS_iS_iff_param_5];
	add.s32 	%r31, %r35, %r3;
	mul.wide.s32 	%rd16, %r31, 4;
	add.s64 	%rd17, %rd1, %rd16;
	ld.global.f32 	%f118, [%rd17];
	mul.wide.s32 	%rd18, %r14, 4;
	add.s64 	%rd19, %rd17, %rd18;
	ld.global.f32 	%f119, [%rd19];
	add.s64 	%rd20, %rd19, %rd18;
	ld.global.f32 	%f120, [%rd20];
	add.s64 	%rd21, %rd20, %rd18;
	ld.global.f32 	%f121, [%rd21];
	mad.lo.s32 	%r32, %r35, %r15, %r1;
	cvta.to.global.u64 	%rd22, %rd33;
	mul.wide.s32 	%rd23, %r32, 4;
	add.s64 	%rd24, %rd22, %rd23;
	ld.global.f32 	%f122, [%rd24];
	ld.global.f32 	%f123, [%rd24+4];
	ld.global.f32 	%f124, [%rd24+8];
	ld.global.f32 	%f125, [%rd24+12];
	fma.rn.f32 	%f207, %f118, %f122, %f207;
	fma.rn.f32 	%f206, %f118, %f123, %f206;
	fma.rn.f32 	%f205, %f118, %f124, %f205;
	fma.rn.f32 	%f204, %f118, %f125, %f204;
	fma.rn.f32 	%f203, %f119, %f122, %f203;
	fma.rn.f32 	%f202, %f119, %f123, %f202;
	fma.rn.f32 	%f201, %f119, %f124, %f201;
	fma.rn.f32 	%f200, %f119, %f125, %f200;
	fma.rn.f32 	%f199, %f120, %f122, %f199;
	fma.rn.f32 	%f198, %f120, %f123, %f198;
	fma.rn.f32 	%f197, %f120, %f124, %f197;
	fma.rn.f32 	%f196, %f120, %f125, %f196;
	fma.rn.f32 	%f195, %f121, %f122, %f195;
	fma.rn.f32 	%f194, %f121, %f123, %f194;
	fma.rn.f32 	%f193, %f121, %f124, %f193;
	fma.rn.f32 	%f192, %f121, %f125, %f192;
$L__BB2_7:
	ld.param.f32 	%f175, [_Z28hand_gemm_kernel_blockmn_4x4iiiPfiS_iS_iff_param_10];
	ld.param.f32 	%f174, [_Z28hand_gemm_kernel_blockmn_4x4iiiPfiS_iS_iff_param_9];
	ld.param.u32 	%r34, [_Z28hand_gemm_kernel_blockmn_4x4iiiPfiS_iS_iff_param_8];
	ld.param.u64 	%rd34, [_Z28hand_gemm_kernel_blockmn_4x4iiiPfiS_iS_iff_param_7];
	mad.lo.s32 	%r33, %r2, %r34, %r1;
	cvta.to.global.u64 	%rd25, %rd34;
	mul.wide.s32 	%rd26, %r33, 4;
	add.s64 	%rd27, %rd25, %rd26;
	ld.global.f32 	%f126, [%rd27];
	mul.f32 	%f127, %f175, %f126;
	fma.rn.f32 	%f128, %f174, %f207, %f127;
	st.global.f32 	[%rd27], %f128;
	ld.global.f32 	%f129, [%rd27+4];
	mul.f32 	%f130, %f175, %f129;
	fma.rn.f32 	%f131, %f174, %f206, %f130;
	st.global.f32 	[%rd27+4], %f131;
	ld.global.f32 	%f132, [%rd27+8];
	mul.f32 	%f133, %f175, %f132;
	fma.rn.f32 	%f134, %f174, %f205, %f133;
	st.global.f32 	[%rd27+8], %f134;
	ld.global.f32 	%f135, [%rd27+12];
	mul.f32 	%f136, %f175, %f135;
	fma.rn.f32 	%f137, %f174, %f204, %f136;
	st.global.f32 	[%rd27+12], %f137;
	mul.wide.s32 	%rd28, %r34, 4;
	add.s64 	%rd29, %rd27, %rd28;
	ld.global.f32 	%f138, [%rd29];
	mul.f32 	%f139, %f175, %f138;
	fma.rn.f32 	%f140, %f174, %f203, %f139;
	st.global.f32 	[%rd29], %f140;
	ld.global.f32 	%f141, [%rd29+4];
	mul.f32 	%f142, %f175, %f141;
	fma.rn.f32 	%f143, %f174, %f202, %f142;
	st.global.f32 	[%rd29+4], %f143;
	ld.global.f32 	%f144, [%rd29+8];
	mul.f32 	%f145, %f175, %f144;
	fma.rn.f32 	%f146, %f174, %f201, %f145;
	st.global.f32 	[%rd29+8], %f146;
	ld.global.f32 	%f147, [%rd29+12];
	mul.f32 	%f148, %f175, %f147;
	fma.rn.f32 	%f149, %f174, %f200, %f148;
	st.global.f32 	[%rd29+12], %f149;
	add.s64 	%rd30, %rd29, %rd28;
	ld.global.f32 	%f150, [%rd30];
	mul.f32 	%f151, %f175, %f150;
	fma.rn.f32 	%f152, %f174, %f199, %f151;
	st.global.f32 	[%rd30], %f152;
	ld.global.f32 	%f153, [%rd30+4];
	mul.f32 	%f154, %f175, %f153;
	fma.rn.f32 	%f155, %f174, %f198, %f154;
	st.global.f32 	[%rd30+4], %f155;
	ld.global.f32 	%f156, [%rd30+8];
	mul.f32 	%f157, %f175, %f156;
	fma.rn.f32 	%f158, %f174, %f197, %f157;
	st.global.f32 	[%rd30+8], %f158;
	ld.global.f32 	%f159, [%rd30+12];
	mul.f32 	%f160, %f175, %f159;
	fma.rn.f32 	%f161, %f174, %f196, %f160;
	st.global.f32 	[%rd30+12], %f161;
	add.s64 	%rd31, %rd30, %rd28;
	ld.global.f32 	%f162, [%rd31];
	mul.f32 	%f163, %f175, %f162;
	fma.rn.f32 	%f164, %f174, %f195, %f163;
	st.global.f32 	[%rd31], %f164;
	ld.global.f32 	%f165, [%rd31+4];
	mul.f32 	%f166, %f175, %f165;
	fma.rn.f32 	%f167, %f174, %f194, %f166;
	st.global.f32 	[%rd31+4], %f167;
	ld.global.f32 	%f168, [%rd31+8];
	mul.f32 	%f169, %f175, %f168;
	fma.rn.f32 	%f170, %f174, %f193, %f169;
	st.global.f32 	[%rd31+8], %f170;
	ld.global.f32 	%f171, [%rd31+12];
	mul.f32 	%f172, %f175, %f171;
	fma.rn.f32 	%f173, %f174, %f192, %f172;
	st.global.f32 	[%rd31+12], %f173;
$L__BB2_8:
	ret;

}
	// .globl	_Z35hand_gemm_kernel_blockmn_4x4_sharedILi64ELi64ELi32EEviiiPfiS0_iS0_iff
.visible .entry _Z35hand_gemm_kernel_blockmn_4x4_sharedILi64ELi64ELi32EEviiiPfiS0_iS0_iff(
	.param .u32 _Z35hand_gemm_kernel_blockmn_4x4_sharedILi64ELi64ELi32EEviiiPfiS0_iS0_iff_param_0,
	.param .u32 _Z35hand_gemm_kernel_blockmn_4x4_sharedILi64ELi64ELi32EEviiiPfiS0_iS0_iff_param_1,
	.param .u32 _Z35hand_gemm_kernel_blockmn_4x4_sharedILi64ELi64ELi32EEviiiPfiS0_iS0_iff_param_2,
	.param .u64 .ptr .align 1 _Z35hand_gemm_kernel_blockmn_4x4_sharedILi64ELi64ELi32EEviiiPfiS0_iS0_iff_param_3,
	.param .u32 _Z35hand_gemm_kernel_blockmn_4x4_sharedILi64ELi64ELi32EEviiiPfiS0_iS0_iff_param_4,
	.param .u64 .ptr .align 1 _Z35hand_gemm_kernel_blockmn_4x4_sharedILi64ELi64ELi32EEviiiPfiS0_iS0_iff_param_5,
	.param .u32 _Z35hand_gemm_kernel_blockmn_4x4_sharedILi64ELi64ELi32EEviiiPfiS0_iS0_iff_param_6,
	.param .u64 .ptr .align 1 _Z35hand_gemm_kernel_blockmn_4x4_sharedILi64ELi64ELi32EEviiiPfiS0_iS0_iff_param_7,
	.param .u32 _Z35hand_gemm_kernel_blockmn_4x4_sharedILi64ELi64ELi32EEviiiPfiS0_iS0_iff_param_8,
	.param .f32 _Z35hand_gemm_kernel_blockmn_4x4_sharedILi64ELi64ELi32EEviiiPfiS0_iS0_iff_param_9,
	.param .f32 _Z35hand_gemm_kernel_blockmn_4x4_sharedILi64ELi64ELi32EEviiiPfiS0_iS0_iff_param_10
)
{
	.reg .pred 	%p<1128>;
	.reg .b32 	%r<9531>;
	.reg .b32 	%f<4983>;
	.reg .b64 	%rd<2454>;
	// demoted variable
	.shared .align 4 .b8 _ZZ35hand_gemm_kernel_blockmn_4x4_sharedILi64ELi64ELi32EEviiiPfiS0_iS0_iffE4sm_A[8192];
	// demoted variable
	.shared .align 4 .b8 _ZZ35hand_gemm_kernel_blockmn_4x4_sharedILi64ELi64ELi32EEviiiPfiS0_iS0_iffE4sm_B[8192];
	ld.param.u32 	%r150, [_Z35hand_gemm_kernel_blockmn_4x4_sharedILi64ELi64ELi32EEviiiPfiS0_iS0_iff_param_0];
	ld.param.u32 	%r151, [_Z35hand_gemm_kernel_blockmn_4x4_sharedILi64ELi64ELi32EEviiiPfiS0_iS0_iff_param_1];
	mov.u32 	%r152, %ctaid.x;
	mov.u32 	%r153, %ntid.x;
	mov.u32 	%r154, %tid.x;
	mad.lo.s32 	%r155, %r152, %r153, %r154;
	shl.b32 	%r156, %r155, 2;
	mov.u32 	%r157, %ctaid.y;
	mov.u32 	%r158, %ntid.y;
	mov.u32 	%r159, %tid.y;
	mad.lo.s32 	%r160, %r157, %r158, %r159;
	shl.b32 	%r161, %r160, 2;
	setp.ge.s32 	%p3, %r161, %r150;
	setp.ge.s32 	%p4, %r156, %r151;
	or.pred  	%p5, %p3, %p4;
	@%p5 bra 	$L__BB3_1219;
	ld.param.u32 	%r9453, [_Z35hand_gemm_kernel_blockmn_4x4_sharedILi64ELi64ELi32EEviiiPfiS0_iS0_iff_param_2];
	setp.lt.s32 	%p6, %r9453, 1;
	mov.f32 	%f4967, 0f00000000;
	mov.f32 	%f4968, %f4967;
	mov.f32 	%f4969, %f4967;
	mov.f32 	%f4970, %f4967;
	mov.f32 	%f4971, %f4967;
	mov.f32 	%f4972, %f4967;
	mov.f32 	%f4973, %f4967;
	mov.f32 	%f4974, %f4967;
	mov.f32 	%f4975, %f4967;
	mov.f32 	%f4976, %f4967;
	mov.f32 	%f4977, %f4967;
	mov.f32 	%f4978, %f4967;
	mov.f32 	%f4979, %f4967;
	mov.f32 	%f4980, %f4967;
	mov.f32 	%f4981, %f4967;
	mov.f32 	%f4982, %f4967;
	@%p6 bra 	$L__BB3_1218;
	ld.param.u32 	%r9502, [_Z35hand_gemm_kernel_blockmn_4x4_sharedILi64ELi64ELi32EEviiiPfiS0_iS0_iff_param_6];
	ld.param.u32 	%r9455, [_Z35hand_gemm_kernel_blockmn_4x4_sharedILi64ELi64ELi32EEviiiPfiS0_iS0_iff_param_4];
	mov.u32 	%r163, %ctaid.y;
	mul.lo.s32 	%r164, %r163, %r9455;
	shl.b32 	%r165, %r164, 6;
	cvt.s64.s32 	%rd1, %r165;
	mov.u32 	%r166, %tid.x;
	setp.gt.u32 	%p7, %r166, 7;
	setp.gt.u32 	%p8, %r166, 15;
	mov.u32 	%r2, %tid.y;
	shl.b32 	%r167, %r2, 7;
	mov.u32 	%r168, _ZZ35hand_gemm_kernel_blockmn_4x4_sharedILi64ELi64ELi32EEviiiPfiS0_iS0_iffE4sm_A;
	add.s32 	%r169, %r168, %r167;
	mov.u32 	%r3, %ntid.x;
	add.s32 	%r4, %r166, %r3;
	add.s32 	%r5, %r4, %r3;
	add.s32 	%r6, %r5, %r3;
	add.s32 	%r7, %r6, %r3;
	add.s32 	%r8, %r7, %r3;
	add.s32 	%r9, %r8, %r3;
	add.s32 	%r10, %r9, %r3;
	mov.u32 	%r170, %ntid.y;
	add.s32 	%r11, %r2, %r170;
	shl.b32 	%r171, %r170, 7;
	add.s32 	%r172, %r169, %r171;
	mul.lo.s32 	%r173, %r11, %r9455;
	cvt.s64.s32 	%rd2, %r173;
	shl.b32 	%r174, %r166, 4;
	add.s32 	%r12, %r172, %r174;
	add.s32 	%r13, %r11, %r170;
	add.s32 	%r14, %r12, %r171;
	add.s32 	%r15, %r13, %r170;
	add.s32 	%r16, %r14, %r171;
	add.s32 	%r17, %r15, %r170;
	mul.lo.s32 	%r175, %r17, %r9455;
	cvt.s64.s32 	%rd3, %r175;
	add.s32 	%r18, %r16, %r171;
	add.s32 	%r19, %r17, %r170;
	mul.lo.s32 	%r176, %r19, %r9455;
	cvt.s64.s32 	%rd4, %r176;
	add.s32 	%r20, %r18, %r171;
	add.s32 	%r21, %r19, %r170;
	add.s32 	%r22, %r20, %r171;
	add.s32 	%r23, %r21, %r170;
	add.s32 	%r24, %r22, %r171;
	add.s32 	%r25, %r23, %r170;
	add.s32 	%r26, %r24, %r171;
	add.s32 	%r27, %r25, %r170;
	add.s32 	%r28, %r26, %r171;
	add.s32 	%r29, %r27, %r170;
	add.s32 	%r30, %r28, %r171;
	add.s32 	%r31, %r29, %r170;
	mul.lo.s32 	%r177, %r31, %r9455;
	cvt.s64.s32 	%rd5, %r177;
	add.s32 	%r32, %r30, %r171;
	add.s32 	%r33, %r31, %r170;
	add.s32 	%r34, %r32, %r171;
	add.s32 	%r35, %r33, %r170;
	mul.lo.s32 	%r178, %r35, %r9455;
	cvt.s64.s32 	%rd6, %r178;
	add.s32 	%r36, %r34, %r171;
	add.s32 	%r37, %r35, %r170;
	add.s32 	%r38, %r36, %r171;
	add.s32 	%r39, %r37, %r170;
	add.s32 	%r40, %r38, %r171;
	add.s32 	%r41, %r39, %r170;
	add.s32 	%r42, %r40, %r171;
	add.s32 	%r43, %r41, %r170;
	add.s32 	%r44, %r42, %r171;
	add.s32 	%r45, %r43, %r170;
	add.s32 	%r46, %r44, %r171;
	add.s32 	%r47, %r45, %r170;
	add.s32 	%r48, %r46, %r171;
	add.s32 	%r49, %r47, %r170;
	add.s32 	%r50, %r48, %r171;
	add.s32 	%r51, %r49, %r170;
	add.s32 	%r52, %r50, %r171;
	add.s32 	%r53, %r51, %r170;
	add.s32 	%r54, %r52, %r171;
	add.s32 	%r55, %r53, %r170;
	mul.lo.s32 	%r179, %r55, %r9455;
	cvt.s64.s32 	%rd7, %r179;
	add.s32 	%r56, %r54, %r171;
	add.s32 	%r57, %r55, %r170;
	mul.lo.s32 	%r180, %r57, %r9455;
	cvt.s64.s32 	%rd8, %r180;
	add.s32 	%r58, %r56, %r171;
	add.s32 	%r59, %r57, %r170;
	mul.lo.s32 	%r181, %r59, %r9455;
	cvt.s64.s32 	%rd9, %r181;
	add.s32 	%r60, %r58, %r171;
	add.s32 	%r61, %r59, %r170;
	add.s32 	%r62, %r60, %r171;
	add.s32 	%r63, %r61, %r170;
	add.s32 	%r64, %r62, %r171;
	add.s32 	%r65, %r63, %r170;
	mul.lo.s32 	%r182, %r65, %r9455;
	cvt.s64.s32 	%rd10, %r182;
	add.s32 	%r66, %r64, %r171;
	add.s32 	%r67, %r65, %r170;
	mul.lo.s32 	%r183, %r67, %r9455;
	cvt.s64.s32 	%rd11, %r183;
	add.s32 	%r68, %r66, %r171;
	add.s32 	%r69, %r67, %r170;
	add.s32 	%r70, %r68, %r171;
	add.s32 	%r71, %r69, %r170;
	add.s32 	%r72, %r70, %r171;
	add.s32 	%r73, %r71, %r170;
	add.s32 	%r74, %r72, %r171;
	add.s32 	%r75, %r73, %r170;
	add.s32 	%r76, %r74, %r171;
	add.s32 	%r77, %r75, %r170;
	add.s32 	%r78, %r76, %r171;
	add.s32 	%r79, %r77, %r170;
	add.s32 	%r80, %r78, %r171;
	add.s32 	%r81, %r79, %r170;
	add.s32 	%r82, %r80, %r171;
	add.s32 	%r83, %r81, %r170;
	add.s32 	%r84, %r82, %r171;
	add.s32 	%r85, %r83, %r170;
	add.s32 	%r86, %r84, %r171;
	add.s32 	%r87, %r85, %r170;
	add.s32 	%r88, %r86, %r171;
	add.s32 	%r89, %r87, %r170;
	add.s32 	%r90, %r88, %r171;
	add.s32 	%r91, %r89, %r170;
	add.s32 	%r92, %r90, %r171;
	add.s32 	%r93, %r91, %r170;
	add.s32 	%r94, %r92, %r171;
	add.s32 	%r95, %r93, %r170;
	add.s32 	%r96, %r94, %r171;
	add.s32 	%r97, %r95, %r170;
	add.s32 	%r98, %r96, %r171;
	add.s32 	%r99, %r97, %r170;
	add.s32 	%r100, %r98, %r171;
	add.s32 	%r101, %r99, %r170;
	add.s32 	%r102, %r100, %r171;
	add.s32 	%r103, %r101, %r170;
	add.s32 	%r104, %r102, %r171;
	add.s32 	%r105, %r103, %r170;
	add.s32 	%r106, %r104, %r171;
	add.s32 	%r107, %r105, %r170;
	mul.lo.s32 	%r184, %r107, %r9455;
	cvt.s64.s32 	%rd12, %r184;
	add.s32 	%r108, %r106, %r171;
	add.s32 	%r109, %r107, %r170;
	mul.lo.s32 	%r185, %r109, %r9455;
	cvt.s64.s32 	%rd13, %r185;
	add.s32 	%r110, %r108, %r171;
	add.s32 	%r111, %r109, %r170;
	mul.lo.s32 	%r186, %r111, %r9455;
	cvt.s64.s32 	%rd14, %r186;
	add.s32 	%r112, %r110, %r171;
	add.s32 	%r113, %r111, %r170;
	mul.lo.s32 	%r187, %r113, %r9455;
	cvt.s64.s32 	%rd15, %r187;
	add.s32 	%r114, %r112, %r171;
	add.s32 	%r115, %r113, %r170;
	add.s32 	%r116, %r114, %r171;
	add.s32 	%r117, %r115, %r170;
	add.s32 	%r118, %r116, %r171;
	add.s32 	%r119, %r117, %r170;
	add.s32 	%r120, %r118, %r171;
	add.s32 	%r121, %r119, %r170;
	add.s32 	%r122, %r120, %r171;
	add.s32 	%r123, %r121, %r170;
	add.s32 	%r124, %r122, %r171;
	add.s32 	%r125, %r123, %r170;
	add.s32 	%r126, %r124, %r171;
	add.s32 	%r127, %r125, %r170;
	mul.lo.s32 	%r188, %r127, %r9455;
	cvt.s64.s32 	%rd16, %r188;
	add.s32 	%r128, %r126, %r171;
	add.s32 	%r129, %r127, %r170;
	mul.lo.s32 	%r189, %r129, %r9455;
	cvt.s64.s32 	%rd17, %r189;
	add.s32 	%r130, %r128, %r171;
	add.s32 	%r131, %r129, %r170;
	mul.lo.s32 	%r190, %r131, %r9455;
	cvt.s64.s32 	%rd18, %r190;
	add.s32 	%r132, %r130, %r171;
	add.s32 	%r133, %r131, %r170;
	add.s32 	%r134, %r132, %r171;
	add.s32 	%r191, %r133, %r170;
	setp.gt.u32 	%p9, %r191, 63;
	or.pred  	%p1, %p9, %p7;
	mul.lo.s32 	%r192, %r191, %r9455;
	cvt.s64.s32 	%rd19, %r192;
	add.s32 	%r135, %r134, %r171;
	add.s32 	%r136, %r10, %r3;
	add.s32 	%r137, %r136, %r3;
	add.s32 	%r138, %r137, %r3;
	add.s32 	%r139, %r138, %r3;
	add.s32 	%r140, %r139, %r3;
	add.s32 	%r141, %r140, %r3;
	add.s32 	%r142, %r141, %r3;
	add.s32 	%r143, %r142, %r3;
	mul.lo.s32 	%r193, %r51, %r9502;
	cvt.s64.s32 	%rd20, %r193;
	mul.lo.s32 	%r194, %r53, %r9502;
	cvt.s64.s32 	%rd21, %r194;
	mul.lo.s32 	%r195, %r55, %r9502;
	cvt.s64.s32 	%rd22, %r195;
	mul.lo.s32 	%r196, %r57, %r9502;
	cvt.s64.s32 	%rd23, %r196;
	mul.lo.s32 	%r197, %r59, %r9502;
	cvt.s64.s32 	%rd24, %r197;
	mul.lo.s32 	%r198, %r65, %r9502;
	cvt.s64.s32 	%rd25, %r198;
	mul.lo.s32 	%r199, %r69, %r9502;
	cvt.s64.s32 	%rd26, %r199;
	setp.gt.u32 	%p10, %r71, 31;
	or.pred  	%p2, %p10, %p8;
	mov.b32 	%r9530, 0;
	mov.f32 	%f4967, 0f00000000;
$L__BB3_3:
	setp.gt.u32 	%p11, %r2, 63;
	cvt.u64.u32 	%rd610, %r9530;
	add.s64 	%rd27, %rd610, %rd1;
	@%p11 bra 	$L__BB3_642;
	ld.param.u64 	%rd2451, [_Z35hand_gemm_kernel_blockmn_4x4_sharedILi64ELi64ELi32EEviiiPfiS0_iS0_iff_param_3];
	cvta.to.global.u64 	%rd28, %rd2451;
	@%p7 bra 	$L__BB3_13;
	ld.param.u32 	%r9456, [_Z35hand_gemm_kernel_blockmn_4x4_sharedILi64ELi64ELi32EEviiiPfiS0_iS0_iff_param_4];
	setp.gt.u32 	%p13, %r4, 7;
	mul.lo.s32 	%r200, %r2, %r9456;
	cvt.s64.s32 	%rd611, %r200;
	add.s64 	%rd612, %rd27, %rd611;
	shl.b64 	%rd613, %rd612, 2;
	add.s64 	%rd29, %rd28, %rd613;
	mul.wide.u32 	%rd614, %r166, 16;
	add.s64 	%rd30, %rd29, %rd614;
	ld.global.v4.f32 	{%f53, %f54, %f55, %f56}, [%rd30];
	shl.b32 	%r201, %r2, 7;
	mov.u32 	%r202, _ZZ35hand_gemm_kernel_blockmn_4x4_sharedILi64ELi64ELi32EEviiiPfiS0_iS0_iffE4sm_A;
	add.s32 	%r203, %r202, %r201;
	shl.b32 	%r204, %r166, 4;
	add.s32 	%r205, %r203, %r204;
	st.shared.v4.f32 	[%r205], {%f53, %f54, %f55, %f56};
	@%p13 bra 	$L__BB3_13;
	setp.gt.u32 	%p14, %r5, 7;
	mul.wide.s32 	%rd615, %r3, 16;
	add.s64 	%rd31, %rd30, %rd615;
	ld.global.v4.f32 	{%f57, %f58, %f59, %f60}, [%rd31];
	shl.b32 	%r206, %r3, 4;
	shl.b32 	%r207, %r2, 7;
	mov.u32 	%r208, _ZZ35hand_gemm_kernel_blockmn_4x4_sharedILi64ELi64ELi32EEviiiPfiS0_iS0_iffE4sm_A;
	add.s32 	%r209, %r208, %r207;
	shl.b32 	%r210, %r166, 4;
	add.s32 	%r211, %r209, %r210;
	add.s32 	%r212, %r211, %r206;
	st.shared.v4.f32 	[%r212], {%f57, %f58, %f59, %f60};
	@%p14 bra 	$L__BB3_13;
	setp.gt.u32 	%p15, %r6, 7;
	mul.wide.s32 	%rd616, %r3, 16;
	add.s64 	%rd32, %rd31, %rd616;
	ld.global.v4.f32 	{%f61, %f62, %f63, %f64}, [%rd32];
	shl.b32 	%r213, %r3, 4;
	shl.b32 	%r214, %r2, 7;
	mov.u32 	%r215, _ZZ35hand_gemm_kernel_blockmn_4x4_sharedILi64ELi64ELi32EEviiiPfiS0_iS0_iffE4sm_A;
	add.s32 	%r216, %r215, %r214;
	shl.b32 	%r217, %r166, 4;
	add.s32 	%r218, %r216, %r217;
	add.s32 	%r219, %r218, %r213;
	add.s32 	%r220, %r219, %r213;
	st.shared.v4.f32 	[%r220], {%f61, %f62, %f63, %f64};
	@%p15 bra 	$L__BB3_13;
	setp.gt.u32 	%p16, %r7, 7;
	mul.wide.s32 	%rd617, %r3, 16;
	add.s64 	%rd33, %rd32, %rd617;
	ld.global.v4.f32 	{%f65, %f66, %f67, %f68}, [%rd33];
	shl.b32 	%r221, %r3, 4;
	shl.b32 	%r222, %r2, 7;
	mov.u32 	%r223, _ZZ35hand_gemm_kernel_blockmn_4x4_sharedILi64ELi64ELi32EEviiiPfiS0_iS0_iffE4sm_A;
	add.s32 	%r224, %r223, %r222;
	shl.b32 	%r225, %r166, 4;
	add.s32 	%r226, %r224, %r225;
	add.s32 	%r227, %r226, %r221;
	add.s32 	%r228, %r227, %r221;
	add.s32 	%r229, %r228, %r221;
	st.shared.v4.f32 	[%r229], {%f65, %f66, %f67, %f68};
	@%p16 bra 	$L__BB3_13;
	setp.gt.u32 	%p17, %r8, 7;
	mul.wide.s32 	%rd618, %r3, 16;
	add.s64 	%rd34, %rd33, %rd618;
	ld.global.v4.f32 	{%f69, %f70, %f71, %f72}, [%rd34];
	shl.b32 	%r230, %r3, 4;
	shl.b32 	%r231, %r2, 7;
	mov.u32 	%r232, _ZZ35hand_gemm_kernel_blockmn_4x4_sharedILi64ELi64ELi32EEviiiPfiS0_iS0_iffE4sm_A;
	add.s32 	%r233, %r232, %r231;
	shl.b32 	%r234, %r166, 4;
	add.s32 	%r235, %r233, %r234;
	add.s32 	%r236, %r235, %r230;
	add.s32 	%r237, %r236, %r230;
	add.s32 	%r238, %r237, %r230;
	add.s32 	%r239, %r238, %r230;
	st.shared.v4.f32 	[%r239], {%f69, %f70, %f71, %f72};
	@%p17 bra 	$L__BB3_13;
	setp.gt.u32 	%p18, %r9, 7;
	mul.wide.s32 	%rd619, %r3, 16;
	add.s64 	%rd620, %rd34, %rd619;
	ld.global.v4.f32 	{%f73, %f74, %f75, %f76}, [%rd620];
	shl.b32 	%r240, %r3, 4;
	shl.b32 	%r241, %r2, 7;
	mov.u32 	%r242, _ZZ35hand_gemm_kernel_blockmn_4x4_sharedILi64ELi64ELi32EEviiiPfiS0_iS0_iffE4sm_A;
	add.s32 	%r243, %r242, %r241;
	shl.b32 	%r244, %r166, 4;
	add.s32 	%r245, %r243, %r244;
	add.s32 	%r246, %r245, %r240;
	add.s32 	%r247, %r246, %r240;
	add.s32 	%r248, %r247, %r240;
	add.s32 	%r249, %r248, %r240;
	add.s32 	%r250, %r249, %r240;
	st.shared.v4.f32 	[%r250], {%f73, %f74, %f75, %f76};
	@%p18 bra 	$L__BB3_13;
	setp.gt.u32 	%p19, %r10, 7;
	mul.wide.u32 	%rd621, %r9, 16;
	add.s64 	%rd622, %rd29, %rd621;
	ld.global.v4.f32 	{%f77, %f78, %f79, %f80}, [%rd622];
	shl.b32 	%r251, %r3, 4;
	shl.b32 	%r252, %r2, 7;
	mov.u32 	%r253, _ZZ35hand_gemm_kernel_blockmn_4x4_sharedILi64ELi64ELi32EEviiiPfiS0_iS0_iffE4sm_A;
	add.s32 	%r254, %r253, %r252;
	shl.b32 	%r255, %r166, 4;
	add.s32 	%r256, %r254, %r255;
	add.s32 	%r257, %r256, %r251;
	add.s32 	%r258, %r257, %r251;
	add.s32 	%r259, %r258, %r251;
	add.s32 	%r260, %r259, %r251;
	add.s32 	%r261, %r260, %r251;
	add.s32 	%r262, %r261, %r251;
	st.shared.v4.f32 	[%r262], {%f77, %f78, %f79, %f80};
	@%p19 bra 	$L__BB3_13;
	mul.wide.u32 	%rd623, %r10, 16;
	add.s64 	%rd624, %rd29, %rd623;
	ld.global.v4.f32 	{%f81, %f82, %f83, %f84}, [%rd624];
	shl.b32 	%r263, %r3, 4;
	shl.b32 	%r264, %r2, 7;
	mov.u32 	%r265, _ZZ35hand_gemm_kernel_blockmn_4x4_sharedILi64ELi64ELi32EEviiiPfiS0_iS0_iffE4sm_A;
	add.s32 	%r266, %r265, %r264;
	shl.b32 	%r267, %r166, 4;
	add.s32 	%r268, %r266, %r267;
	add.s32 	%r269, %r268, %r263;
	add.s32 	%r270, %r269, %r263;
	add.s32 	%r271, %r270, %r263;
	add.s32 	%r272, %r271, %r263;
	add.s32 	%r273, %r272, %r263;
	add.s32 	%r274, %r273, %r263;
	add.s32 	%r275, %r274, %r263;
	st.shared.v4.f32 	[%r275], {%f81, %f82, %f83, %f84};
$L__BB3_13:
	setp.gt.u32 	%p20, %r11, 63;
	@%p20 bra 	$L__BB3_642;
	@%p7 bra 	$L__BB3_23;
	setp.gt.u32 	%p22, %r4, 7;
	add.s64 	%rd625, %rd27, %rd2;
	shl.b64 	%rd626, %rd625, 2;
	add.s64 	%rd35, %rd28, %rd626;
	mul.wide.u32 	%rd627, %r166, 16;
	add.s64 	%rd36, %rd35, %rd627;
	ld.global.v4.f32 	{%f85, %f86, %f87, %f88}, [%rd36];
	st.shared.v4.f32 	[%r12], {%f85, %f86, %f87, %f88};
	@%p22 bra 	$L__BB3_23;
	setp.gt.u32 	%p23, %r5, 7;
	mul.wide.s32 	%rd628, %r3, 16;
	add.s64 	%rd37, %rd36, %rd628;
	ld.global.v4.f32 	{%f89, %f90, %f91, %f92}, [%rd37];
	shl.b32 	%r276, %r3, 4;
	add.s32 	%r277, %r12, %r276;
	st.shared.v4.f32 	[%r277], {%f89, %f90, %f91, %f92};
	@%p23 bra 	$L__BB3_23;
	setp.gt.u32 	%p24, %r6, 7;
	mul.wide.s32 	%rd629, %r3, 16;
	add.s64 	%rd38, %rd37, %rd629;
	ld.global.v4.f32 	{%f93, %f94, %f95, %f96}, [%rd38];
	shl.b32 	%r278, %r3, 4;
	add.s32 	%r279, %r12, %r278;
	add.s32 	%r280, %r279, %r278;
	st.shared.v4.f32 	[%r280], {%f93, %f94, %f95, %f96};
	@%p24 bra 	$L__BB3_23;
	setp.gt.u32 	%p25, %r7, 7;
	mul.wide.s32 	%rd630, %r3, 16;
	add.s64 	%rd39, %rd38, %rd630;
	ld.global.v4.f32 	{%f97, %f98, %f99, %f100}, [%rd39];
	shl.b32 	%r281, %r3, 4;
	add.s32 	%r282, %r12, %r281;
	add.s32 	%r283, %r282, %r281;
	add.s32 	%r284, %r283, %r281;
	st.shared.v4.f32 	[%r284], {%f97, %f98, %f99, %f100};
	@%p25 bra 	$L__BB3_23;
	setp.gt.u32 	%p26, %r8, 7;
	mul.wide.s32 	%rd631, %r3, 16;
	add.s64 	%rd40, %rd39, %rd631;
	ld.global.v4.f32 	{%f101, %f102, %f103, %f104}, [%rd40];
	shl.b32 	%r285, %r3, 4;
	add.s32 	%r286, %r12, %r285;
	add.s32 	%r287, %r286, %r285;
	add.s32 	%r288, %r287, %r285;
	add.s32 	%r289, %r288, %r285;
	st.shared.v4.f32 	[%r289], {%f101, %f102, %f103, %f104};
	@%p26 bra 	$L__BB3_23;
	setp.gt.u32 	%p27, %r9, 7;
	mul.wide.s32 	%rd632, %r3, 16;
	add.s64 	%rd633, %rd40, %rd632;
	ld.global.v4.f32 	{%f105, %f106, %f107, %f108}, [%rd633];
	shl.b32 	%r290, %r3, 4;
	add.s32 	%r291, %r12, %r290;
	add.s32 	%r292, %r291, %r290;
	add.s32 	%r293, %r292, %r290;
	add.s32 	%r294, %r293, %r290;
	add.s32 	%r295, %r294, %r290;
	st.shared.v4.f32 	[%r295], {%f105, %f106, %f107, %f108};
	@%p27 bra 	$L__BB3_23;
	setp.gt.u32 	%p28, %r10, 7;
	mul.wide.u32 	%rd634, %r9, 16;
	add.s64 	%rd635, %rd35, %rd634;
	ld.global.v4.f32 	{%f109, %f110, %f111, %f112}, [%rd635];
	shl.b32 	%r296, %r3, 4;
	add.s32 	%r297, %r12, %r296;
	add.s32 	%r298, %r297, %r296;
	add.s32 	%r299, %r298, %r296;
	add.s32 	%r300, %r299, %r296;
	add.s32 	%r301, %r300, %r296;
	add.s32 	%r302, %r301, %r296;
	st.shared.v4.f32 	[%r302], {%f109, %f110, %f111, %f112};
	@%p28 bra 	$L__BB3_23;
	mul.wide.u32 	%rd636, %r10, 16;
	add.s64 	%rd637, %rd35, %rd636;
	ld.global.v4.f32 	{%f113, %f114, %f115, %f116}, [%rd637];
	shl.b32 	%r303, %r3, 4;
	add.s32 	%r304, %r12, %r303;
	add.s32 	%r305, %r304, %r303;
	add.s32 	%r306, %r305, %r303;
	add.s32 	%r307, %r306, %r303;
	add.s32 	%r308, %r307, %r303;
	add.s32 	%r309, %r308, %r303;
	add.s32 	%r310, %r309, %r303;
	st.shared.v4.f32 	[%r310], {%f113, %f114, %f115, %f116};
$L__BB3_23:
	setp.gt.u32 	%p29, %r13, 63;
	@%p29 bra 	$L__BB3_642;
	@%p7 bra 	$L__BB3_33;
	ld.param.u32 	%r9457, [_Z35hand_gemm_kernel_blockmn_4x4_sharedILi64ELi64ELi32EEviiiPfiS0_iS0_iff_param_4];
	setp.gt.u32 	%p31, %r4, 7;
	mul.lo.s32 	%r311, %r13, %r9457;
	cvt.s64.s32 	%rd638, %r311;
	add.s64 	%rd639, %rd27, %rd638;
	shl.b64 	%rd640, %rd639, 2;
	add.s64 	%rd41, %rd28, %rd640;
	mul.wide.u32 	%rd641, %r166, 16;
	add.s64 	%rd42, %rd41, %rd641;
	ld.global.v4.f32 	{%f117, %f118, %f119, %f120}, [%rd42];
	st.shared.v4.f32 	[%r14], {%f117, %f118, %f119, %f120};
	@%p31 bra 	$L__BB3_33;
	setp.gt.u32 	%p32, %r5, 7;
	mul.wide.s32 	%rd642, %r3, 16;
	add.s64 	%rd43, %rd42, %rd642;
	ld.global.v4.f32 	{%f121, %f122, %f123, %f124}, [%rd43];
	shl.b32 	%r312, %r3, 4;
	add.s32 	%r313, %r14, %r312;
	st.shared.v4.f32 	[%r313], {%f121, %f122, %f123, %f124};
	@%p32 bra 	$L__BB3_33;
	setp.gt.u32 	%p33, %r6, 7;
	mul.wide.s32 	%rd643, %r3, 16;
	add.s64 	%rd44, %rd43, %rd643;
	ld.global.v4.f32 	{%f125, %f126, %f127, %f128}, [%rd44];
	shl.b32 	%r314, %r3, 4;
	add.s32 	%r315, %r14, %r314;
	add.s32 	%r316, %r315, %r314;
	st.shared.v4.f32 	[%r316], {%f125, %f126, %f127, %f128};
	@%p33 bra 	$L__BB3_33;
	setp.gt.u32 	%p34, %r7, 7;
	mul.wide.s32 	%rd644, %r3, 16;
	add.s64 	%rd45, %rd44, %rd644;
	ld.global.v4.f32 	{%f129, %f130, %f131, %f132}, [%rd45];
	shl.b32 	%r317, %r3, 4;
	add.s32 	%r318, %r14, %r317;
	add.s32 	%r319, %r318, %r317;
	add.s32 	%r320, %r319, %r317;
	st.shared.v4.f32 	[%r320], {%f129, %f130, %f131, %f132};
	@%p34 bra 	$L__BB3_33;
	setp.gt.u32 	%p35, %r8, 7;
	mul.wide.s32 	%rd645, %r3, 16;
	add.s64 	%rd46, %rd45, %rd645;
	ld.global.v4.f32 	{%f133, %f134, %f135, %f136}, [%rd46];
	shl.b32 	%r321, %r3, 4;
	add.s32 	%r322, %r14, %r321;
	add.s32 	%r323, %r322, %r321;
	add.s32 	%r324, %r323, %r321;
	add.s32 	%r325, %r324, %r321;
	st.shared.v4.f32 	[%r325], {%f133, %f134, %f135, %f136};
	@%p35 bra 	$L__BB3_33;
	setp.gt.u32 	%p36, %r9, 7;
	mul.wide.s32 	%rd646, %r3, 16;
	add.s64 	%rd647, %rd46, %rd646;
	ld.global.v4.f32 	{%f137, %f138, %f139, %f140}, [%rd647];
	shl.b32 	%r326, %r3, 4;
	add.s32 	%r327, %r14, %r326;
	add.s32 	%r328, %r327, %r326;
	add.s32 	%r329, %r328, %r326;
	add.s32 	%r330, %r329, %r326;
	add.s32 	%r331, %r330, %r326;
	st.shared.v4.f32 	[%r331], {%f137, %f138, %f139, %f140};
	@%p36 bra 	$L__BB3_33;
	setp.gt.u32 	%p37, %r10, 7;
	mul.wide.u32 	%rd648, %r9, 16;
	add.s64 	%rd649, %rd41, %rd648;
	ld.global.v4.f32 	{%f141, %f142, %f143, %f144}, [%rd649];
	shl.b32 	%r332, %r3, 4;
	add.s32 	%r333, %r14, %r332;
	add.s32 	%r334, %r333, %r332;
	add.s32 	%r335, %r334, %r332;
	add.s32 	%r336, %r335, %r332;
	add.s32 	%r337, %r336, %r332;
	add.s32 	%r338, %r337, %r332;
	st.shared.v4.f32 	[%r338], {%f141, %f142, %f143, %f144};
	@%p37 bra 	$L__BB3_33;
	mul.wide.u32 	%rd650, %r10, 16;
	add.s64 	%rd651, %rd41, %rd650;
	ld.global.v4.f32 	{%f145, %f146, %f147, %f148}, [%rd651];
	shl.b32 	%r339, %r3, 4;
	add.s32 	%r340, %r14, %r339;
	add.s32 	%r341, %r340, %r339;
	add.s32 	%r342, %r341, %r339;
	add.s32 	%r343, %r342, %r339;
	add.s32 	%r344, %r343, %r339;
	add.s32 	%r345, %r344, %r339;
	add.s32 	%r346, %r345, %r339;
	st.shared.v4.f32 	[%r346], {%f145, %f146, %f147, %f148};
$L__BB3_33:
	setp.gt.u32 	%p38, %r15, 63;
	@%p38 bra 	$L__BB3_642;
	@%p7 bra 	$L__BB3_43;
	ld.param.u32 	%r9458, [_Z35hand_gemm_kernel_blockmn_4x4_sharedILi64ELi64ELi32EEviiiPfiS0_iS0_iff_param_4];
	setp.gt.u32 	%p40, %r4, 7;
	mul.lo.s32 	%r347, %r15, %r9458;
	cvt.s64.s32 	%rd652, %r347;
	add.s64 	%rd653, %rd27, %rd652;
	shl.b64 	%rd654, %rd653, 2;
	add.s64 	%rd47, %rd28, %rd654;
	mul.wide.u32 	%rd655, %r166, 16;
	add.s64 	%rd48, %rd47, %rd655;
	ld.global.v4.f32 	{%f149, %f150, %f151, %f152}, [%rd48];
	st.shared.v4.f32 	[%r16], {%f149, %f150, %f151, %f152};
	@%p40 bra 	$L__BB3_43;
	setp.gt.u32 	%p41, %r5, 7;
	mul.wide.s32 	%rd656, %r3, 16;
	add.s64 	%rd49, %rd48, %rd656;
	ld.global.v4.f32 	{%f153, %f154, %f155, %f156}, [%rd49];
	shl.b32 	%r348, %r3, 4;
	add.s32 	%r349, %r16, %r348;
	st.shared.v4.f32 	[%r349], {%f153, %f154, %f155, %f156};
	@%p41 bra 	$L__BB3_43;
	setp.gt.u32 	%p42, %r6, 7;
	mul.wide.s32 	%rd657, %r3, 16;
	add.s64 	%rd50, %rd49, %rd657;
	ld.global.v4.f32 	{%f157, %f158, %f159, %f160}, [%rd50];
	shl.b32 	%r350, %r3, 4;
	add.s32 	%r351, %r16, %r350;
	add.s32 	%r352, %r351, %r350;
	st.shared.v4.f32 	[%r352], {%f157, %f158, %f159, %f160};
	@%p42 bra 	$L__BB3_43;
	setp.gt.u32 	%p43, %r7, 7;
	mul.wide.s32 	%rd658, %r3, 16;
	add.s64 	%rd51, %rd50, %rd658;
	ld.global.v4.f32 	{%f161, %f162, %f163, %f164}, [%rd51];
	shl.b32 	%r353, %r3, 4;
	add.s32 	%r354, %r16, %r353;
	add.s32 	%r355, %r354, %r353;
	add.s32 	%r356, %r355, %r353;
	st.shared.v4.f32 	[%r356], {%f161, %f162, %f163, %f164};
	@%p43 bra 	$L__BB3_43;
	setp.gt.u32 	%p44, %r8, 7;
	mul.wide.s32 	%rd659, %r3, 16;
	add.s64 	%rd52, %rd51, %rd659;
	ld.global.v4.f32 	{%f165, %f166, %f167, %f168}, [%rd52];
	shl.b32 	%r357, %r3, 4;
	add.s32 	%r358, %r16, %r357;
	add.s32 	%r359, %r358, %r357;
	add.s32 	%r360, %r359, %r357;
	add.s32 	%r361, %r360, %r357;
	st.shared.v4.f32 	[%r361], {%f165, %f166, %f167, %f168};
	@%p44 bra 	$L__BB3_43;
	setp.gt.u32 	%p45, %r9, 7;
	mul.wide.s32 	%rd660, %r3, 16;
	add.s64 	%rd661, %rd52, %rd660;
	ld.global.v4.f32 	{%f169, %f170, %f171, %f172}, [%rd661];
	shl.b32 	%r362, %r3, 4;
	add.s32 	%r363, %r16, %r362;
	add.s32 	%r364, %r363, %r362;
	add.s32 	%r365, %r364, %r362;
	add.s32 	%r366, %r365, %r362;
	add.s32 	%r367, %r366, %r362;
	st.shared.v4.f32 	[%r367], {%f169, %f170, %f171, %f172};
	@%p45 bra 	$L__BB3_43;
	setp.gt.u32 	%p46, %r10, 7;
	mul.wide.u32 	%rd662, %r9, 16;
	add.s64 	%rd663, %rd47, %rd662;
	ld.global.v4.f32 	{%f173, %f174, %f175, %f176}, [%rd663];
	shl.b32 	%r368, %r3, 4;
	add.s32 	%r369, %r16, %r368;
	add.s32 	%r370, %r369, %r368;
	add.s32 	%r371, %r370, %r368;
	add.s32 	%r372, %r371, %r368;
	add.s32 	%r373, %r372, %r368;
	add.s32 	%r374, %r373, %r368;
	st.shared.v4.f32 	[%r374], {%f173, %f174, %f175, %f176};
	@%p46 bra 	$L__BB3_43;
	mul.wide.u32 	%rd664, %r10, 16;
	add.s64 	%rd665, %rd47, %rd664;
	ld.global.v4.f32 	{%f177, %f178, %f179, %f180}, [%rd665];
	shl.b32 	%r375, %r3, 4;
	add.s32 	%r376, %r16, %r375;
	add.s32 	%r377, %r376, %r375;
	add.s32 	%r378, %r377, %r375;
	add.s32 	%r379, %r378, %r375;
	add.s32 	%r380, %r379, %r375;
	add.s32 	%r381, %r380, %r375;
	add.s32 	%r382, %r381, %r375;
	st.shared.v4.f32 	[%r382], {%f177, %f178, %f179, %f180};
$L__BB3_43:
	setp.gt.u32 	%p47, %r17, 63;
	@%p47 bra 	$L__BB3_642;
	@%p7 bra 	$L__BB3_53;
	setp.gt.u32 	%p49, %r4, 7;
	add.s64 	%rd666, %rd27, %rd3;
	shl.b64 	%rd667, %rd666, 2;
	add.s64 	%rd53, %rd28, %rd667;
	mul.wide.u32 	%rd668, %r166, 16;
	add.s64 	%rd54, %rd53, %rd668;
	ld.global.v4.f32 	{%f181, %f182, %f183, %f184}, [%rd54];
	st.shared.v4.f32 	[%r18], {%f181, %f182, %f183, %f184};
	@%p49 bra 	$L__BB3_53;
	setp.gt.u32 	%p50, %r5, 7;
	mul.wide.s32 	%rd669, %r3, 16;
	add.s64 	%rd55, %rd54, %rd669;
	ld.global.v4.f32 	{%f185, %f186, %f187, %f188}, [%rd55];
	shl.b32 	%r383, %r3, 4;
	add.s32 	%r384, %r18, %r383;
	st.shared.v4.f32 	[%r384], {%f185, %f186, %f187, %f188};
	@%p50 bra 	$L__BB3_53;
	setp.gt.u32 	%p51, %r6, 7;
	mul.wide.s32 	%rd670, %r3, 16;
	add.s64 	%rd56, %rd55, %rd670;
	ld.global.v4.f32 	{%f189, %f190, %f191, %f192}, [%rd56];
	shl.b32 	%r385, %r3, 4;
	add.s32 	%r386, %r18, %r385;
	add.s32 	%r387, %r386, %r385;
	st.shared.v4.f32 	[%r387], {%f189, %f190, %f191, %f192};
	@%p51 bra 	$L__BB3_53;
	setp.gt.u32 	%p52, %r7, 7;
	mul.wide.s32 	%rd671, %r3, 16;
	add.s64 	%rd57, %rd56, %rd671;
	ld.global.v4.f32 	{%f193, %f194, %f195, %f196}, [%rd57];
	shl.b32 	%r388, %r3, 4;
	add.s32 	%r389, %r18, %r388;
	add.s32 	%r390, %r389, %r388;
	add.s32 	%r391, %r390, %r388;
	st.shared.v4.f32 	[%r391], {%f193, %f194, %f195, %f196};
	@%p52 bra 	$L__BB3_53;
	setp.gt.u32 	%p53, %r8, 7;
	mul.wide.s32 	%rd672, %r3, 16;
	add.s64 	%rd58, %rd57, %rd672;
	ld.global.v4.f32 	{%f197, %f198, %f199, %f200}, [%rd58];
	shl.b32 	%r392, %r3, 4;
	add.s32 	%r393, %r18, %r392;
	add.s32 	%r394, %r393, %r392;
	add.s32 	%r395, %r394, %r392;
	add.s32 	%r396, %r395, %r392;
	st.shared.v4.f32 	[%r396], {%f197, %f198, %f199, %f200};
	@%p53 bra 	$L__BB3_53;
	setp.gt.u32 	%p54, %r9, 7;
	mul.wide.s32 	%rd673, %r3, 16;
	add.s64 	%rd674, %rd58, %rd673;
	ld.global.v4.f32 	{%f201, %f202, %f203, %f204}, [%rd674];
	shl.b32 	%r397, %r3, 4;
	add.s32 	%r398, %r18, %r397;
	add.s32 	%r399, %r398, %r397;
	add.s32 	%r400, %r399, %r397;
	add.s32 	%r401, %r400, %r397;
	add.s32 	%r402, %r401, %r397;
	st.shared.v4.f32 	[%r402], {%f201, %f202, %f203, %f204};
	@%p54 bra 	$L__BB3_53;
	setp.gt.u32 	%p55, %r10, 7;
	mul.wide.u32 	%rd675, %r9, 16;
	add.s64 	%rd676, %rd53, %rd675;
	ld.global.v4.f32 	{%f205, %f206, %f207, %f208}, [%rd676];
	shl.b32 	%r403, %r3, 4;
	add.s32 	%r404, %r18, %r403;
	add.s32 	%r405, %r404, %r403;
	add.s32 	%r406, %r405, %r403;
	add.s32 	%r407, %r406, %r403;
	add.s32 	%r408, %r407, %r403;
	add.s32 	%r409, %r408, %r403;
	st.shared.v4.f32 	[%r409], {%f205, %f206, %f207, %f208};
	@%p55 bra 	$L__BB3_53;
	mul.wide.u32 	%rd677, %r10, 16;
	add.s64 	%rd678, %rd53, %rd677;
	ld.global.v4.f32 	{%f209, %f210, %f211, %f212}, [%rd678];
	shl.b32 	%r410, %r3, 4;
	add.s32 	%r411, %r18, %r410;
	add.s32 	%r412, %r411, %r410;
	add.s32 	%r413, %r412, %r410;
	add.s32 	%r414, %r413, %r410;
	add.s32 	%r415, %r414, %r410;
	add.s32 	%r416, %r415, %r410;
	add.s32 	%r417, %r416, %r410;
	st.shared.v4.f32 	[%r417], {%f209, %f210, %f211, %f212};
$L__BB3_53:
	setp.gt.u32 	%p56, %r19, 63;
	@%p56 bra 	$L__BB3_642;
	@%p7 bra 	$L__BB3_63;
	setp.gt.u32 	%p58, %r4, 7;
	add.s64 	%rd679, %rd27, %rd4;
	shl.b64 	%rd680, %rd679, 2;
	add.s64 	%rd59, %rd28, %rd680;
	mul.wide.u32 	%rd681, %r166, 16;
	add.s64 	%rd60, %rd59, %rd681;
	ld.global.v4.f32 	{%f213, %f214, %f215, %f216}, [%rd60];
	st.shared.v4.f32 	[%r20], {%f213, %f214, %f215, %f216};
	@%p58 bra 	$L__BB3_63;
	setp.gt.u32 	%p59, %r5, 7;
	mul.wide.s32 	%rd682, %r3, 16;
	add.s64 	%rd61, %rd60, %rd682;
	ld.global.v4.f32 	{%f217, %f218, %f219, %f220}, [%rd61];
	shl.b32 	%r418, %r3, 4;
	add.s32 	%r419, %r20, %r418;
	st.shared.v4.f32 	[%r419], {%f217, %f218, %f219, %f220};
	@%p59 bra 	$L__BB3_63;
	setp.gt.u32 	%p60, %r6, 7;
	mul.wide.s32 	%rd683, %r3, 16;
	add.s64 	%rd62, %rd61, %rd683;
	ld.global.v4.f32 	{%f221, %f222, %f223, %f224}, [%rd62];
	shl.b32 	%r420, %r3, 4;
	add.s32 	%r421, %r20, %r420;
	add.s32 	%r422, %r421, %r420;
	st.shared.v4.f32 	[%r422], {%f221, %f222, %f223, %f224};
	@%p60 bra 	$L__BB3_63;
	setp.gt.u32 	%p61, %r7, 7;
	mul.wide.s32 	%rd684, %r3, 16;
	add.s64 	%rd63, %rd62, %rd684;
	ld.global.v4.f32 	{%f225, %f226, %f227, %f228}, [%rd63];
	shl.b32 	%r423, %r3, 4;
	add.s32 	%r424, %r20, %r423;
	add.s32 	%r425, %r424, %r423;
	add.s32 	%r426, %r425, %r423;
	st.shared.v4.f32 	[%r426], {%f225, %f226, %f227, %f228};
	@%p61 bra 	$L__BB3_63;
	setp.gt.u32 	%p62, %r8, 7;
	mul.wide.s32 	%rd685, %r3, 16;
	add.s64 	%rd64, %rd63, %rd685;
	ld.global.v4.f32 	{%f229, %f230, %f231, %f232}, [%rd64];
	shl.b32 	%r427, %r3, 4;
	add.s32 	%r428, %r20, %r427;
	add.s32 	%r429, %r428, %r427;
	add.s32 	%r430, %r429, %r427;
	add.s32 	%r431, %r430, %r427;
	st.shared.v4.f32 	[%r431], {%f229, %f230, %f231, %f232};
	@%p62 bra 	$L__BB3_63;
	setp.gt.u32 	%p63, %r9, 7;
	mul.wide.s32 	%rd686, %r3, 16;
	add.s64 	%rd687, %rd64, %rd686;
	ld.global.v4.f32 	{%f233, %f234, %f235, %f236}, [%rd687];
	shl.b32 	%r432, %r3, 4;
	add.s32 	%r433, %r20, %r432;
	add.s32 	%r434, %r433, %r432;
	add.s32 	%r435, %r434, %r432;
	add.s32 	%r436, %r435, %r432;
	add.s32 	%r437, %r436, %r432;
	st.shared.v4.f32 	[%r437], {%f233, %f234, %f235, %f236};
	@%p63 bra 	$L__BB3_63;
	setp.gt.u32 	%p64, %r10, 7;
	mul.wide.u32 	%rd688, %r9, 16;
	add.s64 	%rd689, %rd59, %rd688;
	ld.global.v4.f32 	{%f237, %f238, %f239, %f240}, [%rd689];
	shl.b32 	%r438, %r3, 4;
	add.s32 	%r439, %r20, %r438;
	add.s32 	%r440, %r439, %r438;
	add.s32 	%r441, %r440, %r438;
	add.s32 	%r442, %r441, %r438;
	add.s32 	%r443, %r442, %r438;
	add.s32 	%r444, %r443, %r438;
	st.shared.v4.f32 	[%r444], {%f237, %f238, %f239, %f240};
	@%p64 bra 	$L__BB3_63;
	mul.wide.u32 	%rd690, %r10, 16;
	add.s64 	%rd691, %rd59, %rd690;
	ld.global.v4.f32 	{%f241, %f242, %f243, %f244}, [%rd691];
	shl.b32 	%r445, %r3, 4;
	add.s32 	%r446, %r20, %r445;
	add.s32 	%r447, %r446, %r445;
	add.s32 	%r448, %r447, %r445;
	add.s32 	%r449, %r448, %r445;
	add.s32 	%r450, %r449, %r445;
	add.s32 	%r451, %r450, %r445;
	add.s32 	%r452, %r451, %r445;
	st.shared.v4.f32 	[%r452], {%f241, %f242, %f243, %f244};
$L__BB3_63:
	setp.gt.u32 	%p65, %r21, 63;
	@%p65 bra 	$L__BB3_642;
	@%p7 bra 	$L__BB3_73;
	ld.param.u32 	%r9459, [_Z35hand_gemm_kernel_blockmn_4x4_sharedILi64ELi64ELi32EEviiiPfiS0_iS0_iff_param_4];
	setp.gt.u32 	%p67, %r4, 7;
	mul.lo.s32 	%r453, %r21, %r9459;
	cvt.s64.s32 	%rd692, %r453;
	add.s64 	%rd693, %rd27, %rd692;
	shl.b64 	%rd694, %rd693, 2;
	add.s64 	%rd65, %rd28, %rd694;
	mul.wide.u32 	%rd695, %r166, 16;
	add.s64 	%rd66, %rd65, %rd695;
	ld.global.v4.f32 	{%f245, %f246, %f247, %f248}, [%rd66];
	st.shared.v4.f32 	[%r22], {%f245, %f246, %f247, %f248};
	@%p67 bra 	$L__BB3_73;
	setp.gt.u32 	%p68, %r5, 7;
	mul.wide.s32 	%rd696, %r3, 16;
	add.s64 	%rd67, %rd66, %rd696;
	ld.global.v4.f32 	{%f249, %f250, %f251, %f252}, [%rd67];
	shl.b32 	%r454, %r3, 4;
	add.s32 	%r455, %r22, %r454;
	st.shared.v4.f32 	[%r455], {%f249, %f250, %f251, %f252};
	@%p68 bra 	$L__BB3_73;
	setp.gt.u32 	%p69, %r6, 7;
	mul.wide.s32 	%rd697, %r3, 16;
	add.s64 	%rd68, %rd67, %rd697;
	ld.global.v4.f32 	{%f253, %f254, %f255, %f256}, [%rd68];
	shl.b32 	%r456, %r3, 4;
	add.s32 	%r457, %r22, %r456;
	add.s32 	%r458, %r457, %r456;
	st.shared.v4.f32 	[%r458], {%f253, %f254, %f255, %f256};
	@%p69 bra 	$L__BB3_73;
	setp.gt.u32 	%p70, %r7, 7;
	mul.wide.s32 	%rd698, %r3, 16;
	add.s64 	%rd69, %rd68, %rd698;
	ld.global.v4.f32 	{%f257, %f258, %f259, %f260}, [%rd69];
	shl.b32 	%r459, %r3, 4;
	add.s32 	%r460, %r22, %r459;
	add.s32 	%r461, %r460, %r459;
	add.s32 	%r462, %r461, %r459;
	st.shared.v4.f32 	[%r462], {%f257, %f258, %f259, %f260};
	@%p70 bra 	$L__BB3_73;
	setp.gt.u32 	%p71, %r8, 7;
	mul.wide.s32 	%rd699, %r3, 16;
	add.s64 	%rd70, %rd69, %rd699;
	ld.global.v4.f32 	{%f261, %f262, %f263, %f264}, [%rd70];
	shl.b32 	%r463, %r3, 4;
	add.s32 	%r464, %r22, %r463;
	add.s32 	%r465, %r464, %r463;
	add.s32 	%r466, %r465, %r463;
	add.s32 	%r467, %r466, %r463;
	st.shared.v4.f32 	[%r467], {%f261, %f262, %f263, %f264};
	@%p71 bra 	$L__BB3_73;
	setp.gt.u32 	%p72, %r9, 7;
	mul.wide.s32 	%rd700, %r3, 16;
	add.s64 	%rd701, %rd70, %rd700;
	ld.global.v4.f32 	{%f265, %f266, %f267, %f268}, [%rd701];
	shl.b32 	%r468, %r3, 4;
	add.s32 	%r469, %r22, %r468;
	add.s32 	%r470, %r469, %r468;
	add.s32 	%r471, %r470, %r468;
	add.s32 	%r472, %r471, %r468;
	add.s32 	%r473, %r472, %r468;
	st.shared.v4.f32 	[%r473], {%f265, %f266, %f267, %f268};
	@%p72 bra 	$L__BB3_73;
	setp.gt.u32 	%p73, %r10, 7;
	mul.wide.u32 	%rd702, %r9, 16;
	add.s64 	%rd703, %rd65, %rd702;
	ld.global.v4.f32 	{%f269, %f270, %f271, %f272}, [%rd703];
	shl.b32 	%r474, %r3, 4;
	add.s32 	%r475, %r22, %r474;
	add.s32 	%r476, %r475, %r474;
	add.s32 	%r477, %r476, %r474;
	add.s32 	%r478, %r477, %r474;
	add.s32 	%r479, %r478, %r474;
	add.s32 	%r480, %r479, %r474;
	st.shared.v4.f32 	[%r480], {%f269, %f270, %f271, %f272};
	@%p73 bra 	$L__BB3_73;
	mul.wide.u32 	%rd704, %r10, 16;
	add.s64 	%rd705, %rd65, %rd704;
	ld.global.v4.f32 	{%f273, %f274, %f275, %f276}, [%rd705];
	shl.b32 	%r481, %r3, 4;
	add.s32 	%r482, %r22, %r481;
	add.s32 	%r483, %r482, %r481;
	add.s32 	%r484, %r483, %r481;
	add.s32 	%r485, %r484, %r481;
	add.s32 	%r486, %r485, %r481;
	add.s32 	%r487, %r486, %r481;
	add.s32 	%r488, %r487, %r481;
	st.shared.v4.f32 	[%r488], {%f273, %f274, %f275, %f276};
$L__BB3_73:
	setp.gt.u32 	%p74, %r23, 63;
	@%p74 bra 	$L__BB3_642;
	@%p7 bra 	$L__BB3_83;
	ld.param.u32 	%r9460, [_Z35hand_gemm_kernel_blockmn_4x4_sharedILi64ELi64ELi32EEviiiPfiS0_iS0_iff_param_4];
	setp.gt.u32 	%p76, %r4, 7;
	mul.lo.s32 	%r489, %r23, %r9460;
	cvt.s64.s32 	%rd706, %r489;
	add.s64 	%rd707, %rd27, %rd706;
	shl.b64 	%rd708, %rd707, 2;
	add.s64 	%rd71, %rd28, %rd708;
	mul.wide.u32 	%rd709, %r166, 16;
	add.s64 	%rd72, %rd71, %rd709;
	ld.global.v4.f32 	{%f277, %f278, %f279, %f280}, [%rd72];
	st.shared.v4.f32 	[%r24], {%f277, %f278, %f279, %f280};
	@%p76 bra 	$L__BB3_83;
	setp.gt.u32 	%p77, %r5, 7;
	mul.wide.s32 	%rd710, %r3, 16;
	add.s64 	%rd73, %rd72, %rd710;
	ld.global.v4.f32 	{%f281, %f282, %f283, %f284}, [%rd73];
	shl.b32 	%r490, %r3, 4;
	add.s32 	%r491, %r24, %r490;
	st.shared.v4.f32 	[%r491], {%f281, %f282, %f283, %f284};
	@%p77 bra 	$L__BB3_83;
	setp.gt.u32 	%p78, %r6, 7;
	mul.wide.s32 	%rd711, %r3, 16;
	add.s64 	%rd74, %rd73, %rd711;
	ld.global.v4.f32 	{%f285, %f286, %f287, %f288}, [%rd74];
	shl.b32 	%r492, %r3, 4;
	add.s32 	%r493, %r24, %r492;
	add.s32 	%r494, %r493, %r492;
	st.shared.v4.f32 	[%r494], {%f285, %f286, %f287, %f288};
	@%p78 bra 	$L__BB3_83;
	setp.gt.u32 	%p79, %r7, 7;
	mul.wide.s32 	%rd712, %r3, 16;
	add.s64 	%rd75, %rd74, %rd712;
	ld.global.v4.f32 	{%f289, %f290, %f291, %f292}, [%rd75];
	shl.b32 	%r495, %r3, 4;
	add.s32 	%r496, %r24, %r495;
	add.s32 	%r497, %r496, %r495;
	add.s32 	%r498, %r497, %r495;
	st.shared.v4.f32 	[%r498], {%f289, %f290, %f291, %f292};
	@%p79 bra 	$L__BB3_83;
	setp.gt.u32 	%p80, %r8, 7;
	mul.wide.s32 	%rd713, %r3, 16;
	add.s64 	%rd76, %rd75, %rd713;
	ld.global.v4.f32 	{%f293, %f294, %f295, %f296}, [%rd76];
	shl.b32 	%r499, %r3, 4;
	add.s32 	%r500, %r24, %r499;
	add.s32 	%r501, %r500, %r499;
	add.s32 	%r502, %r501, %r499;
	add.s32 	%r503, %r502, %r499;
	st.shared.v4.f32 	[%r503], {%f293, %f294, %f295, %f296};
	@%p80 bra 	$L__BB3_83;
	setp.gt.u32 	%p81, %r9, 7;
	mul.wide.s32 	%rd714, %r3, 16;
	add.s64 	%rd715, %rd76, %rd714;
	ld.global.v4.f32 	{%f297, %f298, %f299, %f300}, [%rd715];
	shl.b32 	%r504, %r3, 4;
	add.s32 	%r505, %r24, %r504;
	add.s32 	%r506, %r505, %r504;
	add.s32 	%r507, %r506, %r504;
	add.s32 	%r508, %r507, %r504;
	add.s32 	%r509, %r508, %r504;
	st.shared.v4.f32 	[%r509], {%f297, %f298, %f299, %f300};
	@%p81 bra 	$L__BB3_83;
	setp.gt.u32 	%p82, %r10, 7;
	mul.wide.u32 	%rd716, %r9, 16;
	add.s64 	%rd717, %rd71, %rd716;
	ld.global.v4.f32 	{%f301, %f302, %f303, %f304}, [%rd717];
	shl.b32 	%r510, %r3, 4;
	add.s32 	%r511, %r24, %r510;
	add.s32 	%r512, %r511, %r510;
	add.s32 	%r513, %r512, %r510;
	add.s32 	%r514, %r513, %r510;
	add.s32 	%r515, %r514, %r510;
	add.s32 	%r516, %r515, %r510;
	st.shared.v4.f32 	[%r516], {%f301, %f302, %f303, %f304};
	@%p82 bra 	$L__BB3_83;
	mul.wide.u32 	%rd718, %r10, 16;
	add.s64 	%rd719, %rd71, %rd718;
	ld.global.v4.f32 	{%f305, %f306, %f307, %f308}, [%rd719];
	shl.b32 	%r517, %r3, 4;
	add.s32 	%r518, %r24, %r517;
	add.s32 	%r519, %r518, %r517;
	add.s32 	%r520, %r519, %r517;
	add.s32 	%r521, %r520, %r517;
	add.s32 	%r522, %r521, %r517;
	add.s32 	%r523, %r522, %r517;
	add.s32 	%r524, %r523, %r517;
	st.shared.v4.f32 	[%r524], {%f305, %f306, %f307, %f308};
$L__BB3_83:
	setp.gt.u32 	%p83, %r25, 63;
	@%p83 bra 	$L__BB3_642;
	@%p7 bra 	$L__BB3_93;
	ld.param.u32 	%r9461, [_Z35hand_gemm_kernel_blockmn_4x4_sharedILi64ELi64ELi32EEviiiPfiS0_iS0_iff_param_4];
	setp.gt.u32 	%p85, %r4, 7;
	mul.lo.s32 	%r525, %r25, %r9461;
	cvt.s64.s32 	%rd720, %r525;
	add.s64 	%rd721, %rd27, %rd720;
	shl.b64 	%rd722, %rd721, 2;
	add.s64 	%rd77, %rd28, %rd722;
	mul.wide.u32 	%rd723, %r166, 16;
	add.s64 	%rd78, %rd77, %rd723;
	ld.global.v4.f32 	{%f309, %f310, %f311, %f312}, [%rd78];
	st.shared.v4.f32 	[%r26], {%f309, %f310, %f311, %f312};
	@%p85 bra 	$L__BB3_93;
	setp.gt.u32 	%p86, %r5, 7;
	mul.wide.s32 	%rd724, %r3, 16;
	add.s64 	%rd79, %rd78, %rd724;
	ld.global.v4.f32 	{%f313, %f314, %f315, %f316}, [%rd79];
	shl.b32 	%r526, %r3, 4;
	add.s32 	%r527, %r26, %r526;
	st.shared.v4.f32 	[%r527], {%f313, %f314, %f315, %f316};
	@%p86 bra 	$L__BB3_93;
	setp.gt.u32 	%p87, %r6, 7;
	mul.wide.s32 	%rd725, %r3, 16;
	add.s64 	%rd80, %rd79, %rd725;
	ld.global.v4.f32 	{%f317, %f318, %f319, %f320}, [%rd80];
	shl.b32 	%r528, %r3, 4;
	add.s32 	%r529, %r26, %r528;
	add.s32 	%r530, %r529, %r528;
	st.shared.v4.f32 	[%r530], {%f317, %f318, %f319, %f320};
	@%p87 bra 	$L__BB3_93;
	setp.gt.u32 	%p88, %r7, 7;
	mul.wide.s32 	%rd726, %r3, 16;
	add.s64 	%rd81, %rd80, %rd726;
	ld.global.v4.f32 	{%f321, %f322, %f323, %f324}, [%rd81];
	shl.b32 	%r531, %r3, 4;
	add.s32 	%r532, %r26, %r531;
	add.s32 	%r533, %r532, %r531;
	add.s32 	%r534, %r533, %r531;
	st.shared.v4.f32 	[%r534], {%f321, %f322, %f323, %f324};
	@%p88 bra 	$L__BB3_93;
	setp.gt.u32 	%p89, %r8, 7;
	mul.wide.s32 	%rd727, %r3, 16;
	add.s64 	%rd82, %rd81, %rd727;
	ld.global.v4.f32 	{%f325, %f326, %f327, %f328}, [%rd82];
	shl.b32 	%r535, %r3, 4;
	add.s32 	%r536, %r26, %r535;
	add.s32 	%r537, %r536, %r535;
	add.s32 	%r538, %r537, %r535;
	add.s32 	%r539, %r538, %r535;
	st.shared.v4.f32 	[%r539], {%f325, %f326, %f327, %f328};
	@%p89 bra 	$L__BB3_93;
	setp.gt.u32 	%p90, %r9, 7;
	mul.wide.s32 	%rd728, %r3, 16;
	add.s64 	%rd729, %rd82, %rd728;
	ld.global.v4.f32 	{%f329, %f330, %f331, %f332}, [%rd729];
	shl.b32 	%r540, %r3, 4;
	add.s32 	%r541, %r26, %r540;
	add.s32 	%r542, %r541, %r540;
	add.s32 	%r543, %r542, %r540;
	add.s32 	%r544, %r543, %r540;
	add.s32 	%r545, %r544, %r540;
	st.shared.v4.f32 	[%r545], {%f329, %f330, %f331, %f332};
	@%p90 bra 	$L__BB3_93;
	setp.gt.u32 	%p91, %r10, 7;
	mul.wide.u32 	%rd730, %r9, 16;
	add.s64 	%rd731, %rd77, %rd730;
	ld.global.v4.f32 	{%f333, %f334, %f335, %f336}, [%rd731];
	shl.b32 	%r546, %r3, 4;
	add.s32 	%r547, %r26, %r546;
	add.s32 	%r548, %r547, %r546;
	add.s32 	%r549, %r548, %r546;
	add.s32 	%r550, %r549, %r546;
	add.s32 	%r551, %r550, %r546;
	add.s32 	%r552, %r551, %r546;
	st.shared.v4.f32 	[%r552], {%f333, %f334, %f335, %f336};
	@%p91 bra 	$L__BB3_93;
	mul.wide.u32 	%rd732, %r10, 16;
	add.s64 	%rd733, %rd77, %rd732;
	ld.global.v4.f32 	{%f337, %f338, %f339, %f340}, [%rd733];
	shl.b32 	%r553, %r3, 4;
	add.s32 	%r554, %r26, %r553;
	add.s32 	%r555, %r554, %r553;
	add.s32 	%r556, %r555, %r553;
	add.s32 	%r557, %r556, %r553;
	add.s32 	%r558, %r557, %r553;
	add.s32 	%r559, %r558, %r553;
	add.s32 	%r560, %r559, %r553;
	st.shared.v4.f32 	[%r560], {%f337, %f338, %f339, %f340};
$L__BB3_93:
	setp.gt.u32 	%p92, %r27, 63;
	@%p92 bra 	$L__BB3_642;
	@%p7 bra 	$L__BB3_103;
	ld.param.u32 	%r9462, [_Z35hand_gemm_kernel_blockmn_4x4_sharedILi64ELi64ELi32EEviiiPfiS0_iS0_iff_param_4];
	setp.gt.u32 	%p94, %r4, 7;
	mul.lo.s32 	%r561, %r27, %r9462;
	cvt.s64.s32 	%rd734, %r561;
	add.s64 	%rd735, %rd27, %rd734;
	shl.b64 	%rd736, %rd735, 2;
	add.s64 	%rd83, %rd28, %rd736;
	mul.wide.u32 	%rd737, %r166, 16;
	add.s64 	%rd84, %rd83, %rd737;
	ld.global.v4.f32 	{%f341, %f342, %f343, %f344}, [%rd84];
	st.shared.v4.f32 	[%r28], {%f341, %f342, %f343, %f344};
	@%p94 bra 	$L__BB3_103;
	setp.gt.u32 	%p95, %r5, 7;
	mul.wide.s32 	%rd738, %r3, 16;
	add.s64 	%rd85, %rd84, %rd738;
	ld.global.v4.f32 	{%f345, %f346, %f347, %f348}, [%rd85];
	shl.b32 	%r562, %r3, 4;
	add.s32 	%r563, %r28, %r562;
	st.shared.v4.f32 	[%r563], {%f345, %f346, %f347, %f348};
	@%p95 bra 	$L__BB3_103;
	setp.gt.u32 	%p96, %r6, 7;
	mul.wide.s32 	%rd739, %r3, 16;
	add.s64 	%rd86, %rd85, %rd739;
	ld.global.v4.f32 	{%f349, %f350, %f351, %f352}, [%rd86];
	shl.b32 	%r564, %r3, 4;
	add.s32 	%r565, %r28, %r564;
	add.s32 	%r566, %r565, %r564;
	st.shared.v4.f32 	[%r566], {%f349, %f350, %f351, %f352};
	@%p96 bra 	$L__BB3_103;
	setp.gt.u32 	%p97, %r7, 7;
	mul.wide.s32 	%rd740, %r3, 16;
	add.s64 	%rd87, %rd86, %rd740;
	ld.global.v4.f32 	{%f353, %f354, %f355, %f356}, [%rd87];
	shl.b32 	%r567, %r3, 4;
	add.s32 	%r568, %r28, %r567;
	add.s32 	%r569, %r568, %r567;
	add.s32 	%r570, %r569, %r567;
	st.shared.v4.f32 	[%r570], {%f353, %f354, %f355, %f356};
	@%p97 bra 	$L__BB3_103;
	setp.gt.u32 	%p98, %r8, 7;
	mul.wide.s32 	%rd741, %r3, 16;
	add.s64 	%rd88, %rd87, %rd741;
	ld.global.v4.f32 	{%f357, %f358, %f359, %f360}, [%rd88];
	shl.b32 	%r571, %r3, 4;
	add.s32 	%r572, %r28, %r571;
	add.s32 	%r573, %r572, %r571;
	add.s32 	%r574, %r573, %r571;
	add.s32 	%r575, %r574, %r571;
	st.shared.v4.f32 	[%r575], {%f357, %f358, %f359, %f360};
	@%p98 bra 	$L__BB3_103;
	setp.gt.u32 	%p99, %r9, 7;
	mul.wide.s32 	%rd742, %r3, 16;
	add.s64 	%rd743, %rd88, %rd742;
	ld.global.v4.f32 	{%f361, %f362, %f363, %f364}, [%rd743];
	shl.b32 	%r576, %r3, 4;
	add.s32 	%r577, %r28, %r576;
	add.s32 	%r578, %r577, %r576;
	add.s32 	%r579, %r578, %r576;
	add.s32 	%r580, %r579, %r576;
	add.s32 	%r581, %r580, %r576;
	st.shared.v4.f32 	[%r581], {%f361, %f362, %f363, %f364};
	@%p99 bra 	$L__BB3_103;
	setp.gt.u32 	%p100, %r10, 7;
	mul.wide.u32 	%rd744, %r9, 16;
	add.s64 	%rd745, %rd83, %rd744;
	ld.global.v4.f32 	{%f365, %f366, %f367, %f368}, [%rd745];
	shl.b32 	%r582, %r3, 4;
	add.s32 	%r583, %r28, %r582;
	add.s32 	%r584, %r583, %r582;
	add.s32 	%r585, %r584, %r582;
	add.s32 	%r586, %r585, %r582;
	add.s32 	%r587, %r586, %r582;
	add.s32 	%r588, %r587, %r582;
	st.shared.v4.f32 	[%r588], {%f365, %f366, %f367, %f368};
	@%p100 bra 	$L__BB3_103;
	mul.wide.u32 	%rd746, %r10, 16;
	add.s64 	%rd747, %rd83, %rd746;
	ld.global.v4.f32 	{%f369, %f370, %f371, %f372}, [%rd747];
	shl.b32 	%r589, %r3, 4;
	add.s32 	%r590, %r28, %r589;
	add.s32 	%r591, %r590, %r589;
	add.s32 	%r592, %r591, %r589;
	add.s32 	%r593, %r592, %r589;
	add.s32 	%r594, %r593, %r589;
	add.s32 	%r595, %r594, %r589;
	add.s32 	%r596, %r595, %r589;
	st.shared.v4.f32 	[%r596], {%f369, %f370, %f371, %f372};
$L__BB3_103:
	setp.gt.u32 	%p101, %r29, 63;
	@%p101 bra 	$L__BB3_642;
	@%p7 bra 	$L__BB3_113;
	ld.param.u32 	%r9463, [_Z35hand_gemm_kernel_blockmn_4x4_sharedILi64ELi64ELi32EEviiiPfiS0_iS0_iff_param_4];
	setp.gt.u32 	%p103, %r4, 7;
	mul.lo.s32 	%r597, %r29, %r9463;
	cvt.s64.s32 	%rd748, %r597;
	add.s64 	%rd749, %rd27, %rd748;
	shl.b64 	%rd750, %rd749, 2;
	add.s64 	%rd89, %rd28, %rd750;
	mul.wide.u32 	%rd751, %r166, 16;
	add.s64 	%rd90, %rd89, %rd751;
	ld.global.v4.f32 	{%f373, %f374, %f375, %f376}, [%rd90];
	st.shared.v4.f32 	[%r30], {%f373, %f374, %f375, %f376};
	@%p103 bra 	$L__BB3_113;
	setp.gt.u32 	%p104, %r5, 7;
	mul.wide.s32 	%rd752, %r3, 16;
	add.s64 	%rd91, %rd90, %rd752;
	ld.global.v4.f32 	{%f377, %f378, %f379, %f380}, [%rd91];
	shl.b32 	%r598, %r3, 4;
	add.s32 	%r599, %r30, %r598;
	st.shared.v4.f32 	[%r599], {%f377, %f378, %f379, %f380};
	@%p104 bra 	$L__BB3_113;
	setp.gt.u32 	%p105, %r6, 7;
	mul.wide.s32 	%rd753, %r3, 16;
	add.s64 	%rd92, %rd91, %rd753;
	ld.global.v4.f32 	{%f381, %f382, %f383, %f384}, [%rd92];
	shl.b32 	%r600, %r3, 4;
	add.s32 	%r601, %r30, %r600;
	add.s32 	%r602, %r601, %r600;
	st.shared.v4.f32 	[%r602], {%f381, %f382, %f383, %f384};
	@%p105 bra 	$L__BB3_113;
	setp.gt.u32 	%p106, %r7, 7;
	mul.wide.s32 	%rd754, %r3, 16;
	add.s64 	%rd93, %rd92, %rd754;
	ld.global.v4.f32 	{%f385, %f386, %f387, %f388}, [%rd93];
	shl.b32 	%r603, %r3, 4;
	add.s32 	%r604, %r30, %r603;
	add.s32 	%r605, %r604, %r603;
	add.s32 	%r606, %r605, %r603;
	st.shared.v4.f32 	[%r606], {%f385, %f386, %f387, %f388};
	@%p106 bra 	$L__BB3_113;
	setp.gt.u32 	%p107, %r8, 7;
	mul.wide.s32 	%rd755, %r3, 16;
	add.s64 	%rd94, %rd93, %rd755;
	ld.global.v4.f32 	{%f389, %f390, %f391, %f392}, [%rd94];
	shl.b32 	%r607, %r3, 4;
	add.s32 	%r608, %r30, %r607;
	add.s32 	%r609, %r608, %r607;
	add.s32 	%r610, %r609, %r607;
	add.s32 	%r611, %r610, %r607;
	st.shared.v4.f32 	[%r611], {%f389, %f390, %f391, %f392};
	@%p107 bra 	$L__BB3_113;
	setp.gt.u32 	%p108, %r9, 7;
	mul.wide.s32 	%rd756, %r3, 16;
	add.s64 	%rd757, %rd94, %rd756;
	ld.global.v4.f32 	{%f393, %f394, %f395, %f396}, [%rd757];
	shl.b32 	%r612, %r3, 4;
	add.s32 	%r613, %r30, %r612;
	add.s32 	%r614, %r613, %r612;
	add.s32 	%r615, %r614, %r612;
	add.s32 	%r616, %r615, %r612;
	add.s32 	%r617, %r616, %r612;
	st.shared.v4.f32 	[%r617], {%f393, %f394, %f395, %f396};
	@%p108 bra 	$L__BB3_113;
	setp.gt.u32 	%p109, %r10, 7;
	mul.wide.u32 	%rd758, %r9, 16;
	add.s64 	%rd759, %rd89, %rd758;
	ld.global.v4.f32 	{%f397, %f398, %f399, %f400}, [%rd759];
	shl.b32 	%r618, %r3, 4;
	add.s32 	%r619, %r30, %r618;
	add.s32 	%r620, %r619, %r618;
	add.s32 	%r621, %r620, %r618;
	add.s32 	%r622, %r621, %r618;
	add.s32 	%r623, %r622, %r618;
	add.s32 	%r624, %r623, %r618;
	st.shared.v4.f32 	[%r624], {%f397, %f398, %f399, %f400};
	@%p109 bra 	$L__BB3_113;
	mul.wide.u32 	%rd760, %r10, 16;
	add.s64 	%rd761, %rd89, %rd760;
	ld.global.v4.f32 	{%f401, %f402, %f403, %f404}, [%rd761];
	shl.b32 	%r625, %r3, 4;
	add.s32 	%r626, %r30, %r625;
	add.s32 	%r627, %r626, %r625;
	add.s32 	%r628, %r627, %r625;
	add.s32 	%r629, %r628, %r625;
	add.s32 	%r630, %r629, %r625;
	add.s32 	%r631, %r630, %r625;
	add.s32 	%r632, %r631, %r625;
	st.shared.v4.f32 	[%r632], {%f401, %f402, %f403, %f404};
$L__BB3_113:
	setp.gt.u32 	%p110, %r31, 63;
	@%p110 bra 	$L__BB3_642;
	@%p7 bra 	$L__BB3_123;
	setp.gt.u32 	%p112, %r4, 7;
	add.s64 	%rd762, %rd27, %rd5;
	shl.b64 	%rd763, %rd762, 2;
	add.s64 	%rd95, %rd28, %rd763;
	mul.wide.u32 	%rd764, %r166, 16;
	add.s64 	%rd96, %rd95, %rd764;
	ld.global.v4.f32 	{%f405, %f406, %f407, %f408}, [%rd96];
	st.shared.v4.f32 	[%r32], {%f405, %f406, %f407, %f408};
	@%p112 bra 	$L__BB3_123;
	setp.gt.u32 	%p113, %r5, 7;
	mul.wide.s32 	%rd765, %r3, 16;
	add.s64 	%rd97, %rd96, %rd765;
	ld.global.v4.f32 	{%f409, %f410, %f411, %f412}, [%rd97];
	shl.b32 	%r633, %r3, 4;
	add.s32 	%r634, %r32, %r633;
	st.shared.v4.f32 	[%r634], {%f409, %f410, %f411, %f412};
	@%p113 bra 	$L__BB3_123;
	setp.gt.u32 	%p114, %r6, 7;
	mul.wide.s32 	%rd766, %r3, 16;
	add.s64 	%rd98, %rd97, %rd766;
	ld.global.v4.f32 	{%f413, %f414, %f415, %f416}, [%rd98];
	shl.b32 	%r635, %r3, 4;
	add.s32 	%r636, %r32, %r635;
	add.s32 	%r637, %r636, %r635;
	st.shared.v4.f32 	[%r637], {%f413, %f414, %f415, %f416};
	@%p114 bra 	$L__BB3_123;
	setp.gt.u32 	%p115, %r7, 7;
	mul.wide.s32 	%rd767, %r3, 16;
	add.s64 	%rd99, %rd98, %rd767;
	ld.global.v4.f32 	{%f417, %f418, %f419, %f420}, [%rd99];
	shl.b32 	%r638, %r3, 4;
	add.s32 	%r639, %r32, %r638;
	add.s32 	%r640, %r639, %r638;
	add.s32 	%r641, %r640, %r638;
	st.shared.v4.f32 	[%r641], {%f417, %f418, %f419, %f420};
	@%p115 bra 	$L__BB3_123;
	setp.gt.u32 	%p116, %r8, 7;
	mul.wide.s32 	%rd768, %r3, 16;
	add.s64 	%rd100, %rd99, %rd768;
	ld.global.v4.f32 	{%f421, %f422, %f423, %f424}, [%rd100];
	shl.b32 	%r642, %r3, 4;
	add.s32 	%r643, %r32, %r642;
	add.s32 	%r644, %r643, %r642;
	add.s32 	%r645, %r644, %r642;
	add.s32 	%r646, %r645, %r642;
	st.shared.v4.f32 	[%r646], {%f421, %f422, %f423, %f424};
	@%p116 bra 	$L__BB3_123;
	setp.gt.u32 	%p117, %r9, 7;
	mul.wide.s32 	%rd769, %r3, 16;
	add.s64 	%rd770, %rd100, %rd769;
	ld.global.v4.f32 	{%f425, %f426, %f427, %f428}, [%rd770];
	shl.b32 	%r647, %r3, 4;
	add.s32 	%r648, %r32, %r647;
	add.s32 	%r649, %r648, %r647;
	add.s32 	%r650, %r649, %r647;
	add.s32 	%r651, %r650, %r647;
	add.s32 	%r652, %r651, %r647;
	st.shared.v4.f32 	[%r652], {%f425, %f426, %f427, %f428};
	@%p117 bra 	$L__BB3_123;
	setp.gt.u32 	%p118, %r10, 7;
	mul.wide.u32 	%rd771, %r9, 16;
	add.s64 	%rd772, %rd95, %rd771;
	ld.global.v4.f32 	{%f429, %f430, %f431, %f432}, [%rd772];
	shl.b32 	%r653, %r3, 4;
	add.s32 	%r654, %r32, %r653;
	add.s32 	%r655, %r654, %r653;
	add.s32 	%r656, %r655, %r653;
	add.s32 	%r657, %r656, %r653;
	add.s32 	%r658, %r657, %r653;
	add.s32 	%r659, %r658, %r653;
	st.shared.v4.f32 	[%r659], {%f429, %f430, %f431, %f432};
	@%p118 bra 	$L__BB3_123;
	mul.wide.u32 	%rd773, %r10, 16;
	add.s64 	%rd774, %rd95, %rd773;
	ld.global.v4.f32 	{%f433, %f434, %f435, %f436}, [%rd774];
	shl.b32 	%r660, %r3, 4;
	add.s32 	%r661, %r32, %r660;
	add.s32 	%r662, %r661, %r660;
	add.s32 	%r663, %r662, %r660;
	add.s32 	%r664, %r663, %r660;
	add.s32 	%r665, %r664, %r660;
	add.s32 	%r666, %r665, %r660;
	add.s32 	%r667, %r666, %r660;
	st.shared.v4.f32 	[%r667], {%f433, %f434, %f435, %f436};
$L__BB3_123:
	setp.gt.u32 	%p119, %r33, 63;
	@%p119 bra 	$L__BB3_642;
	@%p7 bra 	$L__BB3_133;
	ld.param.u32 	%r9464, [_Z35hand_gemm_kernel_blockmn_4x4_sharedILi64ELi64ELi32EEviiiPfiS0_iS0_iff_param_4];
	setp.gt.u32 	%p121, %r4, 7;
	mul.lo.s32 	%r668, %r33, %r9464;
	cvt.s64.s32 	%rd775, %r668;
	add.s64 	%rd776, %rd27, %rd775;
	shl.b64 	%rd777, %rd776, 2;
	add.s64 	%rd101, %rd28, %rd777;
	mul.wide.u32 	%rd778, %r166, 16;
	add.s64 	%rd102, %rd101, %rd778;
	ld.global.v4.f32 	{%f437, %f438, %f439, %f440}, [%rd102];
	st.shared.v4.f32 	[%r34], {%f437, %f438, %f439, %f440};
	@%p121 bra 	$L__BB3_133;
	setp.gt.u32 	%p122, %r5, 7;
	mul.wide.s32 	%rd779, %r3, 16;
	add.s64 	%rd103, %rd102, %rd779;
	ld.global.v4.f32 	{%f441, %f442, %f443, %f444}, [%rd103];
	shl.b32 	%r669, %r3, 4;
	add.s32 	%r670, %r34, %r669;
	st.shared.v4.f32 	[%r670], {%f441, %f442, %f443, %f444};
	@%p122 bra 	$L__BB3_133;
	setp.gt.u32 	%p123, %r6, 7;
	mul.wide.s32 	%rd780, %r3, 16;
	add.s64 	%rd104, %rd103, %rd780;
	ld.global.v4.f32 	{%f445, %f446, %f447, %f448}, [%rd104];
	shl.b32 	%r671, %r3, 4;
	add.s32 	%r672, %r34, %r671;
	add.s32 	%r673, %r672, %r671;
	st.shared.v4.f32 	[%r673], {%f445, %f446, %f447, %f448};
	@%p123 bra 	$L__BB3_133;
	setp.gt.u32 	%p124, %r7, 7;
	mul.wide.s32 	%rd781, %r3, 16;
	add.s64 	%rd105, %rd104, %rd781;
	ld.global.v4.f32 	{%f449, %f450, %f451, %f452}, [%rd105];
	shl.b32 	%r674, %r3, 4;
	add.s32 	%r675, %r34, %r674;
	add.s32 	%r676, %r675, %r674;
	add.s32 	%r677, %r676, %r674;
	st.shared.v4.f32 	[%r677], {%f449, %f450, %f451, %f452};
	@%p124 bra 	$L__BB3_133;
	setp.gt.u32 	%p125, %r8, 7;
	mul.wide.s32 	%rd782, %r3, 16;
	add.s64 	%rd106, %rd105, %rd782;
	ld.global.v4.f32 	{%f453, %f454, %f455, %f456}, [%rd106];
	shl.b32 	%r678, %r3, 4;
	add.s32 	%r679, %r34, %r678;
	add.s32 	%r680, %r679, %r678;
	add.s32 	%r681, %r680, %r678;
	add.s32 	%r682, %r681, %r678;
	st.shared.v4.f32 	[%r682], {%f453, %f454, %f455, %f456};
	@%p125 bra 	$L__BB3_133;
	setp.gt.u32 	%p126, %r9, 7;
	mul.wide.s32 	%rd783, %r3, 16;
	add.s64 	%rd784, %rd106, %rd783;
	ld.global.v4.f32 	{%f457, %f458, %f459, %f460}, [%rd784];
	shl.b32 	%r683, %r3, 4;
	add.s32 	%r684, %r34, %r683;
	add.s32 	%r685, %r684, %r683;
	add.s32 	%r686, %r685, %r683;
	add.s32 	%r687, %r686, %r683;
	add.s32 	%r688, %r687, %r683;
	st.shared.v4.f32 	[%r688], {%f457, %f458, %f459, %f460};
	@%p126 bra 	$L__BB3_133;
	setp.gt.u32 	%p127, %r10, 7;
	mul.wide.u32 	%rd785, %r9, 16;
	add.s64 	%rd786, %rd101, %rd785;
	ld.global.v4.f32 	{%f461, %f462, %f463, %f464}, [%rd786];
	shl.b32 	%r689, %r3, 4;
	add.s32 	%r690, %r34, %r689;
	add.s32 	%r691, %r690, %r689;
	add.s32 	%r692, %r691, %r689;
	add.s32 	%r693, %r692, %r689;
	add.s32 	%r694, %r693, %r689;
	add.s32 	%r695, %r694, %r689;
	st.shared.v4.f32 	[%r695], {%f461, %f462, %f463, %f464};
	@%p127 bra 	$L__BB3_133;
	mul.wide.u32 	%rd787, %r10, 16;
	add.s64 	%rd788, %rd101, %rd787;
	ld.global.v4.f32 	{%f465, %f466, %f467, %f468}, [%rd788];
	shl.b32 	%r696, %r3, 4;
	add.s32 	%r697, %r34, %r696;
	add.s32 	%r698, %r697, %r696;
	add.s32 	%r699, %r698, %r696;
	add.s32 	%r700, %r699, %r696;
	add.s32 	%r701, %r700, %r696;
	add.s32 	%r702, %r701, %r696;
	add.s32 	%r703, %r702, %r696;
	st.shared.v4.f32 	[%r703], {%f465, %f466, %f467, %f468};
$L__BB3_133:
	setp.gt.u32 	%p128, %r35, 63;
	@%p128 bra 	$L__BB3_642;
	@%p7 bra 	$L__BB3_143;
	setp.gt.u32 	%p130, %r4, 7;
	add.s64 	%rd789, %rd27, %rd6;
	shl.b64 	%rd790, %rd789, 2;
	add.s64 	%rd107, %rd28, %rd790;
	mul.wide.u32 	%rd791, %r166, 16;
	add.s64 	%rd108, %rd107, %rd791;
	ld.global.v4.f32 	{%f469, %f470, %f471, %f472}, [%rd108];
	st.shared.v4.f32 	[%r36], {%f469, %f470, %f471, %f472};
	@%p130 bra 	$L__BB3_143;
	setp.gt.u32 	%p131, %r5, 7;
	mul.wide.s32 	%rd792, %r3, 16;
	add.s64 	%rd109, %rd108, %rd792;
	ld.global.v4.f32 	{%f473, %f474, %f475, %f476}, [%rd109];
	shl.b32 	%r704, %r3, 4;
	add.s32 	%r705, %r36, %r704;
	st.shared.v4.f32 	[%r705], {%f473, %f474, %f475, %f476};
	@%p131 bra 	$L__BB3_143;
	setp.gt.u32 	%p132, %r6, 7;
	mul.wide.s32 	%rd793, %r3, 16;
	add.s64 	%rd110, %rd109, %rd793;
	ld.global.v4.f32 	{%f477, %f478, %f479, %f480}, [%rd110];
	shl.b32 	%r706, %r3, 4;
	add.s32 	%r707, %r36, %r706;
	add.s32 	%r708, %r707, %r706;
	st.shared.v4.f32 	[%r708], {%f477, %f478, %f479, %f480};
	@%p132 bra 	$L__BB3_143;
	setp.gt.u32 	%p133, %r7, 7;
	mul.wide.s32 	%rd794, %r3, 16;
	add.s64 	%rd111, %rd110, %rd794;
	ld.global.v4.f32 	{%f481, %f482, %f483, %f484}, [%rd111];
	shl.b32 	%r709, %r3, 4;
	add.s32 	%r710, %r36, %r709;
	add.s32 	%r711, %r710, %r709;
	add.s32 	%r712, %r711, %r709;
	st.shared.v4.f32 	[%r712], {%f481, %f482, %f483, %f484};
	@%p133 bra 	$L__BB3_143;
	setp.gt.u32 	%p134, %r8, 7;
	mul.wide.s32 	%rd795, %r3, 16;
	add.s64 	%rd112, %rd111, %rd795;
	ld.global.v4.f32 	{%f485, %f486, %f487, %f488}, [%rd112];
	shl.b32 	%r713, %r3, 4;
	add.s32 	%r714, %r36, %r713;
	add.s32 	%r715, %r714, %r713;
	add.s32 	%r716, %r715, %r713;
	add.s32 	%r717, %r716, %r713;
	st.shared.v4.f32 	[%r717], {%f485, %f486, %f487, %f488};
	@%p134 bra 	$L__BB3_143;
	setp.gt.u32 	%p135, %r9, 7;
	mul.wide.s32 	%rd796, %r3, 16;
	add.s64 	%rd797, %rd112, %rd796;
	ld.global.v4.f32 	{%f489, %f490, %f491, %f492}, [%rd797];
	shl.b32 	%r718, %r3, 4;
	add.s32 	%r719, %r36, %r718;
	add.s32 	%r720, %r719, %r718;
	add.s32 	%r721, %r720, %r718;
	add.s32 	%r722, %r721, %r718;
	add.s32 	%r723, %r722, %r718;
	st.shared.v4.f32 	[%r723], {%f489, %f490, %f491, %f492};
	@%p135 bra 	$L__BB3_143;
	setp.gt.u32 	%p136, %r10, 7;
	mul.wide.u32 	%rd798, %r9, 16;
	add.s64 	%rd799, %rd107, %rd798;
	ld.global.v4.f32 	{%f493, %f494, %f495, %f496}, [%rd799];
	shl.b32 	%r724, %r3, 4;
	add.s32 	%r725, %r36, %r724;
	add.s32 	%r726, %r725, %r724;
	add.s32 	%r727, %r726, %r724;
	add.s32 	%r728, %r727, %r724;
	add.s32 	%r729, %r728, %r724;
	add.s32 	%r730, %r729, %r724;
	st.shared.v4.f32 	[%r730], {%f493, %f494, %f495, %f496};
	@%p136 bra 	$L__BB3_143;
	mul.wide.u32 	%rd800, %r10, 16;
	add.s64 	%rd801, %rd107, %rd800;
	ld.global.v4.f32 	{%f497, %f498, %f499, %f500}, [%rd801];
	shl.b32 	%r731, %r3, 4;
	add.s32 	%r732, %r36, %r731;
	add.s32 	%r733, %r732, %r731;
	add.s32 	%r734, %r733, %r731;
	add.s32 	%r735, %r734, %r731;
	add.s32 	%r736, %r735, %r731;
	add.s32 	%r737, %r736, %r731;
	add.s32 	%r738, %r737, %r731;
	st.shared.v4.f32 	[%r738], {%f497, %f498, %f499, %f500};
$L__BB3_143:
	setp.gt.u32 	%p137, %r37, 63;
	@%p137 bra 	$L__BB3_642;
	@%p7 bra 	$L__BB3_153;
	ld.param.u32 	%r9465, [_Z35hand_gemm_kernel_blockmn_4x4_sharedILi64ELi64ELi32EEviiiPfiS0_iS0_iff_param_4];
	setp.gt.u32 	%p139, %r4, 7;
	mul.lo.s32 	%r739, %r37, %r9465;
	cvt.s64.s32 	%rd802, %r739;
	add.s64 	%rd803, %rd27, %rd802;
	shl.b64 	%rd804, %rd803, 2;
	add.s64 	%rd113, %rd28, %rd804;
	mul.wide.u32 	%rd805, %r166, 16;
	add.s64 	%rd114, %rd113, %rd805;
	ld.global.v4.f32 	{%f501, %f502, %f503, %f504}, [%rd114];
	st.shared.v4.f32 	[%r38], {%f501, %f502, %f503, %f504};
	@%p139 bra 	$L__BB3_153;
	setp.gt.u32 	%p140, %r5, 7;
	mul.wide.s32 	%rd806, %r3, 16;
	add.s64 	%rd115, %rd114, %rd806;
	ld.global.v4.f32 	{%f505, %f506, %f507, %f508}, [%rd115];
	shl.b32 	%r740, %r3, 4;
	add.s32 	%r741, %r38, %r740;
	st.shared.v4.f32 	[%r741], {%f505, %f506, %f507, %f508};
	@%p140 bra 	$L__BB3_153;
	setp.gt.u32 	%p141, %r6, 7;
	mul.wide.s32 	%rd807, %r3, 16;
	add.s64 	%rd116, %rd115, %rd807;
	ld.global.v4.f32 	{%f509, %f510, %f511, %f512}, [%rd116];
	shl.b32 	%r742, %r3, 4;
	add.s32 	%r743, %r38, %r742;
	add.s32 	%r744, %r743, %r742;
	st.shared.v4.f32 	[%r744], {%f509, %f510, %f511, %f512};
	@%p141 bra 	$L__BB3_153;
	setp.gt.u32 	%p142, %r7, 7;
	mul.wide.s32 	%rd808, %r3, 16;
	add.s64 	%rd117, %rd116, %rd808;
	ld.global.v4.f32 	{%f513, %f514, %f515, %f516}, [%rd117];
	shl.b32 	%r745, %r3, 4;
	add.s32 	%r746, %r38, %r745;
	add.s32 	%r747, %r746, %r745;
	add.s32 	%r748, %r747, %r745;
	st.shared.v4.f32 	[%r748], {%f513, %f514, %f515, %f516};
	@%p142 bra 	$L__BB3_153;
	setp.gt.u32 	%p143, %r8, 7;
	mul.wide.s32 	%rd809, %r3, 16;
	add.s64 	%rd118, %rd117, %rd809;
	ld.global.v4.f32 	{%f517, %f518, %f519, %f520}, [%rd118];
	shl.b32 	%r749, %r3, 4;
	add.s32 	%r750, %r38, %r749;
	add.s32 	%r751, %r750, %r749;
	add.s32 	%r752, %r751, %r749;
	add.s32 	%r753, %r752, %r749;
	st.shared.v4.f32 	[%r753], {%f517, %f518, %f519, %f520};
	@%p143 bra 	$L__BB3_153;
	setp.gt.u32 	%p144, %r9, 7;
	mul.wide.s32 	%rd810, %r3, 16;
	add.s64 	%rd811, %rd118, %rd810;
	ld.global.v4.f32 	{%f521, %f522, %f523, %f524}, [%rd811];
	shl.b32 	%r754, %r3, 4;
	add.s32 	%r755, %r38, %r754;
	add.s32 	%r756, %r755, %r754;
	add.s32 	%r757, %r756, %r754;
	add.s32 	%r758, %r757, %r754;
	add.s32 	%r759, %r758, %r754;
	st.shared.v4.f32 	[%r759], {%f521, %f522, %f523, %f524};
	@%p144 bra 	$L__BB3_153;
	setp.gt.u32 	%p145, %r10, 7;
	mul.wide.u32 	%rd812, %r9, 16;
	add.s64 	%rd813, %rd113, %rd812;
	ld.global.v4.f32 	{%f525, %f526, %f527, %f528}, [%rd813];
	shl.b32 	%r760, %r3, 4;
	add.s32 	%r761, %r38, %r760;
	add.s32 	%r762, %r761, %r760;
	add.s32 	%r763, %r762, %r760;
	add.s32 	%r764, %r763, %r760;
	add.s32 	%r765, %r764, %r760;
	add.s32 	%r766, %r765, %r760;
	st.shared.v4.f32 	[%r766], {%f525, %f526, %f527, %f528};
	@%p145 bra 	$L__BB3_153;
	mul.wide.u32 	%rd814, %r10, 16;
	add.s64 	%rd815, %rd113, %rd814;
	ld.global.v4.f32 	{%f529, %f530, %f531, %f532}, [%rd815];
	shl.b32 	%r767, %r3, 4;
	add.s32 	%r768, %r38, %r767;
	add.s32 	%r769, %r768, %r767;
	add.s32 	%r770, %r769, %r767;
	add.s32 	%r771, %r770, %r767;
	add.s32 	%r772, %r771, %r767;
	add.s32 	%r773, %r772, %r767;
	add.s32 	%r774, %r773, %r767;
	st.shared.v4.f32 	[%r774], {%f529, %f530, %f531, %f532};
$L__BB3_153:
	setp.gt.u32 	%p146, %r39, 63;
	@%p146 bra 	$L__BB3_642;
	@%p7 bra 	$L__BB3_163;
	ld.param.u32 	%r9466, [_Z35hand_gemm_kernel_blockmn_4x4_sharedILi64ELi64ELi32EEviiiPfiS0_iS0_iff_param_4];
	setp.gt.u32 	%p148, %r4, 7;
	mul.lo.s32 	%r775, %r39, %r9466;
	cvt.s64.s32 	%rd816, %r775;
	add.s64 	%rd817, %rd27, %rd816;
	shl.b64 	%rd818, %rd817, 2;
	add.s64 	%rd119, %rd28, %rd818;
	mul.wide.u32 	%rd819, %r166, 16;
	add.s64 	%rd120, %rd119, %rd819;
	ld.global.v4.f32 	{%f533, %f534, %f535, %f536}, [%rd120];
	st.shared.v4.f32 	[%r40], {%f533, %f534, %f535, %f536};
	@%p148 bra 	$L__BB3_163;
	setp.gt.u32 	%p149, %r5, 7;
	mul.wide.s32 	%rd820, %r3, 16;
	add.s64 	%rd121, %rd120, %rd820;
	ld.global.v4.f32 	{%f537, %f538, %f539, %f540}, [%rd121];
	shl.b32 	%r776, %r3, 4;
	add.s32 	%r777, %r40, %r776;
	st.shared.v4.f32 	[%r777], {%f537, %f538, %f539, %f540};
	@%p149 bra 	$L__BB3_163;
	setp.gt.u32 	%p150, %r6, 7;
	mul.wide.s32 	%rd821, %r3, 16;
	add.s64 	%rd122, %rd121, %rd821;
	ld.global.v4.f32 	{%f541, %f542, %f543, %f544}, [%rd122];
	shl.b32 	%r778, %r3, 4;
	add.s32 	%r779, %r40, %r778;
	add.s32 	%r780, %r779, %r778;
	st.shared.v4.f32 	[%r780], {%f541, %f542, %f543, %f544};
	@%p150 bra 	$L__BB3_163;
	setp.gt.u32 	%p151, %r7, 7;
	mul.wide.s32 	%rd822, %r3, 16;
	add.s64 	%rd123, %rd122, %rd822;
	ld.global.v4.f32 	{%f545, %f546, %f547, %f548}, [%rd123];
	shl.b32 	%r781, %r3, 4;
	add.s32 	%r782, %r40, %r781;
	add.s32 	%r783, %r782, %r781;
	add.s32 	%r784, %r783, %r781;
	st.shared.v4.f32 	[%r784], {%f545, %f546, %f547, %f548};
	@%p151 bra 	$L__BB3_163;
	setp.gt.u32 	%p152, %r8, 7;
	mul.wide.s32 	%rd823, %r3, 16;
	add.s64 	%rd124, %rd123, %rd823;
	ld.global.v4.f32 	{%f549, %f550, %f551, %f552}, [%rd124];
	shl.b32 	%r785, %r3, 4;
	add.s32 	%r786, %r40, %r785;
	add.s32 	%r787, %r786, %r785;
	add.s32 	%r788, %r787, %r785;
	add.s32 	%r789, %r788, %r785;
	st.shared.v4.f32 	[%r789], {%f549, %f550, %f551, %f552};
	@%p152 bra 	$L__BB3_163;
	setp.gt.u32 	%p153, %r9, 7;
	mul.wide.s32 	%rd824, %r3, 16;
	add.s64 	%rd825, %rd124, %rd824;
	ld.global.v4.f32 	{%f553, %f554, %f555, %f556}, [%rd825];
	shl.b32 	%r790, %r3, 4;
	add.s32 	%r791, %r40, %r790;
	add.s32 	%r792, %r791, %r790;
	add.s32 	%r793, %r792, %r790;
	add.s32 	%r794, %r793, %r790;
	add.s32 	%r795, %r794, %r790;
	st.shared.v4.f32 	[%r795], {%f553, %f554, %f555, %f556};
	@%p153 bra 	$L__BB3_163;
	setp.gt.u32 	%p154, %r10, 7;
	mul.wide.u32 	%rd826, %r9, 16;
	add.s64 	%rd827, %rd119, %rd826;
	ld.global.v4.f32 	{%f557, %f558, %f559, %f560}, [%rd827];
	shl.b32 	%r796, %r3, 4;
	add.s32 	%r797, %r40, %r796;
	add.s32 	%r798, %r797, %r796;
	add.s32 	%r799, %r798, %r796;
	add.s32 	%r800, %r799, %r796;
	add.s32 	%r801, %r800, %r796;
	add.s32 	%r802, %r801, %r796;
	st.shared.v4.f32 	[%r802], {%f557, %f558, %f559, %f560};
	@%p154 bra 	$L__BB3_163;
	mul.wide.u32 	%rd828, %r10, 16;
	add.s64 	%rd829, %rd119, %rd828;
	ld.global.v4.f32 	{%f561, %f562, %f563, %f564}, [%rd829];
	shl.b32 	%r803, %r3, 4;
	add.s32 	%r804, %r40, %r803;
	add.s32 	%r805, %r804, %r803;
	add.s32 	%r806, %r805, %r803;
	add.s32 	%r807, %r806, %r803;
	add.s32 	%r808, %r807, %r803;
	add.s32 	%r809, %r808, %r803;
	add.s32 	%r810, %r809, %r803;
	st.shared.v4.f32 	[%r810], {%f561, %f562, %f563, %f564};
$L__BB3_163:
	setp.gt.u32 	%p155, %r41, 63;
	@%p155 bra 	$L__BB3_642;
	@%p7 bra 	$L__BB3_173;
	ld.param.u32 	%r9467, [_Z35hand_gemm_kernel_blockmn_4x4_sharedILi64ELi64ELi32EEviiiPfiS0_iS0_iff_param_4];
	setp.gt.u32 	%p157, %r4, 7;
	mul.lo.s32 	%r811, %r41, %r9467;
	cvt.s64.s32 	%rd830, %r811;
	add.s64 	%rd831, %rd27, %rd830;
	shl.b64 	%rd832, %rd831, 2;
	add.s64 	%rd125, %rd28, %rd832;
	mul.wide.u32 	%rd833, %r166, 16;
	add.s64 	%rd126, %rd125, %rd833;
	ld.global.v4.f32 	{%f565, %f566, %f567, %f568}, [%rd126];
	st.shared.v4.f32 	[%r42], {%f565, %f566, %f567, %f568};
	@%p157 bra 	$L__BB3_173;
	setp.gt.u32 	%p158, %r5, 7;
	mul.wide.s32 	%rd834, %r3, 16;
	add.s64 	%rd127, %rd126, %rd834;
	ld.global.v4.f32 	{%f569, %f570, %f571, %f572}, [%rd127];
	shl.b32 	%r812, %r3, 4;
	add.s32 	%r813, %r42, %r812;
	st.shared.v4.f32 	[%r813], {%f569, %f570, %f571, %f572};
	@%p158 bra 	$L__BB3_173;
	setp.gt.u32 	%p159, %r6, 7;
	mul.wide.s32 	%rd835, %r3, 16;
	add.s64 	%rd128, %rd127, %rd835;
	ld.global.v4.f32 	{%f573, %f574, %f575, %f576}, [%rd128];
	shl.b32 	%r814, %r3, 4;
	add.s32 	%r815, %r42, %r814;
	add.s32 	%r816, %r815, %r814;
	st.shared.v4.f32 	[%r816], {%f573, %f574, %f575, %f576};
	@%p159 bra 	$L__BB3_173;
	setp.gt.u32 	%p160, %r7, 7;
	mul.wide.s32 	%rd836, %r3, 16;
	add.s64 	%rd129, %rd128, %rd836;
	ld.global.v4.f32 	{%f577, %f578, %f579, %f580}, [%rd129];
	shl.b32 	%r817, %r3, 4;
	add.s32 	%r818, %r42, %r817;
	add.s32 	%r819, %r818, %r817;
	add.s32 	%r820, %r819, %r817;
	st.shared.v4.f32 	[%r820], {%f577, %f578, %f579, %f580};
	@%p160 bra 	$L__BB3_173;
	setp.gt.u32 	%p161, %r8, 7;
	mul.wide.s32 	%rd837, %r3, 16;
	add.s64 	%rd130, %rd129, %rd837;
	ld.global.v4.f32 	{%f581, %f582, %f583, %f584}, [%rd130];
	shl.b32 	%r821, %r3, 4;
	add.s32 	%r822, %r42, %r821;
	add.s32 	%r823, %r822, %r821;
	add.s32 	%r824, %r823, %r821;
	add.s32 	%r825, %r824, %r821;
	st.shared.v4.f32 	[%r825], {%f581, %f582, %f583, %f584};
	@%p161 bra 	$L__BB3_173;
	setp.gt.u32 	%p162, %r9, 7;
	mul.wide.s32 	%rd838, %r3, 16;
	add.s64 	%rd839, %rd130, %rd838;
	ld.global.v4.f32 	{%f585, %f586, %f587, %f588}, [%rd839];
	shl.b32 	%r826, %r3, 4;
	add.s32 	%r827, %r42, %r826;
	add.s32 	%r828, %r827, %r826;
	add.s32 	%r829, %r828, %r826;
	add.s32 	%r830, %r829, %r826;
	add.s32 	%r831, %r830, %r826;
	st.shared.v4.f32 	[%r831], {%f585, %f586, %f587, %f588};
	@%p162 bra 	$L__BB3_173;
	setp.gt.u32 	%p163, %r10, 7;
	mul.wide.u32 	%rd840, %r9, 16;
	add.s64 	%rd841, %rd125, %rd840;
	ld.global.v4.f32 	{%f589, %f590, %f591, %f592}, [%rd841];
	shl.b32 	%r832, %r3, 4;
	add.s32 	%r833, %r42, %r832;
	add.s32 	%r834, %r833, %r832;
	add.s32 	%r835, %r834, %r832;
	add.s32 	%r836, %r835, %r832;
	add.s32 	%r837, %r836, %r832;
	add.s32 	%r838, %r837, %r832;
	st.shared.v4.f32 	[%r838], {%f589, %f590, %f591, %f592};
	@%p163 bra 	$L__BB3_173;
	mul.wide.u32 	%rd842, %r10, 16;
	add.s64 	%rd843, %rd125, %rd842;
	ld.global.v4.f32 	{%f593, %f594, %f595, %f596}, [%rd843];
	shl.b32 	%r839, %r3, 4;
	add.s32 	%r840, %r42, %r839;
	add.s32 	%r841, %r840, %r839;
	add.s32 	%r842, %r841, %r839;
	add.s32 	%r843, %r842, %r839;
	add.s32 	%r844, %r843, %r839;
	add.s32 	%r845, %r844, %r839;
	add.s32 	%r846, %r845, %r839;
	st.shared.v4.f32 	[%r846], {%f593, %f594, %f595, %f596};
$L__BB3_173:
	setp.gt.u32 	%p164, %r43, 63;
	@%p164 bra 	$L__BB3_642;
	@%p7 bra 	$L__BB3_183;
	ld.param.u32 	%r9468, [_Z35hand_gemm_kernel_blockmn_4x4_sharedILi64ELi64ELi32EEviiiPfiS0_iS0_iff_param_4];
	setp.gt.u32 	%p166, %r4, 7;
	mul.lo.s32 	%r847, %r43, %r9468;
	cvt.s64.s32 	%rd844, %r847;
	add.s64 	%rd845, %rd27, %rd844;
	shl.b64 	%rd846, %rd845, 2;
	add.s64 	%rd131, %rd28, %rd846;
	mul.wide.u32 	%rd847, %r166, 16;
	add.s64 	%rd132, %rd131, %rd847;
	ld.global.v4.f32 	{%f597, %f598, %f599, %f600}, [%rd132];
	st.shared.v4.f32 	[%r44], {%f597, %f598, %f599, %f600};
	@%p166 bra 	$L__BB3_183;
	setp.gt.u32 	%p167, %r5, 7;
	mul.wide.s32 	%rd848, %r3, 16;
	add.s64 	%rd133, %rd132, %rd848;
	ld.global.v4.f32 	{%f601, %f602, %f603, %f604}, [%rd133];
	shl.b32 	%r848, %r3, 4;
	add.s32 	%r849, %r44, %r848;
	st.shared.v4.f32 	[%r849], {%f601, %f602, %f603, %f604};
	@%p167 bra 	$L__BB3_183;
	setp.gt.u32 	%p168, %r6, 7;
	mul.wide.s32 	%rd849, %r3, 16;
	add.s64 	%rd134, %rd133, %rd849;
	ld.global.v4.f32 	{%f605, %f606, %f607, %f608}, [%rd134];
	shl.b32 	%r850, %r3, 4;
	add.s32 	%r851, %r44, %r850;
	add.s32 	%r852, %r851, %r850;
	st.shared.v4.f32 	[%r852], {%f605, %f606, %f607, %f608};
	@%p168 bra 	$L__BB3_183;
	setp.gt.u32 	%p169, %r7, 7;
	mul.wide.s32 	%rd850, %r3, 16;
	add.s64 	%rd135, %rd134, %rd850;
	ld.global.v4.f32 	{%f609, %f610, %f611, %f612}, [%rd135];
	shl.b32 	%r853, %r3, 4;
	add.s32 	%r854, %r44, %r853;
	add.s32 	%r855, %r854, %r853;
	add.s32 	%r856, %r855, %r853;
	st.shared.v4.f32 	[%r856], {%f609, %f610, %f611, %f612};
	@%p169 bra 	$L__BB3_183;
	setp.gt.u32 	%p170, %r8, 7;
	mul.wide.s32 	%rd851, %r3, 16;
	add.s64 	%rd136, %rd135, %rd851;
	ld.global.v4.f32 	{%f613, %f614, %f615, %f616}, [%rd136];
	shl.b32 	%r857, %r3, 4;
	add.s32 	%r858, %r44, %r857;
	add.s32 	%r859, %r858, %r857;
	add.s32 	%r860, %r859, %r857;
	add.s32 	%r861, %r860, %r857;
	st.shared.v4.f32 	[%r861], {%f613, %f614, %f615, %f616};
	@%p170 bra 	$L__BB3_183;
	setp.gt.u32 	%p171, %r9, 7;
	mul.wide.s32 	%rd852, %r3, 16;
	add.s64 	%rd853, %rd136, %rd852;
	ld.global.v4.f32 	{%f617, %f618, %f619, %f620}, [%rd853];
	shl.b32 	%r862, %r3, 4;
	add.s32 	%r863, %r44, %r862;
	add.s32 	%r864, %r863, %r862;
	add.s32 	%r865, %r864, %r862;
	add.s32 	%r866, %r865, %r862;
	add.s32 	%r867, %r866, %r862;
	st.shared.v4.f32 	[%r867], {%f617, %f618, %f619, %f620};
	@%p171 bra 	$L__BB3_183;
	setp.gt.u32 	%p172, %r10, 7;
	mul.wide.u32 	%rd854, %r9, 16;
	add.s64 	%rd855, %rd131, %rd854;
	ld.global.v4.f32 	{%f621, %f622, %f623, %f624}, [%rd855];
	shl.b32 	%r868, %r3, 4;
	add.s32 	%r869, %r44, %r868;
	add.s32 	%r870, %r869, %r868;
	add.s32 	%r871, %r870, %r868;
	add.s32 	%r872, %r871, %r868;
	add.s32 	%r873, %r872, %r868;
	add.s32 	%r874, %r873, %r868;
	st.shared.v4.f32 	[%r874], {%f621, %f622, %f623, %f624};
	@%p172 bra 	$L__BB3_183;
	mul.wide.u32 	%rd856, %r10, 16;
	add.s64 	%rd857, %rd131, %rd856;
	ld.global.v4.f32 	{%f625, %f626, %f627, %f628}, [%rd857];
	shl.b32 	%r875, %r3, 4;
	add.s32 	%r876, %r44, %r875;
	add.s32 	%r877, %r876, %r875;
	add.s32 	%r878, %r877, %r875;
	add.s32 	%r879, %r878, %r875;
	add.s32 	%r880, %r879, %r875;
	add.s32 	%r881, %r880, %r875;
	add.s32 	%r882, %r881, %r875;
	st.shared.v4.f32 	[%r882], {%f625, %f626, %f627, %f628};
$L__BB3_183:
	setp.gt.u32 	%p173, %r45, 63;
	@%p173 bra 	$L__BB3_642;
	@%p7 bra 	$L__BB3_193;
	ld.param.u32 	%r9469, [_Z35hand_gemm_kernel_blockmn_4x4_sharedILi64ELi64ELi32EEviiiPfiS0_iS0_iff_param_4];
	setp.gt.u32 	%p175, %r4, 7;
	mul.lo.s32 	%r883, %r45, %r9469;
	cvt.s64.s32 	%rd858, %r883;
	add.s64 	%rd859, %rd27, %rd858;
	shl.b64 	%rd860, %rd859, 2;
	add.s64 	%rd137, %rd28, %rd860;
	mul.wide.u32 	%rd861, %r166, 16;
	add.s64 	%rd138, %rd137, %rd861;
	ld.global.v4.f32 	{%f629, %f630, %f631, %f632}, [%rd138];
	st.shared.v4.f32 	[%r46], {%f629, %f630, %f631, %f632};
	@%p175 bra 	$L__BB3_193;
	setp.gt.u32 	%p176, %r5, 7;
	mul.wide.s32 	%rd862, %r3, 16;
	add.s64 	%rd139, %rd138, %rd862;
	ld.global.v4.f32 	{%f633, %f634, %f635, %f636}, [%rd139];
	shl.b32 	%r884, %r3, 4;
	add.s32 	%r885, %r46, %r884;
	st.shared.v4.f32 	[%r885], {%f633, %f634, %f635, %f636};
	@%p176 bra 	$L__BB3_193;
	setp.gt.u32 	%p177, %r6, 7;
	mul.wide.s32 	%rd863, %r3, 16;
	add.s64 	%rd140, %rd139, %rd863;
	ld.global.v4.f32 	{%f637, %f638, %f639, %f640}, [%rd140];
	shl.b32 	%r886, %r3, 4;
	add.s32 	%r887, %r46, %r886;
	add.s32 	%r888, %r887, %r886;
	st.shared.v4.f32 	[%r888], {%f637, %f638, %f639, %f640};
	@%p177 bra 	$L__BB3_193;
	setp.gt.u32 	%p178, %r7, 7;
	mul.wide.s32 	%rd864, %r3, 16;
	add.s64 	%rd141, %rd140, %rd864;
	ld.global.v4.f32 	{%f641, %f642, %f643, %f644}, [%rd141];
	shl.b32 	%r889, %r3, 4;
	add.s32 	%r890, %r46, %r889;
	add.s32 	%r891, %r890, %r889;
	add.s32 	%r892, %r891, %r889;
	st.shared.v4.f32 	[%r892], {%f641, %f642, %f643, %f644};
	@%p178 bra 	$L__BB3_193;
	setp.gt.u32 	%p179, %r8, 7;
	mul.wide.s32 	%rd865, %r3, 16;
	add.s64 	%rd142, %rd141, %rd865;
	ld.global.v4.f32 	{%f645, %f646, %f647, %f648}, [%rd142];
	shl.b32 	%r893, %r3, 4;
	add.s32 	%r894, %r46, %r893;
	add.s32 	%r895, %r894, %r893;
	add.s32 	%r896, %r895, %r893;
	add.s32 	%r897, %r896, %r893;
	st.shared.v4.f32 	[%r897], {%f645, %f646, %f647, %f648};
	@%p179 bra 	$L__BB3_193;
	setp.gt.u32 	%p180, %r9, 7;
	mul.wide.s32 	%rd866, %r3, 16;
	add.s64 	%rd867, %rd142, %rd866;
	ld.global.v4.f32 	{%f649, %f650, %f651, %f652}, [%rd867];
	shl.b32 	%r898, %r3, 4;
	add.s32 	%r899, %r46, %r898;
	add.s32 	%r900, %r899, %r898;
	add.s32 	%r901, %r900, %r898;
	add.s32 	%r902, %r901, %r898;
	add.s32 	%r903, %r902, %r898;
	st.shared.v4.f32 	[%r903], {%f649, %f650, %f651, %f652};
	@%p180 bra 	$L__BB3_193;
	setp.gt.u32 	%p181, %r10, 7;
	mul.wide.u32 	%rd868, %r9, 16;
	add.s64 	%rd869, %rd137, %rd868;
	ld.global.v4.f32 	{%f653, %f654, %f655, %f656}, [%rd869];
	shl.b32 	%r904, %r3, 4;
	add.s32 	%r905, %r46, %r904;
	add.s32 	%r906, %r905, %r904;
	add.s32 	%r907, %r906, %r904;
	add.s32 	%r908, %r907, %r904;
	add.s32 	%r909, %r908, %r904;
	add.s32 	%r910, %r909, %r904;
	st.shared.v4.f32 	[%r910], {%f653, %f654, %f655, %f656};
	@%p181 bra 	$L__BB3_193;
	mul.wide.u32 	%rd870, %r10, 16;
	add.s64 	%rd871, %rd137, %rd870;
	ld.global.v4.f32 	{%f657, %f658, %f659, %f660}, [%rd871];
	shl.b32 	%r911, %r3, 4;
	add.s32 	%r912, %r46, %r911;
	add.s32 	%r913, %r912, %r911;
	add.s32 	%r914, %r913, %r911;
	add.s32 	%r915, %r914, %r911;
	add.s32 	%r916, %r915, %r911;
	add.s32 	%r917, %r916, %r911;
	add.s32 	%r918, %r917, %r911;
	st.shared.v4.f32 	[%r918], {%f657, %f658, %f659, %f660};
$L__BB3_193:
	setp.gt.u32 	%p182, %r47, 63;
	@%p182 bra 	$L__BB3_642;
	@%p7 bra 	$L__BB3_203;
	ld.param.u32 	%r9470, [_Z35hand_gemm_kernel_blockmn_4x4_sharedILi64ELi64ELi32EEviiiPfiS0_iS0_iff_param_4];
	setp.gt.u32 	%p184, %r4, 7;
	mul.lo.s32 	%r919, %r47, %r9470;
	cvt.s64.s32 	%rd872, %r919;
	add.s64 	%rd873, %rd27, %rd872;
	shl.b64 	%rd874, %rd873, 2;
	add.s64 	%rd143, %rd28, %rd874;
	mul.wide.u32 	%rd875, %r166, 16;
	add.s64 	%rd144, %rd143, %rd875;
	ld.global.v4.f32 	{%f661, %f662, %f663, %f664}, [%rd144];
	st.shared.v4.f32 	[%r48], {%f661, %f662, %f663, %f664};
	@%p184 bra 	$L__BB3_203;
	setp.gt.u32 	%p185, %r5, 7;
	mul.wide.s32 	%rd876, %r3, 16;
	add.s64 	%rd145, %rd144, %rd876;
	ld.global.v4.f32 	{%f665, %f666, %f667, %f668}, [%rd145];
	shl.b32 	%r920, %r3, 4;
	add.s32 	%r921, %r48, %r920;
	st.shared.v4.f32 	[%r921], {%f665, %f666, %f667, %f668};
	@%p185 bra 	$L__BB3_203;
	setp.gt.u32 	%p186, %r6, 7;
	mul.wide.s32 	%rd877, %r3, 16;
	add.s64 	%rd146, %rd145, %rd877;
	ld.global.v4.f32 	{%f669, %f670, %f671, %f672}, [%rd146];
	shl.b32 	%r922, %r3, 4;
	add.s32 	%r923, %r48, %r922;
	add.s32 	%r924, %r923, %r922;
	st.shared.v4.f32 	[%r924], {%f669, %f670, %f671, %f672};
	@%p186 bra 	$L__BB3_203;
	setp.gt.u32 	%p187, %r7, 7;
	mul.wide.s32 	%rd878, %r3, 16;
	add.s64 	%rd147, %rd146, %rd878;
	ld.global.v4.f32 	{%f673, %f674, %f675, %f676}, [%rd147];
	shl.b32 	%r925, %r3, 4;
	add.s32 	%r926, %r48, %r925;
	add.s32 	%r927, %r926, %r925;
	add.s32 	%r928, %r927, %r925;
	st.shared.v4.f32 	[%r928], {%f673, %f674, %f675, %f676};
	@%p187 bra 	$L__BB3_203;
	setp.gt.u32 	%p188, %r8, 7;
	mul.wide.s32 	%rd879, %r3, 16;
	add.s64 	%rd148, %rd147, %rd879;
	ld.global.v4.f32 	{%f677, %f678, %f679, %f680}, [%rd148];
	shl.b32 	%r929, %r3, 4;
	add.s32 	%r930, %r48, %r929;
	add.s32 	%r931, %r930, %r929;
	add.s32 	%r932, %r931, %r929;
	add.s32 	%r933, %r932, %r929;
	st.shared.v4.f32 	[%r933], {%f677, %f678, %f679, %f680};
	@%p188 bra 	$L__BB3_203;
	setp.gt.u32 	%p189, %r9, 7;
	mul.wide.s32 	%rd880, %r3, 16;
	add.s64 	%rd881, %rd148, %rd880;
	ld.global.v4.f32 	{%f681, %f682, %f683, %f684}, [%rd881];
	shl.b32 	%r934, %r3, 4;
	add.s32 	%r935, %r48, %r934;
	add.s32 	%r936, %r935, %r934;
	add.s32 	%r937, %r936, %r934;
	add.s32 	%r938, %r937, %r934;
	add.s32 	%r939, %r938, %r934;
	st.shared.v4.f32 	[%r939], {%f681, %f682, %f683, %f684};
	@%p189 bra 	$L__BB3_203;
	setp.gt.u32 	%p190, %r10, 7;
	mul.wide.u32 	%rd882, %r9, 16;
	add.s64 	%rd883, %rd143, %rd882;
	ld.global.v4.f32 	{%f685, %f686, %f687, %f688}, [%rd883];
	shl.b32 	%r940, %r3, 4;
	add.s32 	%r941, %r48, %r940;
	add.s32 	%r942, %r941, %r940;
	add.s32 	%r943, %r942, %r940;
	add.s32 	%r944, %r943, %r940;
	add.s32 	%r945, %r944, %r940;
	add.s32 	%r946, %r945, %r940;
	st.shared.v4.f32 	[%r946], {%f685, %f686, %f687, %f688};
	@%p190 bra 	$L__BB3_203;
	mul.wide.u32 	%rd884, %r10, 16;
	add.s64 	%rd885, %rd143, %rd884;
	ld.global.v4.f32 	{%f689, %f690, %f691, %f692}, [%rd885];
	shl.b32 	%r947, %r3, 4;
	add.s32 	%r948, %r48, %r947;
	add.s32 	%r949, %r948, %r947;
	add.s32 	%r950, %r949, %r947;
	add.s32 	%r951, %r950, %r947;
	add.s32 	%r952, %r951, %r947;
	add.s32 	%r953, %r952, %r947;
	add.s32 	%r954, %r953, %r947;
	st.shared.v4.f32 	[%r954], {%f689, %f690, %f691, %f692};
$L__BB3_203:
	setp.gt.u32 	%p191, %r49, 63;
	@%p191 bra 	$L__BB3_642;
	@%p7 bra 	$L__BB3_213;
	ld.param.u32 	%r9471, [_Z35hand_gemm_kernel_blockmn_4x4_sharedILi64ELi64ELi32EEviiiPfiS0_iS0_iff_param_4];
	setp.gt.u32 	%p193, %r4, 7;
	mul.lo.s32 	%r955, %r49, %r9471;
	cvt.s64.s32 	%rd886, %r955;
	add.s64 	%rd887, %rd27, %rd886;
	shl.b64 	%rd888, %rd887, 2;
	add.s64 	%rd149, %rd28, %rd888;
	mul.wide.u32 	%rd889, %r166, 16;
	add.s64 	%rd150, %rd149, %rd889;
	ld.global.v4.f32 	{%f693, %f694, %f695, %f696}, [%rd150];
	st.shared.v4.f32 	[%r50], {%f693, %f694, %f695, %f696};
	@%p193 bra 	$L__BB3_213;
	setp.gt.u32 	%p194, %r5, 7;
	mul.wide.s32 	%rd890, %r3, 16;
	add.s64 	%rd151, %rd150, %rd890;
	ld.global.v4.f32 	{%f697, %f698, %f699, %f700}, [%rd151];
	shl.b32 	%r956, %r3, 4;
	add.s32 	%r957, %r50, %r956;
	st.shared.v4.f32 	[%r957], {%f697, %f698, %f699, %f700};
	@%p194 bra 	$L__BB3_213;
	setp.gt.u32 	%p195, %r6, 7;
	mul.wide.s32 	%rd891, %r3, 16;
	add.s64 	%rd152, %rd151, %rd891;
	ld.global.v4.f32 	{%f701, %f702, %f703, %f704}, [%rd152];
	shl.b32 	%r958, %r3, 4;
	add.s32 	%r959, %r50, %r958;
	add.s32 	%r960, %r959, %r958;
	st.shared.v4.f32 	[%r960], {%f701, %f702, %f703, %f704};
	@%p195 bra 	$L__BB3_213;
	setp.gt.u32 	%p196, %r7, 7;
	mul.wide.s32 	%rd892, %r3, 16;
	add.s64 	%rd153, %rd152, %rd892;
	ld.global.v4.f32 	{%f705, %f706, %f707, %f708}, [%rd153];
	shl.b32 	%r961, %r3, 4;
	add.s32 	%r962, %r50, %r961;
	add.s32 	%r963, %r962, %r961;
	add.s32 	%r964, %r963, %r961;
	st.shared.v4.f32 	[%r964], {%f705, %f706, %f707, %f708};
	@%p196 bra 	$L__BB3_213;
	setp.gt.u32 	%p197, %r8, 7;
	mul.wide.s32 	%rd893, %r3, 16;
	add.s64 	%rd154, %rd153, %rd893;
	ld.global.v4.f32 	{%f709, %f710, %f711, %f712}, [%rd154];
	shl.b32 	%r965, %r3, 4;
	add.s32 	%r966, %r50, %r965;
	add.s32 	%r967, %r966, %r965;
	add.s32 	%r968, %r967, %r965;
	add.s32 	%r969, %r968, %r965;
	st.shared.v4.f32 	[%r969], {%f709, %f710, %f711, %f712};
	@%p197 bra 	$L__BB3_213;
	setp.gt.u32 	%p198, %r9, 7;
	mul.wide.s32 	%rd894, %r3, 16;
	add.s64 	%rd895, %rd154, %rd894;
	ld.global.v4.f32 	{%f713, %f714, %f715, %f716}, [%rd895];
	shl.b32 	%r970, %r3, 4;
	add.s32 	%r971, %r50, %r970;
	add.s32 	%r972, %r971, %r970;
	add.s32 	%r973, %r972, %r970;
	add.s32 	%r974, %r973, %r970;
	add.s32 	%r975, %r974, %r970;
	st.shared.v4.f32 	[%r975], {%f713, %f714, %f715, %f716};
	@%p198 bra 	$L__BB3_213;
	setp.gt.u32 	%p199, %r10, 7;
	mul.wide.u32 	%rd896, %r9, 16;
	add.s64 	%rd897, %rd149, %rd896;
	ld.global.v4.f32 	{%f717, %f718, %f719, %f720}, [%rd897];
	shl.b32 	%r976, %r3, 4;
	add.s32 	%r977, %r50, %r976;
	add.s32 	%r978, %r977, %r976;
	add.s32 	%r979, %r978, %r976;
	add.s32 	%r980, %r979, %r976;
	add.s32 	%r981, %r980, %r976;
	add.s32 	%r982, %r981, %r976;
	st.shared.v4.f32 	[%r982], {%f717, %f718, %f719, %f720};
	@%p199 bra 	$L__BB3_213;
	mul.wide.u32 	%rd898, %r10, 16;
	add.s64 	%rd899, %rd149, %rd898;
	ld.global.v4.f32 	{%f721, %f722, %f723, %f724}, [%rd899];
	shl.b32 	%r983, %r3, 4;
	add.s32 	%r984, %r50, %r983;
	add.s32 	%r985, %r984, %r983;
	add.s32 	%r986, %r985, %r983;
	add.s32 	%r987, %r986, %r983;
	add.s32 	%r988, %r987, %r983;
	add.s32 	%r989, %r988, %r983;
	add.s32 	%r990, %r989, %r983;
	st.shared.v4.f32 	[%r990], {%f721, %f722, %f723, %f724};
$L__BB3_213:
	setp.gt.u32 	%p200, %r51, 63;
	@%p200 bra 	$L__BB3_642;
	@%p7 bra 	$L__BB3_223;
	ld.param.u32 	%r9472, [_Z35hand_gemm_kernel_blockmn_4x4_sharedILi64ELi64ELi32EEviiiPfiS0_iS0_iff_param_4];
	setp.gt.u32 	%p202, %r4, 7;
	mul.lo.s32 	%r991, %r51, %r9472;
	cvt.s64.s32 	%rd900, %r991;
	add.s64 	%rd901, %rd27, %rd900;
	shl.b64 	%rd902, %rd901, 2;
	add.s64 	%rd155, %rd28, %rd902;
	mul.wide.u32 	%rd903, %r166, 16;
	add.s64 	%rd156, %rd155, %rd903;
	ld.global.v4.f32 	{%f725, %f726, %f727, %f728}, [%rd156];
	st.shared.v4.f32 	[%r52], {%f725, %f726, %f727, %f728};
	@%p202 bra 	$L__BB3_223;
	setp.gt.u32 	%p203, %r5, 7;
	mul.wide.s32 	%rd904, %r3, 16;
	add.s64 	%rd157, %rd156, %rd904;
	ld.global.v4.f32 	{%f729, %f730, %f731, %f732}, [%rd157];
	shl.b32 	%r992, %r3, 4;
	add.s32 	%r993, %r52, %r992;
	st.shared.v4.f32 	[%r993], {%f729, %f730, %f731, %f732};
	@%p203 bra 	$L__BB3_223;
	setp.gt.u32 	%p204, %r6, 7;
	mul.wide.s32 	%rd905, %r3, 16;
	add.s64 	%rd158, %rd157, %rd905;
	ld.global.v4.f32 	{%f733, %f734, %f735, %f736}, [%rd158];
	shl.b32 	%r994, %r3, 4;
	add.s32 	%r995, %r52, %r994;
	add.s32 	%r996, %r995, %r994;
	st.shared.v4.f32 	[%r996], {%f733, %f734, %f735, %f736};
	@%p204 bra 	$L__BB3_223;
	setp.gt.u32 	%p205, %r7, 7;
	mul.wide.s32 	%rd906, %r3, 16;
	add.s64 	%rd159, %rd158, %rd906;
	ld.global.v4.f32 	{%f737, %f738, %f739, %f740}, [%rd159];
	shl.b32 	%r997, %r3, 4;
	add.s32 	%r998, %r52, %r997;
	add.s32 	%r999, %r998, %r997;
	add.s32 	%r1000, %r999, %r997;
	st.shared.v4.f32 	[%r1000], {%f737, %f738, %f739, %f740};
	@%p205 bra 	$L__BB3_223;
	setp.gt.u32 	%p206, %r8, 7;
	mul.wide.s32 	%rd907, %r3, 16;
	add.s64 	%rd160, %rd159, %rd907;
	ld.global.v4.f32 	{%f741, %f742, %f743, %f744}, [%rd160];
	shl.b32 	%r1001, %r3, 4;
	add.s32 	%r1002, %r52, %r1001;
	add.s32 	%r1003, %r1002, %r1001;
	add.s32 	%r1004, %r1003, %r1001;
	add.s32 	%r1005, %r1004, %r1001;
	st.shared.v4.f32 	[%r1005], {%f741, %f742, %f743, %f744};
	@%p206 bra 	$L__BB3_223;
	setp.gt.u32 	%p207, %r9, 7;
	mul.wide.s32 	%rd908, %r3, 16;
	add.s64 	%rd909, %rd160, %rd908;
	ld.global.v4.f32 	{%f745, %f746, %f747, %f748}, [%rd909];
	shl.b32 	%r1006, %r3, 4;
	add.s32 	%r1007, %r52, %r1006;
	add.s32 	%r1008, %r1007, %r1006;
	add.s32 	%r1009, %r1008, %r1006;
	add.s32 	%r1010, %r1009, %r1006;
	add.s32 	%r1011, %r1010, %r1006;
	st.shared.v4.f32 	[%r1011], {%f745, %f746, %f747, %f748};
	@%p207 bra 	$L__BB3_223;
	setp.gt.u32 	%p208, %r10, 7;
	mul.wide.u32 	%rd910, %r9, 16;
	add.s64 	%rd911, %rd155, %rd910;
	ld.global.v4.f32 	{%f749, %f750, %f751, %f752}, [%rd911];
	shl.b32 	%r1012, %r3, 4;
	add.s32 	%r1013, %r52, %r1012;
	add.s32 	%r1014, %r1013, %r1012;
	add.s32 	%r1015, %r1014, %r1012;
	add.s32 	%r1016, %r1015, %r1012;
	add.s32 	%r1017, %r1016, %r1012;
	add.s32 	%r1018, %r1017, %r1012;
	st.shared.v4.f32 	[%r1018], {%f749, %f750, %f751, %f752};
	@%p208 bra 	$L__BB3_223;
	mul.wide.u32 	%rd912, %r10, 16;
	add.s64 	%rd913, %rd155, %rd912;
	ld.global.v4.f32 	{%f753, %f754, %f755, %f756}, [%rd913];
	shl.b32 	%r1019, %r3, 4;
	add.s32 	%r1020, %r52, %r1019;
	add.s32 	%r1021, %r1020, %r1019;
	add.s32 	%r1022, %r1021, %r1019;
	add.s32 	%r1023, %r1022, %r1019;
	add.s32 	%r1024, %r1023, %r1019;
	add.s32 	%r1025, %r1024, %r1019;
	add.s32 	%r1026, %r1025, %r1019;
	st.shared.v4.f32 	[%r1026], {%f753, %f754, %f755, %f756};
$L__BB3_223:
	setp.gt.u32 	%p209, %r53, 63;
	@%p209 bra 	$L__BB3_642;
	@%p7 bra 	$L__BB3_233;
	ld.param.u32 	%r9473, [_Z35hand_gemm_kernel_blockmn_4x4_sharedILi64ELi64ELi32EEviiiPfiS0_iS0_iff_param_4];
	setp.gt.u32 	%p211, %r4, 7;
	mul.lo.s32 	%r1027, %r53, %r9473;
	cvt.s64.s32 	%rd914, %r1027;
	add.s64 	%rd915, %rd27, %rd914;
	shl.b64 	%rd916, %rd915, 2;
	add.s64 	%rd161, %rd28, %rd916;
	mul.wide.u32 	%rd917, %r166, 16;
	add.s64 	%rd162, %rd161, %rd917;
	ld.global.v4.f32 	{%f757, %f758, %f759, %f760}, [%rd162];
	st.shared.v4.f32 	[%r54], {%f757, %f758, %f759, %f760};
	@%p211 bra 	$L__BB3_233;
	setp.gt.u32 	%p212, %r5, 7;
	mul.wide.s32 	%rd918, %r3, 16;
	add.s64 	%rd163, %rd162, %rd918;
	ld.global.v4.f32 	{%f761, %f762, %f763, %f764}, [%rd163];
	shl.b32 	%r1028, %r3, 4;
	add.s32 	%r1029, %r54, %r1028;
	st.shared.v4.f32 	[%r1029], {%f761, %f762, %f763, %f764};
	@%p212 bra 	$L__BB3_233;
	setp.gt.u32 	%p213, %r6, 7;
	mul.wide.s32 	%rd919, %r3, 16;
	add.s64 	%rd164, %rd163, %rd919;
	ld.global.v4.f32 	{%f765, %f766, %f767, %f768}, [%rd164];
	shl.b32 	%r1030, %r3, 4;
	add.s32 	%r1031, %r54, %r1030;
	add.s32 	%r1032, %r1031, %r1030;
	st.shared.v4.f32 	[%r1032], {%f765, %f766, %f767, %f768};
	@%p213 bra 	$L__BB3_233;
	setp.gt.u32 	%p214, %r7, 7;
	mul.wide.s32 	%rd920, %r3, 16;
	add.s64 	%rd165, %rd164, %rd920;
	ld.global.v4.f32 	{%f769, %f770, %f771, %f772}, [%rd165];
	shl.b32 	%r1033, %r3, 4;
	add.s32 	%r1034, %r54, %r1033;
	add.s32 	%r1035, %r1034, %r1033;
	add.s32 	%r1036, %r1035, %r1033;
	st.shared.v4.f32 	[%r1036], {%f769, %f770, %f771, %f772};
	@%p214 bra 	$L__BB3_233;
	setp.gt.u32 	%p215, %r8, 7;
	mul.wide.s32 	%rd921, %r3, 16;
	add.s64 	%rd166, %rd165, %rd921;
	ld.global.v4.f32 	{%f773, %f774, %f775, %f776}, [%rd166];
	shl.b32 	%r1037, %r3, 4;
	add.s32 	%r1038, %r54, %r1037;
	add.s32 	%r1039, %r1038, %r1037;
	add.s32 	%r1040, %r1039, %r1037;
	add.s32 	%r1041, %r1040, %r1037;
	st.shared.v4.f32 	[%r1041], {%f773, %f774, %f775, %f776};
	@%p215 bra 	$L__BB3_233;
	setp.gt.u32 	%p216, %r9, 7;
	mul.wide.s32 	%rd922, %r3, 16;
	add.s64 	%rd923, %rd166, %rd922;
	ld.global.v4.f32 	{%f777, %f778, %f779, %f780}, [%rd923];
	shl.b32 	%r1042, %r3, 4;
	add.s32 	%r1043, %r54, %r1042;
	add.s32 	%r1044, %r1043, %r1042;
	add.s32 	%r1045, %r1044, %r1042;
	add.s32 	%r1046, %r1045, %r1042;
	add.s32 	%r1047, %r1046, %r1042;
	st.shared.v4.f32 	[%r1047], {%f777, %f778, %f779, %f780};
	@%p216 bra 	$L__BB3_233;
	setp.gt.u32 	%p217, %r10, 7;
	mul.wide.u32 	%rd924, %r9, 16;
	add.s64 	%rd925, %rd161, %rd924;
	ld.global.v4.f32 	{%f781, %f782, %f783, %f784}, [%rd925];
	shl.b32 	%r1048, %r3, 4;
	add.s32 	%r1049, %r54, %r1048;
	add.s32 	%r1050, %r1049, %r1048;
	add.s32 	%r1051, %r1050, %r1048;
	add.s32 	%r1052, %r1051, %r1048;
	add.s32 	%r1053, %r1052, %r1048;
	add.s32 	%r1054, %r1053, %r1048;
	st.shared.v4.f32 	[%r1054], {%f781, %f782, %f783, %f784};
	@%p217 bra 	$L__BB3_233;
	mul.wide.u32 	%rd926, %r10, 16;
	add.s64 	%rd927, %rd161, %rd926;
	ld.global.v4.f32 	{%f785, %f786, %f787, %f788}, [%rd927];
	shl.b32 	%r1055, %r3, 4;
	add.s32 	%r1056, %r54, %r1055;
	add.s32 	%r1057, %r1056, %r1055;
	add.s32 	%r1058, %r1057, %r1055;
	add.s32 	%r1059, %r1058, %r1055;
	add.s32 	%r1060, %r1059, %r1055;
	add.s32 	%r1061, %r1060, %r1055;
	add.s32 	%r1062, %r1061, %r1055;
	st.shared.v4.f32 	[%r1062], {%f785, %f786, %f787, %f788};
$L__BB3_233:
	setp.gt.u32 	%p218, %r55, 63;
	@%p218 bra 	$L__BB3_642;
	@%p7 bra 	$L__BB3_243;
	setp.gt.u32 	%p220, %r4, 7;
	add.s64 	%rd928, %rd27, %rd7;
	shl.b64 	%rd929, %rd928, 2;
	add.s64 	%rd167, %rd28, %rd929;
	mul.wide.u32 	%rd930, %r166, 16;
	add.s64 	%rd168, %rd167, %rd930;
	ld.global.v4.f32 	{%f789, %f790, %f791, %f792}, [%rd168];
	st.shared.v4.f32 	[%r56], {%f789, %f790, %f791, %f792};
	@%p220 bra 	$L__BB3_243;
	setp.gt.u32 	%p221, %r5, 7;
	mul.wide.s32 	%rd931, %r3, 16;
	add.s64 	%rd169, %rd168, %rd931;
	ld.global.v4.f32 	{%f793, %f794, %f795, %f796}, [%rd169];
	shl.b32 	%r1063, %r3, 4;
	add.s32 	%r1064, %r56, %r1063;
	st.shared.v4.f32 	[%r1064], {%f793, %f794, %f795, %f796};
	@%p221 bra 	$L__BB3_243;
	setp.gt.u32 	%p222, %r6, 7;
	mul.wide.s32 	%rd932, %r3, 16;
	add.s64 	%rd170, %rd169, %rd932;
	ld.global.v4.f32 	{%f797, %f798, %f799, %f800}, [%rd170];
	shl.b32 	%r1065, %r3, 4;
	add.s32 	%r1066, %r56, %r1065;
	add.s32 	%r1067, %r1066, %r1065;
	st.shared.v4.f32 	[%r1067], {%f797, %f798, %f799, %f800};
	@%p222 bra 	$L__BB3_243;
	setp.gt.u32 	%p223, %r7, 7;
	mul.wide.s32 	%rd933, %r3, 16;
	add.s64 	%rd171, %rd170, %rd933;
	ld.global.v4.f32 	{%f801, %f802, %f803, %f804}, [%rd171];
	shl.b32 	%r1068, %r3, 4;
	add.s32 	%r1069, %r56, %r1068;
	add.s32 	%r1070, %r1069, %r1068;
	add.s32 	%r1071, %r1070, %r1068;
	st.shared.v4.f32 	[%r1071], {%f801, %f802, %f803, %f804};
	@%p223 bra 	$L__BB3_243;
	setp.gt.u32 	%p224, %r8, 7;
	mul.wide.s32 	%rd934, %r3, 16;
	add.s64 	%rd172, %rd171, %rd934;
	ld.global.v4.f32 	{%f805, %f806, %f807, %f808}, [%rd172];
	shl.b32 	%r1072, %r3, 4;
	add.s32 	%r1073, %r56, %r1072;
	add.s32 	%r1074, %r1073, %r1072;
	add.s32 	%r1075, %r1074, %r1072;
	add.s32 	%r1076, %r1075, %r1072;
	st.shared.v4.f32 	[%r1076], {%f805, %f806, %f807, %f808};
	@%p224 bra 	$L__BB3_243;
	setp.gt.u32 	%p225, %r9, 7;
	mul.wide.s32 	%rd935, %r3, 16;
	add.s64 	%rd936, %rd172, %rd935;
	ld.global.v4.f32 	{%f809, %f810, %f811, %f812}, [%rd936];
	shl.b32 	%r1077, %r3, 4;
	add.s32 	%r1078, %r56, %r1077;
	add.s32 	%r1079, %r1078, %r1077;
	add.s32 	%r1080, %r1079, %r1077;
	add.s32 	%r1081, %r1080, %r1077;
	add.s32 	%r1082, %r1081, %r1077;
	st.shared.v4.f32 	[%r1082], {%f809, %f810, %f811, %f812};
	@%p225 bra 	$L__BB3_243;
	setp.gt.u32 	%p226, %r10, 7;
	mul.wide.u32 	%rd937, %r9, 16;
	add.s64 	%rd938, %rd167, %rd937;
	ld.global.v4.f32 	{%f813, %f814, %f815, %f816}, [%rd938];
	shl.b32 	%r1083, %r3, 4;
	add.s32 	%r1084, %r56, %r1083;
	add.s32 	%r1085, %r1084, %r1083;
	add.s32 	%r1086, %r1085, %r1083;
	add.s32 	%r1087, %r1086, %r1083;
	add.s32 	%r1088, %r1087, %r1083;
	add.s32 	%r1089, %r1088, %r1083;
	st.shared.v4.f32 	[%r1089], {%f813, %f814, %f815, %f816};
	@%p226 bra 	$L__BB3_243;
	mul.wide.u32 	%rd939, %r10, 16;
	add.s64 	%rd940, %rd167, %rd939;
	ld.global.v4.f32 	{%f817, %f818, %f819, %f820}, [%rd940];
	shl.b32 	%r1090, %r3, 4;
	add.s32 	%r1091, %r56, %r1090;
	add.s32 	%r1092, %r1091, %r1090;
	add.s32 	%r1093, %r1092, %r1090;
	add.s32 	%r1094, %r1093, %r1090;
	add.s32 	%r1095, %r1094, %r1090;
	add.s32 	%r1096, %r1095, %r1090;
	add.s32 	%r1097, %r1096, %r1090;
	st.shared.v4.f32 	[%r1097], {%f817, %f818, %f819, %f820};
$L__BB3_243:
	setp.gt.u32 	%p227, %r57, 63;
	@%p227 bra 	$L__BB3_642;
	@%p7 bra 	$L__BB3_253;
	setp.gt.u32 	%p229, %r4, 7;
	add.s64 	%rd941, %rd27, %rd8;
	shl.b64 	%rd942, %rd941, 2;
	add.s64 	%rd173, %rd28, %rd942;
	mul.wide.u32 	%rd943, %r166, 16;
	add.s64 	%rd174, %rd173, %rd943;
	ld.global.v4.f32 	{%f821, %f822, %f823, %f824}, [%rd174];
	st.shared.v4.f32 	[%r58], {%f821, %f822, %f823, %f824};
	@%p229 bra 	$L__BB3_253;
	setp.gt.u32 	%p230, %r5, 7;
	mul.wide.s32 	%rd944, %r3, 16;
	add.s64 	%rd175, %rd174, %rd944;
	ld.global.v4.f32 	{%f825, %f826, %f827, %f828}, [%rd175];
	shl.b32 	%r1098, %r3, 4;
	add.s32 	%r1099, %r58, %r1098;
	st.shared.v4.f32 	[%r1099], {%f825, %f826, %f827, %f828};
	@%p230 bra 	$L__BB3_253;
	setp.gt.u32 	%p231, %r6, 7;
	mul.wide.s32 	%rd945, %r3, 16;
	add.s64 	%rd176, %rd175, %rd945;
	ld.global.v4.f32 	{%f829, %f830, %f831, %f832}, [%rd176];
	shl.b32 	%r1100, %r3, 4;
	add.s32 	%r1101, %r58, %r1100;
	add.s32 	%r1102, %r1101, %r1100;
	st.shared.v4.f32 	[%r1102], {%f829, %f830, %f831, %f832};
	@%p231 bra 	$L__BB3_253;
	setp.gt.u32 	%p232, %r7, 7;
	mul.wide.s32 	%rd946, %r3, 16;
	add.s64 	%rd177, %rd176, %rd946;
	ld.global.v4.f32 	{%f833, %f834, %f835, %f836}, [%rd177];
	shl.b32 	%r1103, %r3, 4;
	add.s32 	%r1104, %r58, %r1103;
	add.s32 	%r1105, %r1104, %r1103;
	add.s32 	%r1106, %r1105, %r1103;
	st.shared.v4.f32 	[%r1106], {%f833, %f834, %f835, %f836};
	@%p232 bra 	$L__BB3_253;
	setp.gt.u32 	%p233, %r8, 7;
	mul.wide.s32 	%rd947, %r3, 16;
	add.s64 	%rd178, %rd177, %rd947;
	ld.global.v4.f32 	{%f837, %f838, %f839, %f840}, [%rd178];
	shl.b32 	%r1107, %r3, 4;
	add.s32 	%r1108, %r58, %r1107;
	add.s32 	%r1109, %r1108, %r1107;
	add.s32 	%r1110, %r1109, %r1107;
	add.s32 	%r1111, %r1110, %r1107;
	st.shared.v4.f32 	[%r1111], {%f837, %f838, %f839, %f840};
	@%p233 bra 	$L__BB3_253;
	setp.gt.u32 	%p234, %r9, 7;
	mul.wide.s32 	%rd948, %r3, 16;
	add.s64 	%rd949, %rd178, %rd948;
	ld.global.v4.f32 	{%f841, %f842, %f843, %f844}, [%rd949];
	shl.b32 	%r1112, %r3, 4;
	add.s32 	%r1113, %r58, %r1112;
	add.s32 	%r1114, %r1113, %r1112;
	add.s32 	%r1115, %r1114, %r1112;
	add.s32 	%r1116, %r1115, %r1112;
	add.s32 	%r1117, %r1116, %r1112;
	st.shared.v4.f32 	[%r1117], {%f841, %f842, %f843, %f844};
	@%p234 bra 	$L__BB3_253;
	setp.gt.u32 	%p235, %r10, 7;
	mul.wide.u32 	%rd950, %r9, 16;
	add.s64 	%rd951, %rd173, %rd950;
	ld.global.v4.f32 	{%f845, %f846, %f847, %f848}, [%rd951];
	shl.b32 	%r1118, %r3, 4;
	add.s32 	%r1119, %r58, %r1118;
	add.s32 	%r1120, %r1119, %r1118;
	add.s32 	%r1121, %r1120, %r1118;
	add.s32 	%r1122, %r1121, %r1118;
	add.s32 	%r1123, %r1122, %r1118;
	add.s32 	%r1124, %r1123, %r1118;
	st.shared.v4.f32 	[%r1124], {%f845, %f846, %f847, %f848};
	@%p235 bra 	$L__BB3_253;
	mul.wide.u32 	%rd952, %r10, 16;
	add.s64 	%rd953, %rd173, %rd952;
	ld.global.v4.f32 	{%f849, %f850, %f851, %f852}, [%rd953];
	shl.b32 	%r1125, %r3, 4;
	add.s32 	%r1126, %r58, %r1125;
	add.s32 	%r1127, %r1126, %r1125;
	add.s32 	%r1128, %r1127, %r1125;
	add.s32 	%r1129, %r1128, %r1125;
	add.s32 	%r1130, %r1129, %r1125;
	add.s32 	%r1131, %r1130, %r1125;
	add.s32 	%r1132, %r1131, %r1125;
	st.shared.v4.f32 	[%r1132], {%f849, %f850, %f851, %f852};
$L__BB3_253:
	setp.gt.u32 	%p236, %r59, 63;
	@%p236 bra 	$L__BB3_642;
	@%p7 bra 	$L__BB3_263;
	setp.gt.u32 	%p238, %r4, 7;
	add.s64 	%rd954, %rd27, %rd9;
	shl.b64 	%rd955, %rd954, 2;
	add.s64 	%rd179, %rd28, %rd955;
	mul.wide.u32 	%rd956, %r166, 16;
	add.s64 	%rd180, %rd179, %rd956;
	ld.global.v4.f32 	{%f853, %f854, %f855, %f856}, [%rd180];
	st.shared.v4.f32 	[%r60], {%f853, %f854, %f855, %f856};
	@%p238 bra 	$L__BB3_263;
	setp.gt.u32 	%p239, %r5, 7;
	mul.wide.s32 	%rd957, %r3, 16;
	add.s64 	%rd181, %rd180, %rd957;
	ld.global.v4.f32 	{%f857, %f858, %f859, %f860}, [%rd181];
	shl.b32 	%r1133, %r3, 4;
	add.s32 	%r1134, %r60, %r1133;
	st.shared.v4.f32 	[%r1134], {%f857, %f858, %f859, %f860};
	@%p239 bra 	$L__BB3_263;
	setp.gt.u32 	%p240, %r6, 7;
	mul.wide.s32 	%rd958, %r3, 16;
	add.s64 	%rd182, %rd181, %rd958;
	ld.global.v4.f32 	{%f861, %f862, %f863, %f864}, [%rd182];
	shl.b32 	%r1135, %r3, 4;
	add.s32 	%r1136, %r60, %r1135;
	add.s32 	%r1137, %r1136, %r1135;
	st.shared.v4.f32 	[%r1137], {%f861, %f862, %f863, %f864};
	@%p240 bra 	$L__BB3_263;
	setp.gt.u32 	%p241, %r7, 7;
	mul.wide.s32 	%rd959, %r3, 16;
	add.s64 	%rd183, %rd182, %rd959;
	ld.global.v4.f32 	{%f865, %f866, %f867, %f868}, [%rd183];
	shl.b32 	%r1138, %r3, 4;
	add.s32 	%r1139, %r60, %r1138;
	add.s32 	%r1140, %r1139, %r1138;
	add.s32 	%r1141, %r1140, %r1138;
	st.shared.v4.f32 	[%r1141], {%f865, %f866, %f867, %f868};
	@%p241 bra 	$L__BB3_263;
	setp.gt.u32 	%p242, %r8, 7;
	mul.wide.s32 	%rd960, %r3, 16;
	add.s64 	%rd184, %rd183, %rd960;
	ld.global.v4.f32 	{%f869, %f870, %f871, %f872}, [%rd184];
	shl.b32 	%r1142, %r3, 4;
	add.s32 	%r1143, %r60, %r1142;
	add.s32 	%r1144, %r1143, %r1142;
	add.s32 	%r1145, %r1144, %r1142;
	add.s32 	%r1146, %r1145, %r1142;
	st.shared.v4.f32 	[%r1146], {%f869, %f870, %f871, %f872};
	@%p242 bra 	$L__BB3_263;
	setp.gt.u32 	%p243, %r9, 7;
	mul.wide.s32 	%rd961, %r3, 16;
	add.s64 	%rd962, %rd184, %rd961;
	ld.global.v4.f32 	{%f873, %f874, %f875, %f876}, [%rd962];
	shl.b32 	%r1147, %r3, 4;
	add.s32 	%r1148, %r60, %r1147;
	add.s32 	%r1149, %r1148, %r1147;
	add.s32 	%r1150, %r1149, %r1147;
	add.s32 	%r1151, %r1150, %r1147;
	add.s32 	%r1152, %r1151, %r1147;
	st.shared.v4.f32 	[%r1152], {%f873, %f874, %f875, %f876};
	@%p243 bra 	$L__BB3_263;
	setp.gt.u32 	%p244, %r10, 7;
	mul.wide.u32 	%rd963, %r9, 16;
	add.s64 	%rd964, %rd179, %rd963;
	ld.global.v4.f32 	{%f877, %f878, %f879, %f880}, [%rd964];
	shl.b32 	%r1153, %r3, 4;
	add.s32 	%r1154, %r60, %r1153;
	add.s32 	%r1155, %r1154, %r1153;
	add.s32 	%r1156, %r1155, %r1153;
	add.s32 	%r1157, %r1156, %r1153;
	add.s32 	%r1158, %r1157, %r1153;
	add.s32 	%r1159, %r1158, %r1153;
	st.shared.v4.f32 	[%r1159], {%f877, %f878, %f879, %f880};
	@%p244 bra 	$L__BB3_263;
	mul.wide.u32 	%rd965, %r10, 16;
	add.s64 	%rd966, %rd179, %rd965;
	ld.global.v4.f32 	{%f881, %f882, %f883, %f884}, [%rd966];
	shl.b32 	%r1160, %r3, 4;
	add.s32 	%r1161, %r60, %r1160;
	add.s32 	%r1162, %r1161, %r1160;
	add.s32 	%r1163, %r1162, %r1160;
	add.s32 	%r1164, %r1163, %r1160;
	add.s32 	%r1165, %r1164, %r1160;
	add.s32 	%r1166, %r1165, %r1160;
	add.s32 	%r1167, %r1166, %r1160;
	st.shared.v4.f32 	[%r1167], {%f881, %f882, %f883, %f884};
$L__BB3_263:
	setp.gt.u32 	%p245, %r61, 63;
	@%p245 bra 	$L__BB3_642;
	@%p7 bra 	$L__BB3_273;
	ld.param.u32 	%r9474, [_Z35hand_gemm_kernel_blockmn_4x4_sharedILi64ELi64ELi32EEviiiPfiS0_iS0_iff_param_4];
	setp.gt.u32 	%p247, %r4, 7;
	mul.lo.s32 	%r1168, %r61, %r9474;
	cvt.s64.s32 	%rd967, %r1168;
	add.s64 	%rd968, %rd27, %rd967;
	shl.b64 	%rd969, %rd968, 2;
	add.s64 	%rd185, %rd28, %rd969;
	mul.wide.u32 	%rd970, %r166, 16;
	add.s64 	%rd186, %rd185, %rd970;
	ld.global.v4.f32 	{%f885, %f886, %f887, %f888}, [%rd186];
	st.shared.v4.f32 	[%r62], {%f885, %f886, %f887, %f888};
	@%p247 bra 	$L__BB3_273;
	setp.gt.u32 	%p248, %r5, 7;
	mul.wide.s32 	%rd971, %r3, 16;
	add.s64 	%rd187, %rd186, %rd971;
	ld.global.v4.f32 	{%f889, %f890, %f891, %f892}, [%rd187];
	shl.b32 	%r1169, %r3, 4;
	add.s32 	%r1170, %r62, %r1169;
	st.shared.v4.f32 	[%r1170], {%f889, %f890, %f891, %f892};
	@%p248 bra 	$L__BB3_273;
	setp.gt.u32 	%p249, %r6, 7;
	mul.wide.s32 	%rd972, %r3, 16;
	add.s64 	%rd188, %rd187, %rd972;
	ld.global.v4.f32 	{%f893, %f894, %f895, %f896}, [%rd188];
	shl.b32 	%r1171, %r3, 4;
	add.s32 	%r1172, %r62, %r1171;
	add.s32 	%r1173, %r1172, %r1171;
	st.shared.v4.f32 	[%r1173], {%f893, %f894, %f895, %f896};
	@%p249 bra 	$L__BB3_273;
	setp.gt.u32 	%p250, %r7, 7;
	mul.wide.s32 	%rd973, %r3, 16;
	add.s64 	%rd189, %rd188, %rd973;
	ld.global.v4.f32 	{%f897, %f898, %f899, %f900}, [%rd189];
	shl.b32 	%r1174, %r3, 4;
	add.s32 	%r1175, %r62, %r1174;
	add.s32 	%r1176, %r1175, %r1174;
	add.s32 	%r1177, %r1176, %r1174;
	st.shared.v4.f32 	[%r1177], {%f897, %f898, %f899, %f900};
	@%p250 bra 	$L__BB3_273;
	setp.gt.u32 	%p251, %r8, 7;
	mul.wide.s32 	%rd974, %r3, 16;
	add.s64 	%rd190, %rd189, %rd974;
	ld.global.v4.f32 	{%f901, %f902, %f903, %f904}, [%rd190];
	shl.b32 	%r1178, %r3, 4;
	add.s32 	%r1179, %r62, %r1178;
	add.s32 	%r1180, %r1179, %r1178;
	add.s32 	%r1181, %r1180, %r1178;
	add.s32 	%r1182, %r1181, %r1178;
	st.shared.v4.f32 	[%r1182], {%f901, %f902, %f903, %f904};
	@%p251 bra 	$L__BB3_273;
	setp.gt.u32 	%p252, %r9, 7;
	mul.wide.s32 	%rd975, %r3, 16;
	add.s64 	%rd976, %rd190, %rd975;
	ld.global.v4.f32 	{%f905, %f906, %f907, %f908}, [%rd976];
	shl.b32 	%r1183, %r3, 4;
	add.s32 	%r1184, %r62, %r1183;
	add.s32 	%r1185, %r1184, %r1183;
	add.s32 	%r1186, %r1185, %r1183;
	add.s32 	%r1187, %r1186, %r1183;
	add.s32 	%r1188, %r1187, %r1183;
	st.shared.v4.f32 	[%r1188], {%f905, %f906, %f907, %f908};
	@%p252 bra 	$L__BB3_273;
	setp.gt.u32 	%p253, %r10, 7;
	mul.wide.u32 	%rd977, %r9, 16;
	add.s64 	%rd978, %rd185, %rd977;
	ld.global.v4.f32 	{%f909, %f910, %f911, %f912}, [%rd978];
	shl.b32 	%r1189, %r3, 4;
	add.s32 	%r1190, %r62, %r1189;
	add.s32 	%r1191, %r1190, %r1189;
	add.s32 	%r1192, %r1191, %r1189;
	add.s32 	%r1193, %r1192, %r1189;
	add.s32 	%r1194, %r1193, %r1189;
	add.s32 	%r1195, %r1194, %r1189;
	st.shared.v4.f32 	[%r1195], {%f909, %f910, %f911, %f912};
	@%p253 bra 	$L__BB3_273;
	mul.wide.u32 	%rd979, %r10, 16;
	add.s64 	%rd980, %rd185, %rd979;
	ld.global.v4.f32 	{%f913, %f914, %f915, %f916}, [%rd980];
	shl.b32 	%r1196, %r3, 4;
	add.s32 	%r1197, %r62, %r1196;
	add.s32 	%r1198, %r1197, %r1196;
	add.s32 	%r1199, %r1198, %r1196;
	add.s32 	%r1200, %r1199, %r1196;
	add.s32 	%r1201, %r1200, %r1196;
	add.s32 	%r1202, %r1201, %r1196;
	add.s32 	%r1203, %r1202, %r1196;
	st.shared.v4.f32 	[%r1203], {%f913, %f914, %f915, %f916};
$L__BB3_273:
	setp.gt.u32 	%p254, %r63, 63;
	@%p254 bra 	$L__BB3_642;
	@%p7 bra 	$L__BB3_283;
	ld.param.u32 	%r9475, [_Z35hand_gemm_kernel_blockmn_4x4_sharedILi64ELi64ELi32EEviiiPfiS0_iS0_iff_param_4];
	setp.gt.u32 	%p256, %r4, 7;
	mul.lo.s32 	%r1204, %r63, %r9475;
	cvt.s64.s32 	%rd981, %r1204;
	add.s64 	%rd982, %rd27, %rd981;
	shl.b64 	%rd983, %rd982, 2;
	add.s64 	%rd191, %rd28, %rd983;
	mul.wide.u32 	%rd984, %r166, 16;
	add.s64 	%rd192, %rd191, %rd984;
	ld.global.v4.f32 	{%f917, %f918, %f919, %f920}, [%rd192];
	st.shared.v4.f32 	[%r64], {%f917, %f918, %f919, %f920};
	@%p256 bra 	$L__BB3_283;
	setp.gt.u32 	%p257, %r5, 7;
	mul.wide.s32 	%rd985, %r3, 16;
	add.s64 	%rd193, %rd192, %rd985;
	ld.global.v4.f32 	{%f921, %f922, %f923, %f924}, [%rd193];
	shl.b32 	%r1205, %r3, 4;
	add.s32 	%r1206, %r64, %r1205;
	st.shared.v4.f32 	[%r1206], {%f921, %f922, %f923, %f924};
	@%p257 bra 	$L__BB3_283;
	setp.gt.u32 	%p258, %r6, 7;
	mul.wide.s32 	%rd986, %r3, 16;
	add.s64 	%rd194, %rd193, %rd986;
	ld.global.v4.f32 	{%f925, %f926, %f927, %f928}, [%rd194];
	shl.b32 	%r1207, %r3, 4;
	add.s32 	%r1208, %r64, %r1207;
	add.s32 	%r1209, %r1208, %r1207;
	st.shared.v4.f32 	[%r1209], {%f925, %f926, %f927, %f928};
	@%p258 bra 	$L__BB3_283;
	setp.gt.u32 	%p259, %r7, 7;
	mul.wide.s32 	%rd987, %r3, 16;
	add.s64 	%rd195, %rd194, %rd987;
	ld.global.v4.f32 	{%f929, %f930, %f931, %f932}, [%rd195];
	shl.b32 	%r1210, %r3, 4;
	add.s32 	%r1211, %r64, %r1210;
	add.s32 	%r1212, %r1211, %r1210;
	add.s32 	%r1213, %r1212, %r1210;
	st.shared.v4.f32 	[%r1213], {%f929, %f930, %f931, %f932};
	@%p259 bra 	$L__BB3_283;
	setp.gt.u32 	%p260, %r8, 7;
	mul.wide.s32 	%rd988, %r3, 16;
	add.s64 	%rd196, %rd195, %rd988;
	ld.global.v4.f32 	{%f933, %f934, %f935, %f936}, [%rd196];
	shl.b32 	%r1214, %r3, 4;
	add.s32 	%r1215, %r64, %r1214;
	add.s32 	%r1216, %r1215, %r1214;
	add.s32 	%r1217, %r1216, %r1214;
	add.s32 	%r1218, %r1217, %r1214;
	st.shared.v4.f32 	[%r1218], {%f933, %f934, %f935, %f936};
	@%p260 bra 	$L__BB3_283;
	setp.gt.u32 	%p261, %r9, 7;
	mul.wide.s32 	%rd989, %r3, 16;
	add.s64 	%rd990, %rd196, %rd989;
	ld.global.v4.f32 	{%f937, %f938, %f939, %f940}, [%rd990];
	shl.b32 	%r1219, %r3, 4;
	add.s32 	%r1220, %r64, %r1219;
	add.s32 	%r1221, %r1220, %r1219;
	add.s32 	%r1222, %r1221, %r1219;
	add.s32 	%r1223, %r1222, %r1219;
	add.s32 	%r1224, %r1223, %r1219;
	st.shared.v4.f32 	[%r1224], {%f937, %f938, %f939, %f940};
	@%p261 bra 	$L__BB3_283;
	setp.gt.u32 	%p262, %r10, 7;
	mul.wide.u32 	%rd991, %r9, 16;
	add.s64 	%rd992, %rd191, %rd991;
	ld.global.v4.f32 	{%f941, %f942, %f943, %f944}, [%rd992];
	shl.b32 	%r1225, %r3, 4;
	add.s32 	%r1226, %r64, %r1225;
	add.s32 	%r1227, %r1226, %r1225;
	add.s32 	%r1228, %r1227, %r1225;
	add.s32 	%r1229, %r1228, %r1225;
	add.s32 	%r1230, %r1229, %r1225;
	add.s32 	%r1231, %r1230, %r1225;
	st.shared.v4.f32 	[%r1231], {%f941, %f942, %f943, %f944};
	@%p262 bra 	$L__BB3_283;
	mul.wide.u32 	%rd993, %r10, 16;
	add.s64 	%rd994, %rd191, %rd993;
	ld.global.v4.f32 	{%f945, %f946, %f947, %f948}, [%rd994];
	shl.b32 	%r1232, %r3, 4;
	add.s32 	%r1233, %r64, %r1232;
	add.s32 	%r1234, %r1233, %r1232;
	add.s32 	%r1235, %r1234, %r1232;
	add.s32 	%r1236, %r1235, %r1232;
	add.s32 	%r1237, %r1236, %r1232;
	add.s32 	%r1238, %r1237, %r1232;
	add.s32 	%r1239, %r1238, %r1232;
	st.shared.v4.f32 	[%r1239], {%f945, %f946, %f947, %f948};
$L__BB3_283:
	setp.gt.u32 	%p263, %r65, 63;
	@%p263 bra 	$L__BB3_642;
	@%p7 bra 	$L__BB3_293;
	setp.gt.u32 	%p265, %r4, 7;
	add.s64 	%rd995, %rd27, %rd10;
	shl.b64 	%rd996, %rd995, 2;
	add.s64 	%rd197, %rd28, %rd996;
	mul.wide.u32 	%rd997, %r166, 16;
	add.s64 	%rd198, %rd197, %rd997;
	ld.global.v4.f32 	{%f949, %f950, %f951, %f952}, [%rd198];
	st.shared.v4.f32 	[%r66], {%f949, %f950, %f951, %f952};
	@%p265 bra 	$L__BB3_293;
	setp.gt.u32 	%p266, %r5, 7;
	mul.wide.s32 	%rd998, %r3, 16;
	add.s64 	%rd199, %rd198, %rd998;
	ld.global.v4.f32 	{%f953, %f954, %f955, %f956}, [%rd199];
	shl.b32 	%r1240, %r3, 4;
	add.s32 	%r1241, %r66, %r1240;
	st.shared.v4.f32 	[%r1241], {%f953, %f954, %f955, %f956};
	@%p266 bra 	$L__BB3_293;
	setp.gt.u32 	%p267, %r6, 7;
	mul.wide.s32 	%rd999, %r3, 16;
	add.s64 	%rd200, %rd199, %rd999;
	ld.global.v4.f32 	{%f957, %f958, %f959, %f960}, [%rd200];
	shl.b32 	%r1242, %r3, 4;
	add.s32 	%r1243, %r66, %r1242;
	add.s32 	%r1244, %r1243, %r1242;
	st.shared.v4.f32 	[%r1244], {%f957, %f958, %f959, %f960};
	@%p267 bra 	$L__BB3_293;
	setp.gt.u32 	%p268, %r7, 7;
	mul.wide.s32 	%rd1000, %r3, 16;
	add.s64 	%rd201, %rd200, %rd1000;
	ld.global.v4.f32 	{%f961, %f962, %f963, %f964}, [%rd201];
	shl.b32 	%r1245, %r3, 4;
	add.s32 	%r1246, %r66, %r1245;
	add.s32 	%r1247, %r1246, %r1245;
	add.s32 	%r1248, %r1247, %r1245;
	st.shared.v4.f32 	[%r1248], {%f961, %f962, %f963, %f964};
	@%p268 bra 	$L__BB3_293;
	setp.gt.u32 	%p269, %r8, 7;
	mul.wide.s32 	%rd1001, %r3, 16;
	add.s64 	%rd202, %rd201, %rd1001;
	ld.global.v4.f32 	{%f965, %f966, %f967, %f968}, [%rd202];
	shl.b32 	%r1249, %r3, 4;
	add.s32 	%r1250, %r66, %r1249;
	add.s32 	%r1251, %r1250, %r1249;
	add.s32 	%r1252, %r1251, %r1249;
	add.s32 	%r1253, %r1252, %r1249;
	st.shared.v4.f32 	[%r1253], {%f965, %f966, %f967, %f968};
	@%p269 bra 	$L__BB3_293;
	setp.gt.u32 	%p270, %r9, 7;
	mul.wide.s32 	%rd1002, %r3, 16;
	add.s64 	%rd1003, %rd202, %rd1002;
	ld.global.v4.f32 	{%f969, %f970, %f971, %f972}, [%rd1003];
	shl.b32 	%r1254, %r3, 4;
	add.s32 	%r1255, %r66, %r1254;
	add.s32 	%r1256, %r1255, %r1254;
	add.s32 	%r1257, %r1256, %r1254;
	add.s32 	%r1258, %r1257, %r1254;
	add.s32 	%r1259, %r1258, %r1254;
	st.shared.v4.f32 	[%r1259], {%f969, %f970, %f971, %f972};
	@%p270 bra 	$L__BB3_293;
	setp.gt.u32 	%p271, %r10, 7;
	mul.wide.u32 	%rd1004, %r9, 16;
	add.s64 	%rd1005, %rd197, %rd1004;
	ld.global.v4.f32 	{%f973, %f974, %f975, %f976}, [%rd1005];
	shl.b32 	%r1260, %r3, 4;
	add.s32 	%r1261, %r66, %r1260;
	add.s32 	%r1262, %r1261, %r1260;
	add.s32 	%r1263, %r1262, %r1260;
	add.s32 	%r1264, %r1263, %r1260;
	add.s32 	%r1265, %r1264, %r1260;
	add.s32 	%r1266, %r1265, %r1260;
	st.shared.v4.f32 	[%r1266], {%f973, %f974, %f975, %f976};
	@%p271 bra 	$L__BB3_293;
	mul.wide.u32 	%rd1006, %r10, 16;
	add.s64 	%rd1007, %rd197, %rd1006;
	ld.global.v4.f32 	{%f977, %f978, %f979, %f980}, [%rd1007];
	shl.b32 	%r1267, %r3, 4;
	add.s32 	%r1268, %r66, %r1267;
	add.s32 	%r1269, %r1268, %r1267;
	add.s32 	%r1270, %r1269, %r1267;
	add.s32 	%r1271, %r1270, %r1267;
	add.s32 	%r1272, %r1271, %r1267;
	add.s32 	%r1273, %r1272, %r1267;
	add.s32 	%r1274, %r1273, %r1267;
	st.shared.v4.f32 	[%r1274], {%f977, %f978, %f979, %f980};
$L__BB3_293:
	setp.gt.u32 	%p272, %r67, 63;
	@%p272 bra 	$L__BB3_642;
	@%p7 bra 	$L__BB3_303;
	setp.gt.u32 	%p274, %r4, 7;
	add.s64 	%rd1008, %rd27, %rd11;
	shl.b64 	%rd1009, %rd1008, 2;
	add.s64 	%rd203, %rd28, %rd1009;
	mul.wide.u32 	%rd1010, %r166, 16;
	add.s64 	%rd204, %rd203, %rd1010;
	ld.global.v4.f32 	{%f981, %f982, %f983, %f984}, [%rd204];
	st.shared.v4.f32 	[%r68], {%f981, %f982, %f983, %f984};
	@%p274 bra 	$L__BB3_303;
	setp.gt.u32 	%p275, %r5, 7;
	mul.wide.s32 	%rd1011, %r3, 16;
	add.s64 	%rd205, %rd204, %rd1011;
	ld.global.v4.f32 	{%f985, %f986, %f987, %f988}, [%rd205];
	shl.b32 	%r1275, %r3, 4;
	add.s32 	%r1276, %r68, %r1275;
	st.shared.v4.f32 	[%r1276], {%f985, %f986, %f987, %f988};
	@%p275 bra 	$L__BB3_303;
	setp.gt.u32 	%p276, %r6, 7;
	mul.wide.s32 	%rd1012, %r3, 16;
	add.s64 	%rd206, %rd205, %rd1012;
	ld.global.v4.f32 	{%f989, %f990, %f991, %f992}, [%rd206];
	shl.b32 	%r1277, %r3, 4;
	add.s32 	%r1278, %r68, %r1277;
	add.s32 	%r1279, %r1278, %r1277;
	st.shared.v4.f32 	[%r1279], {%f989, %f990, %f991, %f992};
	@%p276 bra 	$L__BB3_303;
	setp.gt.u32 	%p277, %r7, 7;
	mul.wide.s32 	%rd1013, %r3, 16;
	add.s64 	%rd207, %rd206, %rd1013;
	ld.global.v4.f32 	{%f993, %f994, %f995, %f996}, [%rd207];
	shl.b32 	%r1280, %r3, 4;
	add.s32 	%r1281, %r68, %r1280;
	add.s32 	%r1282, %r1281, %r1280;
	add.s32 	%r1283, %r1282, %r1280;
	st.shared.v4.f32 	[%r1283], {%f993, %f994, %f995, %f996};
	@%p277 bra 	$L__BB3_303;
	setp.gt.u32 	%p278, %r8, 7;
	mul.wide.s32 	%rd1014, %r3, 16;
	add.s64 	%rd208, %rd207, %rd1014;
	ld.global.v4.f32 	{%f997, %f998, %f999, %f1000}, [%rd208];
	shl.b32 	%r1284, %r3, 4;
	add.s32 	%r1285, %r68, %r1284;
	add.s32 	%r1286, %r1285, %r1284;
	add.s32 	%r1287, %r1286, %r1284;
	add.s32 	%r1288, %r1287, %r1284;
	st.shared.v4.f32 	[%r1288], {%f997, %f998, %f999, %f1000};
	@%p278 bra 	$L__BB3_303;
	setp.gt.u32 	%p279, %r9, 7;
	mul.wide.s32 	%rd1015, %r3, 16;
	add.s64 	%rd1016, %rd208, %rd1015;
	ld.global.v4.f32 	{%f1001, %f1002, %f1003, %f1004}, [%rd1016];
	shl.b32 	%r1289, %r3, 4;
	add.s32 	%r1290, %r68, %r1289;
	add.s32 	%r1291, %r1290, %r1289;
	add.s32 	%r1292, %r1291, %r1289;
	add.s32 	%r1293, %r1292, %r1289;
	add.s32 	%r1294, %r1293, %r1289;
	st.shared.v4.f32 	[%r1294], {%f1001, %f1002, %f1003, %f1004};
	@%p279 bra 	$L__BB3_303;
	setp.gt.u32 	%p280, %r10, 7;
	mul.wide.u32 	%rd1017, %r9, 16;
	add.s64 	%rd1018, %rd203, %rd1017;
	ld.global.v4.f32 	{%f1005, %f1006, %f1007, %f1008}, [%rd1018];
	shl.b32 	%r1295, %r3, 4;
	add.s32 	%r1296, %r68, %r1295;
	add.s32 	%r1297, %r1296, %r1295;
	add.s32 	%r1298, %r1297, %r1295;
	add.s32 	%r1299, %r1298, %r1295;
	add.s32 	%r1300, %r1299, %r1295;
	add.s32 	%r1301, %r1300, %r1295;
	st.shared.v4.f32 	[%r1301], {%f1005, %f1006, %f1007, %f1008};
	@%p280 bra 	$L__BB3_303;
	mul.wide.u32 	%rd1019, %r10, 16;
	add.s64 	%rd1020, %rd203, %rd1019;
	ld.global.v4.f32 	{%f1009, %f1010, %f1011, %f1012}, [%rd1020];
	shl.b32 	%r1302, %r3, 4;
	add.s32 	%r1303, %r68, %r1302;
	add.s32 	%r1304, %r1303, %r1302;
	add.s32 	%r1305, %r1304, %r1302;
	add.s32 	%r1306, %r1305, %r1302;
	add.s32 	%r1307, %r1306, %r1302;
	add.s32 	%r1308, %r1307, %r1302;
	add.s32 	%r1309, %r1308, %r1302;
	st.shared.v4.f32 	[%r1309], {%f1009, %f1010, %f1011, %f1012};
$L__BB3_303:
	setp.gt.u32 	%p281, %r69, 63;
	@%p281 bra 	$L__BB3_642;
	@%p7 bra 	$L__BB3_313;
	ld.param.u32 	%r9476, [_Z35hand_gemm_kernel_blockmn_4x4_sharedILi64ELi64ELi32EEviiiPfiS0_iS0_iff_param_4];
	setp.gt.u32 	%p283, %r4, 7;
	mul.lo.s32 	%r1310, %r69, %r9476;
	cvt.s64.s32 	%rd1021, %r1310;
	add.s64 	%rd1022, %rd27, %rd1021;
	shl.b64 	%rd1023, %rd1022, 2;
	add.s64 	%rd209, %rd28, %rd1023;
	mul.wide.u32 	%rd1024, %r166, 16;
	add.s64 	%rd210, %rd209, %rd1024;
	ld.global.v4.f32 	{%f1013, %f1014, %f1015, %f1016}, [%rd210];
	st.shared.v4.f32 	[%r70], {%f1013, %f1014, %f1015, %f1016};
	@%p283 bra 	$L__BB3_313;
	setp.gt.u32 	%p284, %r5, 7;
	mul.wide.s32 	%rd1025, %r3, 16;
	add.s64 	%rd211, %rd210, %rd1025;
	ld.global.v4.f32 	{%f1017, %f1018, %f1019, %f1020}, [%rd211];
	shl.b32 	%r1311, %r3, 4;
	add.s32 	%r1312, %r70, %r1311;
	st.shared.v4.f32 	[%r1312], {%f1017, %f1018, %f1019, %f1020};
	@%p284 bra 	$L__BB3_313;
	setp.gt.u32 	%p285, %r6, 7;
	mul.wide.s32 	%rd1026, %r3, 16;
	add.s64 	%rd212, %rd211, %rd1026;
	ld.global.v4.f32 	{%f1021, %f1022, %f1023, %f1024}, [%rd212];
	shl.b32 	%r1313, %r3, 4;
	add.s32 	%r1314, %r70, %r1313;
	add.s32 	%r1315, %r1314, %r1313;
	st.shared.v4.f32 	[%r1315], {%f1021, %f1022, %f1023, %f1024};
	@%p285 bra 	$L__BB3_313;
	setp.gt.u32 	%p286, %r7, 7;
	mul.wide.s32 	%rd1027, %r3, 16;
	add.s64 	%rd213, %rd212, %rd1027;
	ld.global.v4.f32 	{%f1025, %f1026, %f1027, %f1028}, [%rd213];
	shl.b32 	%r1316, %r3, 4;
	add.s32 	%r1317, %r70, %r1316;
	add.s32 	%r1318, %r1317, %r1316;
	add.s32 	%r1319, %r1318, %r1316;
	st.shared.v4.f32 	[%r1319], {%f1025, %f1026, %f1027, %f1028};
	@%p286 bra 	$L__BB3_313;
	setp.gt.u32 	%p287, %r8, 7;
	mul.wide.s32 	%rd1028, %r3, 16;
	add.s64 	%rd214, %rd213, %rd1028;
	ld.global.v4.f32 	{%f1029, %f1030, %f1031, %f1032}, [%rd214];
	shl.b32 	%r1320, %r3, 4;
	add.s32 	%r1321, %r70, %r1320;
	add.s32 	%r1322, %r1321, %r1320;
	add.s32 	%r1323, %r1322, %r1320;
	add.s32 	%r1324, %r1323, %r1320;
	st.shared.v4.f32 	[%r1324], {%f1029, %f1030, %f1031, %f1032};
	@%p287 bra 	$L__BB3_313;
	setp.gt.u32 	%p288, %r9, 7;
	mul.wide.s32 	%rd1029, %r3, 16;
	add.s64 	%rd1030, %rd214, %rd1029;
	ld.global.v4.f32 	{%f1033, %f1034, %f1035, %f1036}, [%rd1030];
	shl.b32 	%r1325, %r3, 4;
	add.s32 	%r1326, %r70, %r1325;
	add.s32 	%r1327, %r1326, %r1325;
	add.s32 	%r1328, %r1327, %r1325;
	add.s32 	%r1329, %r1328, %r1325;
	add.s32 	%r1330, %r1329, %r1325;
	st.shared.v4.f32 	[%r1330], {%f1033, %f1034, %f1035, %f1036};
	@%p288 bra 	$L__BB3_313;
	setp.gt.u32 	%p289, %r10, 7;
	mul.wide.u32 	%rd1031, %r9, 16;
	add.s64 	%rd1032, %rd209, %rd1031;
	ld.global.v4.f32 	{%f1037, %f1038, %f1039, %f1040}, [%rd1032];
	shl.b32 	%r1331, %r3, 4;
	add.s32 	%r1332, %r70, %r1331;
	add.s32 	%r1333, %r1332, %r1331;
	add.s32 	%r1334, %r1333, %r1331;
	add.s32 	%r1335, %r1334, %r1331;
	add.s32 	%r1336, %r1335, %r1331;
	add.s32 	%r1337, %r1336, %r1331;
	st.shared.v4.f32 	[%r1337], {%f1037, %f1038, %f1039, %f1040};
	@%p289 bra 	$L__BB3_313;
	mul.wide.u32 	%rd1033, %r10, 16;
	add.s64 	%rd1034, %rd209, %rd1033;
	ld.global.v4.f32 	{%f1041, %f1042, %f1043, %f1044}, [%rd1034];
	shl.b32 	%r1338, %r3, 4;
	add.s32 	%r1339, %r70, %r1338;
	add.s32 	%r1340, %r1339, %r1338;
	add.s32 	%r1341, %r1340, %r1338;
	add.s32 	%r1342, %r1341, %r1338;
	add.s32 	%r1343, %r1342, %r1338;
	add.s32 	%r1344, %r1343, %r1338;
	add.s32 	%r1345, %r1344, %r1338;
	st.shared.v4.f32 	[%r1345], {%f1041, %f1042, %f1043, %f1044};
$L__BB3_313:
	setp.gt.u32 	%p290, %r71, 63;
	@%p290 bra 	$L__BB3_642;
	@%p7 bra 	$L__BB3_323;
	ld.param.u32 	%r9477, [_Z35hand_gemm_kernel_blockmn_4x4_sharedILi64ELi64ELi32EEviiiPfiS0_iS0_iff_param_4];
	setp.gt.u32 	%p292, %r4, 7;
	mul.lo.s32 	%r1346, %r71, %r9477;
	cvt.s64.s32 	%rd1035, %r1346;
	add.s64 	%rd1036, %rd27, %rd1035;
	shl.b64 	%rd1037, %rd1036, 2;
	add.s64 	%rd215, %rd28, %rd1037;
	mul.wide.u32 	%rd1038, %r166, 16;
	add.s64 	%rd216, %rd215, %rd1038;
	ld.global.v4.f32 	{%f1045, %f1046, %f1047, %f1048}, [%rd216];
	st.shared.v4.f32 	[%r72], {%f1045, %f1046, %f1047, %f1048};
	@%p292 bra 	$L__BB3_323;
	setp.gt.u32 	%p293, %r5, 7;
	mul.wide.s32 	%rd1039, %r3, 16;
	add.s64 	%rd217, %rd216, %rd1039;
	ld.global.v4.f32 	{%f1049, %f1050, %f1051, %f1052}, [%rd217];
	shl.b32 	%r1347, %r3, 4;
	add.s32 	%r1348, %r72, %r1347;
	st.shared.v4.f32 	[%r1348], {%f1049, %f1050, %f1051, %f1052};
	@%p293 bra 	$L__BB3_323;
	setp.gt.u32 	%p294, %r6, 7;
	mul.wide.s32 	%rd1040, %r3, 16;
	add.s64 	%rd218, %rd217, %rd1040;
	ld.global.v4.f32 	{%f1053, %f1054, %f1055, %f1056}, [%rd218];
	shl.b32 	%r1349, %r3, 4;
	add.s32 	%r1350, %r72, %r1349;
	add.s32 	%r1351, %r1350, %r1349;
	st.shared.v4.f32 	[%r1351], {%f1053, %f1054, %f1055, %f1056};
	@%p294 bra 	$L__BB3_323;
	setp.gt.u32 	%p295, %r7, 7;
	mul.wide.s32 	%rd1041, %r3, 16;
	add.s64 	%rd219, %rd218, %rd1041;
	ld.global.v4.f32 	{%f1057, %f1058, %f1059, %f1060}, [%rd219];
	shl.b32 	%r1352, %r3, 4;
	add.s32 	%r1353, %r72, %r1352;
	add.s32 	%r1354, %r1353, %r1352;
	add.s32 	%r1355, %r1354, %r1352;
	st.shared.v4.f32 	[%r1355], {%f1057, %f1058, %f1059, %f1060};
	@%p295 bra 	$L__BB3_323;
	setp.gt.u32 	%p296, %r8, 7;
	mul.wide.s32 	%rd1042, %r3, 16;
	add.s64 	%rd220, %rd219, %rd1042;
	ld.global.v4.f32 	{%f1061, %f1062, %f1063, %f1064}, [%rd220];
	shl.b32 	%r1356, %r3, 4;
	add.s32 	%r1357, %r72, %r1356;
	add.s32 	%r1358, %r1357, %r1356;
	add.s32 	%r1359, %r1358, %r1356;
	add.s32 	%r1360, %r1359, %r1356;
	st.shared.v4.f32 	[%r1360], {%f1061, %f1062, %f1063, %f1064};
	@%p296 bra 	$L__BB3_323;
	setp.gt.u32 	%p297, %r9, 7;
	mul.wide.s32 	%rd1043, %r3, 16;
	add.s64 	%rd1044, %rd220, %rd1043;
	ld.global.v4.f32 	{%f1065, %f1066, %f1067, %f1068}, [%rd1044];
	shl.b32 	%r1361, %r3, 4;
	add.s32 	%r1362, %r72, %r1361;
	add.s32 	%r1363, %r1362, %r1361;
	add.s32 	%r1364, %r1363, %r1361;
	add.s32 	%r1365, %r1364, %r1361;
	add.s32 	%r1366, %r1365, %r1361;
	st.shared.v4.f32 	[%r1366], {%f1065, %f1066, %f1067, %f1068};
	@%p297 bra 	$L__BB3_323;
	setp.gt.u32 	%p298, %r10, 7;
	mul.wide.u32 	%rd1045, %r9, 16;
	add.s64 	%rd1046, %rd215, %rd1045;
	ld.global.v4.f32 	{%f1069, %f1070, %f1071, %f1072}, [%rd1046];
	shl.b32 	%r1367, %r3, 4;
	add.s32 	%r1368, %r72, %r1367;
	add.s32 	%r1369, %r1368, %r1367;
	add.s32 	%r1370, %r1369, %r1367;
	add.s32 	%r1371, %r1370, %r1367;
	add.s32 	%r1372, %r1371, %r1367;
	add.s32 	%r1373, %r1372, %r1367;
	st.shared.v4.f32 	[%r1373], {%f1069, %f1070, %f1071, %f1072};
	@%p298 bra 	$L__BB3_323;
	mul.wide.u32 	%rd1047, %r10, 16;
	add.s64 	%rd1048, %rd215, %rd1047;
	ld.global.v4.f32 	{%f1073, %f1074, %f1075, %f1076}, [%rd1048];
	shl.b32 	%r1374, %r3, 4;
	add.s32 	%r1375, %r72, %r1374;
	add.s32 	%r1376, %r1375, %r1374;
	add.s32 	%r1377, %r1376, %r1374;
	add.s32 	%r1378, %r1377, %r1374;
	add.s32 	%r1379, %r1378, %r1374;
	add.s32 	%r1380, %r1379, %r1374;
	add.s32 	%r1381, %r1380, %r1374;
	st.shared.v4.f32 	[%r1381], {%f1073, %f1074, %f1075, %f1076};
$L__BB3_323:
	setp.gt.u32 	%p299, %r73, 63;
	@%p299 bra 	$L__BB3_642;
	@%p7 bra 	$L__BB3_333;
	ld.param.u32 	%r9478, [_Z35hand_gemm_kernel_blockmn_4x4_sharedILi64ELi64ELi32EEviiiPfiS0_iS0_iff_param_4];
	setp.gt.u32 	%p301, %r4, 7;
	mul.lo.s32 	%r1382, %r73, %r9478;
	cvt.s64.s32 	%rd1049, %r1382;
	add.s64 	%rd1050, %rd27, %rd1049;
	shl.b64 	%rd1051, %rd1050, 2;
	add.s64 	%rd221, %rd28, %rd1051;
	mul.wide.u32 	%rd1052, %r166, 16;
	add.s64 	%rd222, %rd221, %rd1052;
	ld.global.v4.f32 	{%f1077, %f1078, %f1079, %f1080}, [%rd222];
	st.shared.v4.f32 	[%r74], {%f1077, %f1078, %f1079, %f1080};
	@%p301 bra 	$L__BB3_333;
	setp.gt.u32 	%p302, %r5, 7;
	mul.wide.s32 	%rd1053, %r3, 16;
	add.s64 	%rd223, %rd222, %rd1053;
	ld.global.v4.f32 	{%f1081, %f1082, %f1083, %f1084}, [%rd223];
	shl.b32 	%r1383, %r3, 4;
	add.s32 	%r1384, %r74, %r1383;
	st.shared.v4.f32 	[%r1384], {%f1081, %f1082, %f1083, %f1084};
	@%p302 bra 	$L__BB3_333;
	setp.gt.u32 	%p303, %r6, 7;
	mul.wide.s32 	%rd1054, %r3, 16;
	add.s64 	%rd224, %rd223, %rd1054;
	ld.global.v4.f32 	{%f1085, %f1086, %f1087, %f1088}, [%rd224];
	shl.b32 	%r1385, %r3, 4;
	add.s32 	%r1386, %r74, %r1385;
	add.s32 	%r1387, %r1386, %r1385;
	st.shared.v4.f32 	[%r1387], {%f1085, %f1086, %f1087, %f1088};
	@%p303 bra 	$L__BB3_333;
	setp.gt.u32 	%p304, %r7, 7;
	mul.wide.s32 	%rd1055, %r3, 16;
	add.s64 	%rd225, %rd224, %rd1055;
	ld.global.v4.f32 	{%f1089, %f1090, %f1091, %f1092}, [%rd225];
	shl.b32 	%r1388, %r3, 4;
	add.s32 	%r1389, %r74, %r1388;
	add.s32 	%r1390, %r1389, %r1388;
	add.s32 	%r1391, %r1390, %r1388;
	st.shared.v4.f32 	[%r1391], {%f1089, %f1090, %f1091, %f1092};
	@%p304 bra 	$L__BB3_333;
	setp.gt.u32 	%p305, %r8, 7;
	mul.wide.s32 	%rd1056, %r3, 16;
	add.s64 	%rd226, %rd225, %rd1056;
	ld.global.v4.f32 	{%f1093, %f1094, %f1095, %f1096}, [%rd226];
	shl.b32 	%r1392, %r3, 4;
	add.s32 	%r1393, %r74, %r1392;
	add.s32 	%r1394, %r1393, %r1392;
	add.s32 	%r1395, %r1394, %r1392;
	add.s32 	%r1396, %r1395, %r1392;
	st.shared.v4.f32 	[%r1396], {%f1093, %f1094, %f1095, %f1096};
	@%p305 bra 	$L__BB3_333;
	setp.gt.u32 	%p306, %r9, 7;
	mul.wide.s32 	%rd1057, %r3, 16;
	add.s64 	%rd1058, %rd226, %rd1057;
	ld.global.v4.f32 	{%f1097, %f1098, %f1099, %f1100}, [%rd1058];
	shl.b32 	%r1397, %r3, 4;
	add.s32 	%r1398, %r74, %r1397;
	add.s32 	%r1399, %r1398, %r1397;
	add.s32 	%r1400, %r1399, %r1397;
	add.s32 	%r1401, %r1400, %r1397;
	add.s32 	%r1402, %r1401, %r1397;
	st.shared.v4.f32 	[%r1402], {%f1097, %f1098, %f1099, %f1100};
	@%p306 bra 	$L__BB3_333;
	setp.gt.u32 	%p307, %r10, 7;
	mul.wide.u32 	%rd1059, %r9, 16;
	add.s64 	%rd1060, %rd221, %rd1059;
	ld.global.v4.f32 	{%f1101, %f1102, %f1103, %f1104}, [%rd1060];
	shl.b32 	%r1403, %r3, 4;
	add.s32 	%r1404, %r74, %r1403;
	add.s32 	%r1405, %r1404, %r1403;
	add.s32 	%r1406, %r1405, %r1403;
	add.s32 	%r1407, %r1406, %r1403;
	add.s32 	%r1408, %r1407, %r1403;
	add.s32 	%r1409, %r1408, %r1403;
	st.shared.v4.f32 	[%r1409], {%f1101, %f1102, %f1103, %f1104};
	@%p307 bra 	$L__BB3_333;
	mul.wide.u32 	%rd1061, %r10, 16;
	add.s64 	%rd1062, %rd221, %rd1061;
	ld.global.v4.f32 	{%f1105, %f1106, %f1107, %f1108}, [%rd1062];
	shl.b32 	%r1410, %r3, 4;
	add.s32 	%r1411, %r74, %r1410;
	add.s32 	%r1412, %r1411, %r1410;
	add.s32 	%r1413, %r1412, %r1410;
	add.s32 	%r1414, %r1413, %r1410;
	add.s32 	%r1415, %r1414, %r1410;
	add.s32 	%r1416, %r1415, %r1410;
	add.s32 	%r1417, %r1416, %r1410;
	st.shared.v4.f32 	[%r1417], {%f1105, %f1106, %f1107, %f1108};
$L__BB3_333:
	setp.gt.u32 	%p308, %r75, 63;
	@%p308 bra 	$L__BB3_642;
	@%p7 bra 	$L__BB3_343;
	ld.param.u32 	%r9479, [_Z35hand_gemm_kernel_blockmn_4x4_sharedILi64ELi64ELi32EEviiiPfiS0_iS0_iff_param_4];
	setp.gt.u32 	%p310, %r4, 7;
	mul.lo.s32 	%r1418, %r75, %r9479;
	cvt.s64.s32 	%rd1063, %r1418;
	add.s64 	%rd1064, %rd27, %rd1063;
	shl.b64 	%rd1065, %rd1064, 2;
	add.s64 	%rd227, %rd28, %rd1065;
	mul.wide.u32 	%rd1066, %r166, 16;
	add.s64 	%rd228, %rd227, %rd1066;
	ld.global.v4.f32 	{%f1109, %f1110, %f1111, %f1112}, [%rd228];
	st.shared.v4.f32 	[%r76], {%f1109, %f1110, %f1111, %f1112};
	@%p310 bra 	$L__BB3_343;
	setp.gt.u32 	%p311, %r5, 7;
	mul.wide.s32 	%rd1067, %r3, 16;
	add.s64 	%rd229, %rd228, %rd1067;
	ld.global.v4.f32 	{%f1113, %f1114, %f1115, %f1116}, [%rd229];
	shl.b32 	%r1419, %r3, 4;
	add.s32 	%r1420, %r76, %r1419;
	st.shared.v4.f32 	[%r1420], {%f1113, %f1114, %f1115, %f1116};
	@%p311 bra 	$L__BB3_343;
	setp.gt.u32 	%p312, %r6, 7;
	mul.wide.s32 	%rd1068, %r3, 16;
	add.s64 	%rd230, %rd229, %rd1068;
	ld.global.v4.f32 	{%f1117, %f1118, %f1119, %f1120}, [%rd230];
	shl.b32 	%r1421, %r3, 4;
	add.s32 	%r1422, %r76, %r1421;
	add.s32 	%r1423, %r1422, %r1421;
	st.shared.v4.f32 	[%r1423], {%f1117, %f1118, %f1119, %f1120};
	@%p312 bra 	$L__BB3_343;
	setp.gt.u32 	%p313, %r7, 7;
	mul.wide.s32 	%rd1069, %r3, 16;
	add.s64 	%rd231, %rd230, %rd1069;
	ld.global.v4.f32 	{%f1121, %f1122, %f1123, %f1124}, [%rd231];
	shl.b32 	%r1424, %r3, 4;
	add.s32 	%r1425, %r76, %r1424;
	add.s32 	%r1426, %r1425, %r1424;
	add.s32 	%r1427, %r1426, %r1424;
	st.shared.v4.f32 	[%r1427], {%f1121, %f1122, %f1123, %f1124};
	@%p313 bra 	$L__BB3_343;
	setp.gt.u32 	%p314, %r8, 7;
	mul.wide.s32 	%rd1070, %r3, 16;
	add.s64 	%rd232, %rd231, %rd1070;
	ld.global.v4.f32 	{%f1125, %f1126, %f1127, %f1128}, [%rd232];
	shl.b32 	%r1428, %r3, 4;
	add.s32 	%r1429, %r76, %r1428;
	add.s32 	%r1430, %r1429, %r1428;
	add.s32 	%r1431, %r1430, %r1428;
	add.s32 	%r1432, %r1431, %r1428;
	st.shared.v4.f32 	[%r1432], {%f1125, %f1126, %f1127, %f1128};
	@%p314 bra 	$L__BB3_343;
	setp.gt.u32 	%p315, %r9, 7;
	mul.wide.s32 	%rd1071, %r3, 16;
	add.s64 	%rd1072, %rd232, %rd1071;
	ld.global.v4.f32 	{%f1129, %f1130, %f1131, %f1132}, [%rd1072];
	shl.b32 	%r1433, %r3, 4;
	add.s32 	%r1434, %r76, %r1433;
	add.s32 	%r1435, %r1434, %r1433;
	add.s32 	%r1436, %r1435, %r1433;
	add.s32 	%r1437, %r1436, %r1433;
	add.s32 	%r1438, %r1437, %r1433;
	st.shared.v4.f32 	[%r1438], {%f1129, %f1130, %f1131, %f1132};
	@%p315 bra 	$L__BB3_343;
	setp.gt.u32 	%p316, %r10, 7;
	mul.wide.u32 	%rd1073, %r9, 16;
	add.s64 	%rd1074, %rd227, %rd1073;
	ld.global.v4.f32 	{%f1133, %f1134, %f1135, %f1136}, [%rd1074];
	shl.b32 	%r1439, %r3, 4;
	add.s32 	%r1440, %r76, %r1439;
	add.s32 	%r1441, %r1440, %r1439;
	add.s32 	%r1442, %r1441, %r1439;
	add.s32 	%r1443, %r1442, %r1439;
	add.s32 	%r1444, %r1443, %r1439;
	add.s32 	%r1445, %r1444, %r1439;
	st.shared.v4.f32 	[%r1445], {%f1133, %f1134, %f1135, %f1136};
	@%p316 bra 	$L__BB3_343;
	mul.wide.u32 	%rd1075, %r10, 16;
	add.s64 	%rd1076, %rd227, %rd1075;
	ld.global.v4.f32 	{%f1137, %f1138, %f1139, %f1140}, [%rd1076];
	shl.b32 	%r1446, %r3, 4;
	add.s32 	%r1447, %r76, %r1446;
	add.s32 	%r1448, %r1447, %r1446;
	add.s32 	%r1449, %r1448, %r1446;
	add.s32 	%r1450, %r1449, %r1446;
	add.s32 	%r1451, %r1450, %r1446;
	add.s32 	%r1452, %r1451, %r1446;
	add.s32 	%r1453, %r1452, %r1446;
	st.shared.v4.f32 	[%r1453], {%f1137, %f1138, %f1139, %f1140};
$L__BB3_343:
	setp.gt.u32 	%p317, %r77, 63;
	@%p317 bra 	$L__BB3_642;
	@%p7 bra 	$L__BB3_353;
	ld.param.u32 	%r9480, [_Z35hand_gemm_kernel_blockmn_4x4_sharedILi64ELi64ELi32EEviiiPfiS0_iS0_iff_param_4];
	setp.gt.u32 	%p319, %r4, 7;
	mul.lo.s32 	%r1454, %r77, %r9480;
	cvt.s64.s32 	%rd1077, %r1454;
	add.s64 	%rd1078, %rd27, %rd1077;
	shl.b64 	%rd1079, %rd1078, 2;
	add.s64 	%rd233, %rd28, %rd1079;
	mul.wide.u32 	%rd1080, %r166, 16;
	add.s64 	%rd234, %rd233, %rd1080;
	ld.global.v4.f32 	{%f1141, %f1142, %f1143, %f1144}, [%rd234];
	st.shared.v4.f32 	[%r78], {%f1141, %f1142, %f1143, %f1144};
	@%p319 bra 	$L__BB3_353;
	setp.gt.u32 	%p320, %r5, 7;
	mul.wide.s32 	%rd1081, %r3, 16;
	add.s64 	%rd235, %rd234, %rd1081;
	ld.global.v4.f32 	{%f1145, %f1146, %f1147, %f1148}, [%rd235];
	shl.b32 	%r1455, %r3, 4;
	add.s32 	%r1456, %r78, %r1455;
	st.shared.v4.f32 	[%r1456], {%f1145, %f1146, %f1147, %f1148};
	@%p320 bra 	$L__BB3_353;
	setp.gt.u32 	%p321, %r6, 7;
	mul.wide.s32 	%rd1082, %r3, 16;
	add.s64 	%rd236, %rd235, %rd1082;
	ld.global.v4.f32 	{%f1149, %f1150, %f1151, %f1152}, [%rd236];
	shl.b32 	%r1457, %r3, 4;
	add.s32 	%r1458, %r78, %r1457;
	add.s32 	%r1459, %r1458, %r1457;
	st.shared.v4.f32 	[%r1459], {%f1149, %f1150, %f1151, %f1152};
	@%p321 bra 	$L__BB3_353;
	setp.gt.u32 	%p322, %r7, 7;
	mul.wide.s32 	%rd1083, %r3, 16;
	add.s64 	%rd237, %rd236, %rd1083;
	ld.global.v4.f32 	{%f1153, %f1154, %f1155, %f1156}, [%rd237];
	shl.b32 	%r1460, %r3, 4;
	add.s32 	%r1461, %r78, %r1460;
	add.s32 	%r1462, %r1461, %r1460;
	add.s32 	%r1463, %r1462, %r1460;
	st.shared.v4.f32 	[%r1463], {%f1153, %f1154, %f1155, %f1156};
	@%p322 bra 	$L__BB3_353;
	setp.gt.u32 	%p323, %r8, 7;
	mul.wide.s32 	%rd1084, %r3, 16;
	add.s64 	%rd238, %rd237, %rd1084;
	ld.global.v4.f32 	{%f1157, %f1158, %f1159, %f1160}, [%rd238];
	shl.b32 	%r1464, %r3, 4;
	add.s32 	%r1465, %r78, %r1464;
	add.s32 	%r1466, %r1465, %r1464;
	add.s32 	%r1467, %r1466, %r1464;
	add.s32 	%r1468, %r1467, %r1464;
	st.shared.v4.f32 	[%r1468], {%f1157, %f1158, %f1159, %f1160};
	@%p323 bra 	$L__BB3_353;
	setp.gt.u32 	%p324, %r9, 7;
	mul.wide.s32 	%rd1085, %r3, 16;
	add.s64 	%rd1086, %rd238, %rd1085;
	ld.global.v4.f32 	{%f1161, %f1162, %f1163, %f1164}, [%rd1086];
	shl.b32 	%r1469, %r3, 4;
	add.s32 	%r1470, %r78, %r1469;
	add.s32 	%r1471, %r1470, %r1469;
	add.s32 	%r1472, %r1471, %r1469;
	add.s32 	%r1473, %r1472, %r1469;
	add.s32 	%r1474, %r1473, %r1469;
	st.shared.v4.f32 	[%r1474], {%f1161, %f1162, %f1163, %f1164};
	@%p324 bra 	$L__BB3_353;
	setp.gt.u32 	%p325, %r10, 7;
	mul.wide.u32 	%rd1087, %r9, 16;
	add.s64 	%rd1088, %rd233, %rd1087;
	ld.global.v4.f32 	{%f1165, %f1166, %f1167, %f1168}, [%rd1088];
	shl.b32 	%r1475, %r3, 4;
	add.s32 	%r1476, %r78, %r1475;
	add.s32 	%r1477, %r1476, %r1475;
	add.s32 	%r1478, %r1477, %r1475;
	add.s32 	%r1479, %r1478, %r1475;
	add.s32 	%r1480, %r1479, %r1475;
	add.s32 	%r1481, %r1480, %r1475;
	st.shared.v4.f32 	[%r1481], {%f1165, %f1166, %f1167, %f1168};
	@%p325 bra 	$L__BB3_353;
	mul.wide.u32 	%rd1089, %r10, 16;
	add.s64 	%rd1090, %rd233, %rd1089;
	ld.global.v4.f32 	{%f1169, %f1170, %f1171, %f1172}, [%rd1090];
	shl.b32 	%r1482, %r3, 4;
	add.s32 	%r1483, %r78, %r1482;
	add.s32 	%r1484, %r1483, %r1482;
	add.s32 	%r1485, %r1484, %r1482;
	add.s32 	%r1486, %r1485, %r1482;
	add.s32 	%r1487, %r1486, %r1482;
	add.s32 	%r1488, %r1487, %r1482;
	add.s32 	%r1489, %r1488, %r1482;
	st.shared.v4.f32 	[%r1489], {%f1169, %f1170, %f1171, %f1172};
$L__BB3_353:
	setp.gt.u32 	%p326, %r79, 63;
	@%p326 bra 	$L__BB3_642;
	@%p7 bra 	$L__BB3_363;
	ld.param.u32 	%r9481, [_Z35hand_gemm_kernel_blockmn_4x4_sharedILi64ELi64ELi32EEviiiPfiS0_iS0_iff_param_4];
	setp.gt.u32 	%p328, %r4, 7;
	mul.lo.s32 	%r1490, %r79, %r9481;
	cvt.s64.s32 	%rd1091, %r1490;
	add.s64 	%rd1092, %rd27, %rd1091;
	shl.b64 	%rd1093, %rd1092, 2;
	add.s64 	%rd239, %rd28, %rd1093;
	mul.wide.u32 	%rd1094, %r166, 16;
	add.s64 	%rd240, %rd239, %rd1094;
	ld.global.v4.f32 	{%f1173, %f1174, %f1175, %f1176}, [%rd240];
	st.shared.v4.f32 	[%r80], {%f1173, %f1174, %f1175, %f1176};
	@%p328 bra 	$L__BB3_363;
	setp.gt.u32 	%p329, %r5, 7;
	mul.wide.s32 	%rd1095, %r3, 16;
	add.s64 	%rd241, %rd240, %rd1095;
	ld.global.v4.f32 	{%f1177, %f1178, %f1179, %f1180}, [%rd241];
	shl.b32 	%r1491, %r3, 4;
	add.s32 	%r1492, %r80, %r1491;
	st.shared.v4.f32 	[%r1492], {%f1177, %f1178, %f1179, %f1180};
	@%p329 bra 	$L__BB3_363;
	setp.gt.u32 	%p330, %r6, 7;
	mul.wide.s32 	%rd1096, %r3, 16;
	add.s64 	%rd242, %rd241, %rd1096;
	ld.global.v4.f32 	{%f1181, %f1182, %f1183, %f1184}, [%rd242];
	shl.b32 	%r1493, %r3, 4;
	add.s32 	%r1494, %r80, %r1493;
	add.s32 	%r1495, %r1494, %r1493;
	st.shared.v4.f32 	[%r1495], {%f1181, %f1182, %f1183, %f1184};
	@%p330 bra 	$L__BB3_363;
	setp.gt.u32 	%p331, %r7, 7;
	mul.wide.s32 	%rd1097, %r3, 16;
	add.s64 	%rd243, %rd242, %rd1097;
	ld.global.v4.f32 	{%f1185, %f1186, %f1187, %f1188}, [%rd243];
	shl.b32 	%r1496, %r3, 4;
	add.s32 	%r1497, %r80, %r1496;
	add.s32 	%r1498, %r1497, %r1496;
	add.s32 	%r1499, %r1498, %r1496;
	st.shared.v4.f32 	[%r1499], {%f1185, %f1186, %f1187, %f1188};
	@%p331 bra 	$L__BB3_363;
	setp.gt.u32 	%p332, %r8, 7;
	mul.wide.s32 	%rd1098, %r3, 16;
	add.s64 	%rd244, %rd243, %rd1098;
	ld.global.v4.f32 	{%f1189, %f1190, %f1191, %f1192}, [%rd244];
	shl.b32 	%r1500, %r3, 4;
	add.s32 	%r1501, %r80, %r1500;
	add.s32 	%r1502, %r1501, %r1500;
	add.s32 	%r1503, %r1502, %r1500;
	add.s32 	%r1504, %r1503, %r1500;
	st.shared.v4.f32 	[%r1504], {%f1189, %f1190, %f1191, %f1192};
	@%p332 bra 	$L__BB3_363;
	setp.gt.u32 	%p333, %r9, 7;
	mul.wide.s32 	%rd1099, %r3, 16;
	add.s64 	%rd1100, %rd244, %rd1099;
	ld.global.v4.f32 	{%f1193, %f1194, %f1195, %f1196}, [%rd1100];
	shl.b32 	%r1505, %r3, 4;
	add.s32 	%r1506, %r80, %r1505;
	add.s32 	%r1507, %r1506, %r1505;
	add.s32 	%r1508, %r1507, %r1505;
	add.s32 	%r1509, %r1508, %r1505;
	add.s32 	%r1510, %r1509, %r1505;
	st.shared.v4.f32 	[%r1510], {%f1193, %f1194, %f1195, %f1196};
	@%p333 bra 	$L__BB3_363;
	setp.gt.u32 	%p334, %r10, 7;
	mul.wide.u32 	%rd1101, %r9, 16;
	add.s64 	%rd1102, %rd239, %rd1101;
	ld.global.v4.f32 	{%f1197, %f1198, %f1199, %f1200}, [%rd1102];
	shl.b32 	%r1511, %r3, 4;
	add.s32 	%r1512, %r80, %r1511;
	add.s32 	%r1513, %r1512, %r1511;
	add.s32 	%r1514, %r1513, %r1511;
	add.s32 	%r1515, %r1514, %r1511;
	add.s32 	%r1516, %r1515, %r1511;
	add.s32 	%r1517, %r1516, %r1511;
	st.shared.v4.f32 	[%r1517], {%f1197, %f1198, %f1199, %f1200};
	@%p334 bra 	$L__BB3_363;
	mul.wide.u32 	%rd1103, %r10, 16;
	add.s64 	%rd1104, %rd239, %rd1103;
	ld.global.v4.f32 	{%f1201, %f1202, %f1203, %f1204}, [%rd1104];
	shl.b32 	%r1518, %r3, 4;
	add.s32 	%r1519, %r80, %r1518;
	add.s32 	%r1520, %r1519, %r1518;
	add.s32 	%r1521, %r1520, %r1518;
	add.s32 	%r1522, %r1521, %r1518;
	add.s32 	%r1523, %r1522, %r1518;
	add.s32 	%r1524, %r1523, %r1518;
	add.s32 	%r1525, %r1524, %r1518;
	st.shared.v4.f32 	[%r1525], {%f1201, %f1202, %f1203, %f1204};
$L__BB3_363:
	setp.gt.u32 	%p335, %r81, 63;
	@%p335 bra 	$L__BB3_642;
	@%p7 bra 	$L__BB3_373;
	ld.param.u32 	%r9482, [_Z35hand_gemm_kernel_blockmn_4x4_sharedILi64ELi64ELi32EEviiiPfiS0_iS0_iff_param_4];
	setp.gt.u32 	%p337, %r4, 7;
	mul.lo.s32 	%r1526, %r81, %r9482;
	cvt.s64.s32 	%rd1105, %r1526;
	add.s64 	%rd1106, %rd27, %rd1105;
	shl.b64 	%rd1107, %rd1106, 2;
	add.s64 	%rd245, %rd28, %rd1107;
	mul.wide.u32 	%rd1108, %r166, 16;
	add.s64 	%rd246, %rd245, %rd1108;
	ld.global.v4.f32 	{%f1205, %f1206, %f1207, %f1208}, [%rd246];
	st.shared.v4.f32 	[%r82], {%f1205, %f1206, %f1207, %f1208};
	@%p337 bra 	$L__BB3_373;
	setp.gt.u32 	%p338, %r5, 7;
	mul.wide.s32 	%rd1109, %r3, 16;
	add.s64 	%rd247, %rd246, %rd1109;
	ld.global.v4.f32 	{%f1209, %f1210, %f1211, %f1212}, [%rd247];
	shl.b32 	%r1527, %r3, 4;
	add.s32 	%r1528, %r82, %r1527;
	st.shared.v4.f32 	[%r1528], {%f1209, %f1210, %f1211, %f1212};
	@%p338 bra 	$L__BB3_373;
	setp.gt.u32 	%p339, %r6, 7;
	mul.wide.s32 	%rd1110, %r3, 16;
	add.s64 	%rd248, %rd247, %rd1110;
	ld.global.v4.f32 	{%f1213, %f1214, %f1215, %f1216}, [%rd248];
	shl.b32 	%r1529, %r3, 4;
	add.s32 	%r1530, %r82, %r1529;
	add.s32 	%r1531, %r1530, %r1529;
	st.shared.v4.f32 	[%r1531], {%f1213, %f1214, %f1215, %f1216};
	@%p339 bra 	$L__BB3_373;
	setp.gt.u32 	%p340, %r7, 7;
	mul.wide.s32 	%rd1111, %r3, 16;
	add.s64 	%rd249, %rd248, %rd1111;
	ld.global.v4.f32 	{%f1217, %f1218, %f1219, %f1220}, [%rd249];
	shl.b32 	%r1532, %r3, 4;
	add.s32 	%r1533, %r82, %r1532;
	add.s32 	%r1534, %r1533, %r1532;
	add.s32 	%r1535, %r1534, %r1532;
	st.shared.v4.f32 	[%r1535], {%f1217, %f1218, %f1219, %f1220};
	@%p340 bra 	$L__BB3_373;
	setp.gt.u32 	%p341, %r8, 7;
	mul.wide.s32 	%rd1112, %r3, 16;
	add.s64 	%rd250, %rd249, %rd1112;
	ld.global.v4.f32 	{%f1221, %f1222, %f1223, %f1224}, [%rd250];
	shl.b32 	%r1536, %r3, 4;
	add.s32 	%r1537, %r82, %r1536;
	add.s32 	%r1538, %r1537, %r1536;
	add.s32 	%r1539, %r1538, %r1536;
	add.s32 	%r1540, %r1539, %r1536;
	st.shared.v4.f32 	[%r1540], {%f1221, %f1222, %f1223, %f1224};
	@%p341 bra 	$L__BB3_373;
	setp.gt.u32 	%p342, %r9, 7;
	mul.wide.s32 	%rd1113, %r3, 16;
	add.s64 	%rd1114, %rd250, %rd1113;
	ld.global.v4.f32 	{%f1225, %f1226, %f1227, %f1228}, [%rd1114];
	shl.b32 	%r1541, %r3, 4;
	add.s32 	%r1542, %r82, %r1541;
	add.s32 	%r1543, %r1542, %r1541;
	add.s32 	%r1544, %r1543, %r1541;
	add.s32 	%r1545, %r1544, %r1541;
	add.s32 	%r1546, %r1545, %r1541;
	st.shared.v4.f32 	[%r1546], {%f1225, %f1226, %f1227, %f1228};
	@%p342 bra 	$L__BB3_373;
	setp.gt.u32 	%p343, %r10, 7;
	mul.wide.u32 	%rd1115, %r9, 16;
	add.s64 	%rd1116, %rd245, %rd1115;
	ld.global.v4.f32 	{%f1229, %f1230, %f1231, %f1232}, [%rd1116];
	shl.b32 	%r1547, %r3, 4;
	add.s32 	%r1548, %r82, %r1547;
	add.s32 	%r1549, %r1548, %r1547;
	add.s32 	%r1550, %r1549, %r1547;
	add.s32 	%r1551, %r1550, %r1547;
	add.s32 	%r1552, %r1551, %r1547;
	add.s32 	%r1553, %r1552, %r1547;
	st.shared.v4.f32 	[%r1553], {%f1229, %f1230, %f1231, %f1232};
	@%p343 bra 	$L__BB3_373;
	mul.wide.u32 	%rd1117, %r10, 16;
	add.s64 	%rd1118, %rd245, %rd1117;
	ld.global.v4.f32 	{%f1233, %f1234, %f1235, %f1236}, [%rd1118];
	shl.b32 	%r1554, %r3, 4;
	add.s32 	%r1555, %r82, %r1554;
	add.s32 	%r1556, %r1555, %r1554;
	add.s32 	%r1557, %r1556, %r1554;
	add.s32 	%r1558, %r1557, %r1554;
	add.s32 	%r1559, %r1558, %r1554;
	add.s32 	%r1560, %r1559, %r1554;
	add.s32 	%r1561, %r1560, %r1554;
	st.shared.v4.f32 	[%r1561], {%f1233, %f1234, %f1235, %f1236};
$L__BB3_373:
	setp.gt.u32 	%p344, %r83, 63;
	@%p344 bra 	$L__BB3_642;
	@%p7 bra 	$L__BB3_383;
	ld.param.u32 	%r9483, [_Z35hand_gemm_kernel_blockmn_4x4_sharedILi64ELi64ELi32EEviiiPfiS0_iS0_iff_param_4];
	setp.gt.u32 	%p346, %r4, 7;
	mul.lo.s32 	%r1562, %r83, %r9483;
	cvt.s64.s32 	%rd1119, %r1562;
	add.s64 	%rd1120, %rd27, %rd1119;
	shl.b64 	%rd1121, %rd1120, 2;
	add.s64 	%rd251, %rd28, %rd1121;
	mul.wide.u32 	%rd1122, %r166, 16;
	add.s64 	%rd252, %rd251, %rd1122;
	ld.global.v4.f32 	{%f1237, %f1238, %f1239, %f1240}, [%rd252];
	st.shared.v4.f32 	[%r84], {%f1237, %f1238, %f1239, %f1240};
	@%p346 bra 	$L__BB3_383;
	setp.gt.u32 	%p347, %r5, 7;
	mul.wide.s32 	%rd1123, %r3, 16;
	add.s64 	%rd253, %rd252, %rd1123;
	ld.global.v4.f32 	{%f1241, %f1242, %f1243, %f1244}, [%rd253];
	shl.b32 	%r1563, %r3, 4;
	add.s32 	%r1564, %r84, %r1563;
	st.shared.v4.f32 	[%r1564], {%f1241, %f1242, %f1243, %f1244};
	@%p347 bra 	$L__BB3_383;
	setp.gt.u32 	%p348, %r6, 7;
	mul.wide.s32 	%rd1124, %r3, 16;
	add.s64 	%rd254, %rd253, %rd1124;
	ld.global.v4.f32 	{%f1245, %f1246, %f1247, %f1248}, [%rd254];
	shl.b32 	%r1565, %r3, 4;
	add.s32 	%r1566, %r84, %r1565;
	add.s32 	%r1567, %r1566, %r1565;
	st.shared.v4.f32 	[%r1567], {%f1245, %f1246, %f1247, %f1248};
	@%p348 bra 	$L__BB3_383;
	setp.gt.u32 	%p349, %r7, 7;
	mul.wide.s32 	%rd1125, %r3, 16;
	add.s64 	%rd255, %rd254, %rd1125;
	ld.global.v4.f32 	{%f1249, %f1250, %f1251, %f1252}, [%rd255];
	shl.b32 	%r1568, %r3, 4;
	add.s32 	%r1569, %r84, %r1568;
	add.s32 	%r1570, %r1569, %r1568;
	add.s32 	%r1571, %r1570, %r1568;
	st.shared.v4.f32 	[%r1571], {%f1249, %f1250, %f1251, %f1252};
	@%p349 bra 	$L__BB3_383;
	setp.gt.u32 	%p350, %r8, 7;
	mul.wide.s32 	%rd1126, %r3, 16;
	add.s64 	%rd256, %rd255, %rd1126;
	ld.global.v4.f32 	{%f1253, %f1254, %f1255, %f1256}, [%rd256];
	shl.b32 	%r1572, %r3, 4;
	add.s32 	%r1573, %r84, %r1572;
	add.s32 	%r1574, %r1573, %r1572;
	add.s32 	%r1575, %r1574, %r1572;
	add.s32 	%r1576, %r1575, %r1572;
	st.shared.v4.f32 	[%r1576], {%f1253, %f1254, %f1255, %f1256};
	@%p350 bra 	$L__BB3_383;
	setp.gt.u32 	%p351, %r9, 7;
	mul.wide.s32 	%rd1127, %r3, 16;
	add.s64 	%rd1128, %rd256, %rd1127;
	ld.global.v4.f32 	{%f1257, %f1258, %f1259, %f1260}, [%rd1128];
	shl.b32 	%r1577, %r3, 4;
	add.s32 	%r1578, %r84, %r1577;
	add.s32 	%r1579, %r1578, %r1577;
	add.s32 	%r1580, %r1579, %r1577;
	add.s32 	%r1581, %r1580, %r1577;
	add.s32 	%r1582, %r1581, %r1577;
	st.shared.v4.f32 	[%r1582], {%f1257, %f1258, %f1259, %f1260};
	@%p351 bra 	$L__BB3_383;
	setp.gt.u32 	%p352, %r10, 7;
	mul.wide.u32 	%rd1129, %r9, 16;
	add.s64 	%rd1130, %rd251, %rd1129;
	ld.global.v4.f32 	{%f1261, %f1262, %f1263, %f1264}, [%rd1130];
	shl.b32 	%r1583, %r3, 4;
	add.s32 	%r1584, %r84, %r1583;
	add.s32 	%r1585, %r1584, %r1583;
	add.s32 	%r1586, %r1585, %r1583;
	add.s32 	%r1587, %r1586, %r1583;
	add.s32 	%r1588, %r1587, %r1583;
	add.s32 	%r1589, %r1588, %r1583;
	st.shared.v4.f32 	[%r1589], {%f1261, %f1262, %f1263, %f1264};
	@%p352 bra 	$L__BB3_383;
	mul.wide.u32 	%rd1131, %r10, 16;
	add.s64 	%rd1132, %rd251, %rd1131;
	ld.global.v4.f32 	{%f1265, %f1266, %f1267, %f1268}, [%rd1132];
	shl.b32 	%r1590, %r3, 4;
	add.s32 	%r1591, %r84, %r1590;
	add.s32 	%r1592, %r1591, %r1590;
	add.s32 	%r1593, %r1592, %r1590;
	add.s32 	%r1594, %r1593, %r1590;
	add.s32 	%r1595, %r1594, %r1590;
	add.s32 	%r1596, %r1595, %r1590;
	add.s32 	%r1597, %r1596, %r1590;
	st.shared.v4.f32 	[%r1597], {%f1265, %f1266, %f1267, %f1268};
$L__BB3_383:
	setp.gt.u32 	%p353, %r85, 63;
	@%p353 bra 	$L__BB3_642;
	@%p7 bra 	$L__BB3_393;
	ld.param.u32 	%r9484, [_Z35hand_gemm_kernel_blockmn_4x4_sharedILi64ELi64ELi32EEviiiPfiS0_iS0_iff_param_4];
	setp.gt.u32 	%p355, %r4, 7;
	mul.lo.s32 	%r1598, %r85, %r9484;
	cvt.s64.s32 	%rd1133, %r1598;
	add.s64 	%rd1134, %rd27, %rd1133;
	shl.b64 	%rd1135, %rd1134, 2;
	add.s64 	%rd257, %rd28, %rd1135;
	mul.wide.u32 	%rd1136, %r166, 16;
	add.s64 	%rd258, %rd257, %rd1136;
	ld.global.v4.f32 	{%f1269, %f1270, %f1271, %f1272}, [%rd258];
	st.shared.v4.f32 	[%r86], {%f1269, %f1270, %f1271, %f1272};
	@%p355 bra 	$L__BB3_393;
	setp.gt.u32 	%p356, %r5, 7;
	mul.wide.s32 	%rd1137, %r3, 16;
	add.s64 	%rd259, %rd258, %rd1137;
	ld.global.v4.f32 	{%f1273, %f1274, %f1275, %f1276}, [%rd259];
	shl.b32 	%r1599, %r3, 4;
	add.s32 	%r1600, %r86, %r1599;
	st.shared.v4.f32 	[%r1600], {%f1273, %f1274, %f1275, %f1276};
	@%p356 bra 	$L__BB3_393;
	setp.gt.u32 	%p357, %r6, 7;
	mul.wide.s32 	%rd1138, %r3, 16;
	add.s64 	%rd260, %rd259, %rd1138;
	ld.global.v4.f32 	{%f1277, %f1278, %f1279, %f1280}, [%rd260];
	shl.b32 	%r1601, %r3, 4;
	add.s32 	%r1602, %r86, %r1601;
	add.s32 	%r1603, %r1602, %r1601;
	st.shared.v4.f32 	[%r1603], {%f1277, %f1278, %f1279, %f1280};
	@%p357 bra 	$L__BB3_393;
	setp.gt.u32 	%p358, %r7, 7;
	mul.wide.s32 	%rd1139, %r3, 16;
	add.s64 	%rd261, %rd260, %rd1139;
	ld.global.v4.f32 	{%f1281, %f1282, %f1283, %f1284}, [%rd261];
	shl.b32 	%r1604, %r3, 4;
	add.s32 	%r1605, %r86, %r1604;
	add.s32 	%r1606, %r1605, %r1604;
	add.s32 	%r1607, %r1606, %r1604;
	st.shared.v4.f32 	[%r1607], {%f1281, %f1282, %f1283, %f1284};
	@%p358 bra 	$L__BB3_393;
	setp.gt.u32 	%p359, %r8, 7;
	mul.wide.s32 	%rd1140, %r3, 16;
	add.s64 	%rd262, %rd261, %rd1140;
	ld.global.v4.f32 	{%f1285, %f1286, %f1287, %f1288}, [%rd262];
	shl.b32 	%r1608, %r3, 4;
	add.s32 	%r1609, %r86, %r1608;
	add.s32 	%r1610, %r1609, %r1608;
	add.s32 	%r1611, %r1610, %r1608;
	add.s32 	%r1612, %r1611, %r1608;
	st.shared.v4.f32 	[%r1612], {%f1285, %f1286, %f1287, %f1288};
	@%p359 bra 	$L__BB3_393;
	setp.gt.u32 	%p360, %r9, 7;
	mul.wide.s32 	%rd1141, %r3, 16;
	add.s64 	%rd1142, %rd262, %rd1141;
	ld.global.v4.f32 	{%f1289, %f1290, %f1291, %f1292}, [%rd1142];
	shl.b32 	%r1613, %r3, 4;
	add.s32 	%r1614, %r86, %r1613;
	add.s32 	%r1615, %r1614, %r1613;
	add.s32 	%r1616, %r1615, %r1613;
	add.s32 	%r1617, %r1616, %r1613;
	add.s32 	%r1618, %r1617, %r1613;
	st.shared.v4.f32 	[%r1618], {%f1289, %f1290, %f1291, %f1292};
	@%p360 bra 	$L__BB3_393;
	setp.gt.u32 	%p361, %r10, 7;
	mul.wide.u32 	%rd1143, %r9, 16;
	add.s64 	%rd1144, %rd257, %rd1143;
	ld.global.v4.f32 	{%f1293, %f1294, %f1295, %f1296}, [%rd1144];
	shl.b32 	%r1619, %r3, 4;
	add.s32 	%r1620, %r86, %r1619;
	add.s32 	%r1621, %r1620, %r1619;
	add.s32 	%r1622, %r1621, %r1619;
	add.s32 	%r1623, %r1622, %r1619;
	add.s32 	%r1624, %r1623, %r1619;
	add.s32 	%r1625, %r1624, %r1619;
	st.shared.v4.f32 	[%r1625], {%f1293, %f1294, %f1295, %f1296};
	@%p361 bra 	$L__BB3_393;
	mul.wide.u32 	%rd1145, %r10, 16;
	add.s64 	%rd1146, %rd257, %rd1145;
	ld.global.v4.f32 	{%f1297, %f1298, %f1299, %f1300}, [%rd1146];
	shl.b32 	%r1626, %r3, 4;
	add.s32 	%r1627, %r86, %r1626;
	add.s32 	%r1628, %r1627, %r1626;
	add.s32 	%r1629, %r1628, %r1626;
	add.s32 	%r1630, %r1629, %r1626;
	add.s32 	%r1631, %r1630, %r1626;
	add.s32 	%r1632, %r1631, %r1626;
	add.s32 	%r1633, %r1632, %r1626;
	st.shared.v4.f32 	[%r1633], {%f1297, %f1298, %f1299, %f1300};
$L__BB3_393:
	setp.gt.u32 	%p362, %r87, 63;
	@%p362 bra 	$L__BB3_642;
	@%p7 bra 	$L__BB3_403;
	ld.param.u32 	%r9485, [_Z35hand_gemm_kernel_blockmn_4x4_sharedILi64ELi64ELi32EEviiiPfiS0_iS0_iff_param_4];
	setp.gt.u32 	%p364, %r4, 7;
	mul.lo.s32 	%r1634, %r87, %r9485;
	cvt.s64.s32 	%rd1147, %r1634;
	add.s64 	%rd1148, %rd27, %rd1147;
	shl.b64 	%rd1149, %rd1148, 2;
	add.s64 	%rd263, %rd28, %rd1149;
	mul.wide.u32 	%rd1150, %r166, 16;
	add.s64 	%rd264, %rd263, %rd1150;
	ld.global.v4.f32 	{%f1301, %f1302, %f1303, %f1304}, [%rd264];
	st.shared.v4.f32 	[%r88], {%f1301, %f1302, %f1303, %f1304};
	@%p364 bra 	$L__BB3_403;
	setp.gt.u32 	%p365, %r5, 7;
	mul.wide.s32 	%rd1151, %r3, 16;
	add.s64 	%rd265, %rd264, %rd1151;
	ld.global.v4.f32 	{%f1305, %f1306, %f1307, %f1308}, [%rd265];
	shl.b32 	%r1635, %r3, 4;
	add.s32 	%r1636, %r88, %r1635;
	st.shared.v4.f32 	[%r1636], {%f1305, %f1306, %f1307, %f1308};
	@%p365 bra 	$L__BB3_403;
	setp.gt.u32 	%p366, %r6, 7;
	mul.wide.s32 	%rd1152, %r3, 16;
	add.s64 	%rd266, %rd265, %rd1152;
	ld.global.v4.f32 	{%f1309, %f1310, %f1311, %f1312}, [%rd266];
	shl.b32 	%r1637, %r3, 4;
	add.s32 	%r1638, %r88, %r1637;
	add.s32 	%r1639, %r1638, %r1637;
	st.shared.v4.f32 	[%r1639], {%f1309, %f1310, %f1311, %f1312};
	@%p366 bra 	$L__BB3_403;
	setp.gt.u32 	%p367, %r7, 7;
	mul.wide.s32 	%rd1153, %r3, 16;
	add.s64 	%rd267, %rd266, %rd1153;
	ld.global.v4.f32 	{%f1313, %f1314, %f1315, %f1316}, [%rd267];
	shl.b32 	%r1640, %r3, 4;
	add.s32 	%r1641, %r88, %r1640;
	add.s32 	%r1642, %r1641, %r1640;
	add.s32 	%r1643, %r1642, %r1640;
	st.shared.v4.f32 	[%r1643], {%f1313, %f1314, %f1315, %f1316};
	@%p367 bra 	$L__BB3_403;
	setp.gt.u32 	%p368, %r8, 7;
	mul.wide.s32 	%rd1154, %r3, 16;
	add.s64 	%rd268, %rd267, %rd1154;
	ld.global.v4.f32 	{%f1317, %f1318, %f1319, %f1320}, [%rd268];
	shl.b32 	%r1644, %r3, 4;
	add.s32 	%r1645, %r88, %r1644;
	add.s32 	%r1646, %r1645, %r1644;
	add.s32 	%r1647, %r1646, %r1644;
	add.s32 	%r1648, %r1647, %r1644;
	st.shared.v4.f32 	[%r1648], {%f1317, %f1318, %f1319, %f1320};
	@%p368 bra 	$L__BB3_403;
	setp.gt.u32 	%p369, %r9, 7;
	mul.wide.s32 	%rd1155, %r3, 16;
	add.s64 	%rd1156, %rd268, %rd1155;
	ld.global.v4.f32 	{%f1321, %f1322, %f1323, %f1324}, [%rd1156];
	shl.b32 	%r1649, %r3, 4;
	add.s32 	%r1650, %r88, %r1649;
	add.s32 	%r1651, %r1650, %r1649;
	add.s32 	%r1652, %r1651, %r1649;
	add.s32 	%r1653, %r1652, %r1649;
	add.s32 	%r1654, %r1653, %r1649;
	st.shared.v4.f32 	[%r1654], {%f1321, %f1322, %f1323, %f1324};
	@%p369 bra 	$L__BB3_403;
	setp.gt.u32 	%p370, %r10, 7;
	mul.wide.u32 	%rd1157, %r9, 16;
	add.s64 	%rd1158, %rd263, %rd1157;
	ld.global.v4.f32 	{%f1325, %f1326, %f1327, %f1328}, [%rd1158];
	shl.b32 	%r1655, %r3, 4;
	add.s32 	%r1656, %r88, %r1655;
	add.s32 	%r1657, %r1656, %r1655;
	add.s32 	%r1658, %r1657, %r1655;
	add.s32 	%r1659, %r1658, %r1655;
	add.s32 	%r1660, %r1659, %r1655;
	add.s32 	%r1661, %r1660, %r1655;
	st.shared.v4.f32 	[%r1661], {%f1325, %f1326, %f1327, %f1328};
	@%p370 bra 	$L__BB3_403;
	mul.wide.u32 	%rd1159, %r10, 16;
	add.s64 	%rd1160, %rd263, %rd1159;
	ld.global.v4.f32 	{%f1329, %f1330, %f1331, %f1332}, [%rd1160];
	shl.b32 	%r1662, %r3, 4;
	add.s32 	%r1663, %r88, %r1662;
	add.s32 	%r1664, %r1663, %r1662;
	add.s32 	%r1665, %r1664, %r1662;
	add.s32 	%r1666, %r1665, %r1662;
	add.s32 	%r1667, %r1666, %r1662;
	add.s32 	%r1668, %r1667, %r1662;
	add.s32 	%r1669, %r1668, %r1662;
	st.shared.v4.f32 	[%r1669], {%f1329, %f1330, %f1331, %f1332};
$L__BB3_403:
	setp.gt.u32 	%p371, %r89, 63;
	@%p371 bra 	$L__BB3_642;
	@%p7 bra 	$L__BB3_413;
	ld.param.u32 	%r9486, [_Z35hand_gemm_kernel_blockmn_4x4_sharedILi64ELi64ELi32EEviiiPfiS0_iS0_iff_param_4];
	setp.gt.u32 	%p373, %r4, 7;
	mul.lo.s32 	%r1670, %r89, %r9486;
	cvt.s64.s32 	%rd1161, %r1670;
	add.s64 	%rd1162, %rd27, %rd1161;
	shl.b64 	%rd1163, %rd1162, 2;
	add.s64 	%rd269, %rd28, %rd1163;
	mul.wide.u32 	%rd1164, %r166, 16;
	add.s64 	%rd270, %rd269, %rd1164;
	ld.global.v4.f32 	{%f1333, %f1334, %f1335, %f1336}, [%rd270];
	st.shared.v4.f32 	[%r90], {%f1333, %f1334, %f1335, %f1336};
	@%p373 bra 	$L__BB3_413;
	setp.gt.u32 	%p374, %r5, 7;
	mul.wide.s32 	%rd1165, %r3, 16;
	add.s64 	%rd271, %rd270, %rd1165;
	ld.global.v4.f32 	{%f1337, %f1338, %f1339, %f1340}, [%rd271];
	shl.b32 	%r1671, %r3, 4;
	add.s32 	%r1672, %r90, %r1671;
	st.shared.v4.f32 	[%r1672], {%f1337, %f1338, %f1339, %f1340};
	@%p374 bra 	$L__BB3_413;
	setp.gt.u32 	%p375, %r6, 7;
	mul.wide.s32 	%rd1166, %r3, 16;
	add.s64 	%rd272, %rd271, %rd1166;
	ld.global.v4.f32 	{%f1341, %f1342, %f1343, %f1344}, [%rd272];
	shl.b32 	%r1673, %r3, 4;
	add.s32 	%r1674, %r90, %r1673;
	add.s32 	%r1675, %r1674, %r1673;
	st.shared.v4.f32 	[%r1675], {%f1341, %f1342, %f1343, %f1344};
	@%p375 bra 	$L__BB3_413;
	setp.gt.u32 	%p376, %r7, 7;
	mul.wide.s32 	%rd1167, %r3, 16;
	add.s64 	%rd273, %rd272, %rd1167;
	ld.global.v4.f32 	{%f1345, %f1346, %f1347, %f1348}, [%rd273];
	shl.b32 	%r1676, %r3, 4;
	add.s32 	%r1677, %r90, %r1676;
	add.s32 	%r1678, %r1677, %r1676;
	add.s32 	%r1679, %r1678, %r1676;
	st.shared.v4.f32 	[%r1679], {%f1345, %f1346, %f1347, %f1348};
	@%p376 bra 	$L__BB3_413;
	setp.gt.u32 	%p377, %r8, 7;
	mul.wide.s32 	%rd1168, %r3, 16;
	add.s64 	%rd274, %rd273, %rd1168;
	ld.global.v4.f32 	{%f1349, %f1350, %f1351, %f1352}, [%rd274];
	shl.b32 	%r1680, %r3, 4;
	add.s32 	%r1681, %r90, %r1680;
	add.s32 	%r1682, %r1681, %r1680;
	add.s32 	%r1683, %r1682, %r1680;
	add.s32 	%r1684, %r1683, %r1680;
	st.shared.v4.f32 	[%r1684], {%f1349, %f1350, %f1351, %f1352};
	@%p377 bra 	$L__BB3_413;
	setp.gt.u32 	%p378, %r9, 7;
	mul.wide.s32 	%rd1169, %r3, 16;
	add.s64 	%rd1170, %rd274, %rd1169;
	ld.global.v4.f32 	{%f1353, %f1354, %f1355, %f1356}, [%rd1170];
	shl.b32 	%r1685, %r3, 4;
	add.s32 	%r1686, %r90, %r1685;
	add.s32 	%r1687, %r1686, %r1685;
	add.s32 	%r1688, %r1687, %r1685;
	add.s32 	%r1689, %r1688, %r1685;
	add.s32 	%r1690, %r1689, %r1685;
	st.shared.v4.f32 	[%r1690], {%f1353, %f1354, %f1355, %f1356};
	@%p378 bra 	$L__BB3_413;
	setp.gt.u32 	%p379, %r10, 7;
	mul.wide.u32 	%rd1171, %r9, 16;
	add.s64 	%rd1172, %rd269, %rd1171;
	ld.global.v4.f32 	{%f1357, %f1358, %f1359, %f1360}, [%rd1172];
	shl.b32 	%r1691, %r3, 4;
	add.s32 	%r1692, %r90, %r1691;
	add.s32 	%r1693, %r1692, %r1691;
	add.s32 	%r1694, %r1693, %r1691;
	add.s32 	%r1695, %r1694, %r1691;
	add.s32 	%r1696, %r1695, %r1691;
	add.s32 	%r1697, %r1696, %r1691;
	st.shared.v4.f32 	[%r1697], {%f1357, %f1358, %f1359, %f1360};
	@%p379 bra 	$L__BB3_413;
	mul.wide.u32 	%rd1173, %r10, 16;
	add.s64 	%rd1174, %rd269, %rd1173;
	ld.global.v4.f32 	{%f1361, %f1362, %f1363, %f1364}, [%rd1174];
	shl.b32 	%r1698, %r3, 4;
	add.s32 	%r1699, %r90, %r1698;
	add.s32 	%r1700, %r1699, %r1698;
	add.s32 	%r1701, %r1700, %r1698;
	add.s32 	%r1702, %r1701, %r1698;
	add.s32 	%r1703, %r1702, %r1698;
	add.s32 	%r1704, %r1703, %r1698;
	add.s32 	%r1705, %r1704, %r1698;
	st.shared.v4.f32 	[%r1705], {%f1361, %f1362, %f1363, %f1364};
$L__BB3_413:
	setp.gt.u32 	%p380, %r91, 63;
	@%p380 bra 	$L__BB3_642;
	@%p7 bra 	$L__BB3_423;
	ld.param.u32 	%r9487, [_Z35hand_gemm_kernel_blockmn_4x4_sharedILi64ELi64ELi32EEviiiPfiS0_iS0_iff_param_4];
	setp.gt.u32 	%p382, %r4, 7;
	mul.lo.s32 	%r1706, %r91, %r9487;
	cvt.s64.s32 	%rd1175, %r1706;
	add.s64 	%rd1176, %rd27, %rd1175;
	shl.b64 	%rd1177, %rd1176, 2;
	add.s64 	%rd275, %rd28, %rd1177;
	mul.wide.u32 	%rd1178, %r166, 16;
	add.s64 	%rd276, %rd275, %rd1178;
	ld.global.v4.f32 	{%f1365, %f1366, %f1367, %f1368}, [%rd276];
	st.shared.v4.f32 	[%r92], {%f1365, %f1366, %f1367, %f1368};
	@%p382 bra 	$L__BB3_423;
	setp.gt.u32 	%p383, %r5, 7;
	mul.wide.s32 	%rd1179, %r3, 16;
	add.s64 	%rd277, %rd276, %rd1179;
	ld.global.v4.f32 	{%f1369, %f1370, %f1371, %f1372}, [%rd277];
	shl.b32 	%r1707, %r3, 4;
	add.s32 	%r1708, %r92, %r1707;
	st.shared.v4.f32 	[%r1708], {%f1369, %f1370, %f1371, %f1372};
	@%p383 bra 	$L__BB3_423;
	setp.gt.u32 	%p384, %r6, 7;
	mul.wide.s32 	%rd1180, %r3, 16;
	add.s64 	%rd278, %rd277, %rd1180;
	ld.global.v4.f32 	{%f1373, %f1374, %f1375, %f1376}, [%rd278];
	shl.b32 	%r1709, %r3, 4;
	add.s32 	%r1710, %r92, %r1709;
	add.s32 	%r1711, %r1710, %r1709;
	st.shared.v4.f32 	[%r1711], {%f1373, %f1374, %f1375, %f1376};
	@%p384 bra 	$L__BB3_423;
	setp.gt.u32 	%p385, %r7, 7;
	mul.wide.s32 	%rd1181, %r3, 16;
	add.s64 	%rd279, %rd278, %rd1181;
	ld.global.v4.f32 	{%f1377, %f1378, %f1379, %f1380}, [%rd279];
	shl.b32 	%r1712, %r3, 4;
	add.s32 	%r1713, %r92, %r1712;
	add.s32 	%r1714, %r1713, %r1712;
	add.s32 	%r1715, %r1714, %r1712;
	st.shared.v4.f32 	[%r1715], {%f1377, %f1378, %f1379, %f1380};
	@%p385 bra 	$L__BB3_423;
	setp.gt.u32 	%p386, %r8, 7;
	mul.wide.s32 	%rd1182, %r3, 16;
	add.s64 	%rd280, %rd279, %rd1182;
	ld.global.v4.f32 	{%f1381, %f1382, %f1383, %f1384}, [%rd280];
	shl.b32 	%r1716, %r3, 4;
	add.s32 	%r1717, %r92, %r1716;
	add.s32 	%r1718, %r1717, %r1716;
	add.s32 	%r1719, %r1718, %r1716;
	add.s32 	%r1720, %r1719, %r1716;
	st.shared.v4.f32 	[%r1720], {%f1381, %f1382, %f1383, %f1384};
	@%p386 bra 	$L__BB3_423;
	setp.gt.u32 	%p387, %r9, 7;
	mul.wide.s32 	%rd1183, %r3, 16;
	add.s64 	%rd1184, %rd280, %rd1183;
	ld.global.v4.f32 	{%f1385, %f1386, %f1387, %f1388}, [%rd1184];
	shl.b32 	%r1721, %r3, 4;
	add.s32 	%r1722, %r92, %r1721;
	add.s32 	%r1723, %r1722, %r1721;
	add.s32 	%r1724, %r1723, %r1721;
	add.s32 	%r1725, %r1724, %r1721;
	add.s32 	%r1726, %r1725, %r1721;
	st.shared.v4.f32 	[%r1726], {%f1385, %f1386, %f1387, %f1388};
	@%p387 bra 	$L__BB3_423;
	setp.gt.u32 	%p388, %r10, 7;
	mul.wide.u32 	%rd1185, %r9, 16;
	add.s64 	%rd1186, %rd275, %rd1185;
	ld.global.v4.f32 	{%f1389, %f1390, %f1391, %f1392}, [%rd1186];
	shl.b32 	%r1727, %r3, 4;
	add.s32 	%r1728, %r92, %r1727;
	add.s32 	%r1729, %r1728, %r1727;
	add.s32 	%r1730, %r1729, %r1727;
	add.s32 	%r1731, %r1730, %r1727;
	add.s32 	%r1732, %r1731, %r1727;
	add.s32 	%r1733, %r1732, %r1727;
	st.shared.v4.f32 	[%r1733], {%f1389, %f1390, %f1391, %f1392};
	@%p388 bra 	$L__BB3_423;
	mul.wide.u32 	%rd1187, %r10, 16;
	add.s64 	%rd1188, %rd275, %rd1187;
	ld.global.v4.f32 	{%f1393, %f1394, %f1395, %f1396}, [%rd1188];
	shl.b32 	%r1734, %r3, 4;
	add.s32 	%r1735, %r92, %r1734;
	add.s32 	%r1736, %r1735, %r1734;
	add.s32 	%r1737, %r1736, %r1734;
	add.s32 	%r1738, %r1737, %r1734;
	add.s32 	%r1739, %r1738, %r1734;
	add.s32 	%r1740, %r1739, %r1734;
	add.s32 	%r1741, %r1740, %r1734;
	st.shared.v4.f32 	[%r1741], {%f1393, %f1394, %f1395, %f1396};
$L__BB3_423:
	setp.gt.u32 	%p389, %r93, 63;
	@%p389 bra 	$L__BB3_642;
	@%p7 bra 	$L__BB3_433;
	ld.param.u32 	%r9488, [_Z35hand_gemm_kernel_blockmn_4x4_sharedILi64ELi64ELi32EEviiiPfiS0_iS0_iff_param_4];
	setp.gt.u32 	%p391, %r4, 7;
	mul.lo.s32 	%r1742, %r93, %r9488;
	cvt.s64.s32 	%rd1189, %r1742;
	add.s64 	%rd1190, %rd27, %rd1189;
	shl.b64 	%rd1191, %rd1190, 2;
	add.s64 	%rd281, %rd28, %rd1191;
	mul.wide.u32 	%rd1192, %r166, 16;
	add.s64 	%rd282, %rd281, %rd1192;
	ld.global.v4.f32 	{%f1397, %f1398, %f1399, %f1400}, [%rd282];
	st.shared.v4.f32 	[%r94], {%f1397, %f1398, %f1399, %f1400};
	@%p391 bra 	$L__BB3_433;
	setp.gt.u32 	%p392, %r5, 7;
	mul.wide.s32 	%rd1193, %r3, 16;
	add.s64 	%rd283, %rd282, %rd1193;
	ld.global.v4.f32 	{%f1401, %f1402, %f1403, %f1404}, [%rd283];
	shl.b32 	%r1743, %r3, 4;
	add.s32 	%r1744, %r94, %r1743;
	st.shared.v4.f32 	[%r1744], {%f1401, %f1402, %f1403, %f1404};
	@%p392 bra 	$L__BB3_433;
	setp.gt.u32 	%p393, %r6, 7;
	mul.wide.s32 	%rd1194, %r3, 16;
	add.s64 	%rd284, %rd283, %rd1194;
	ld.global.v4.f32 	{%f1405, %f1406, %f1407, %f1408}, [%rd284];
	shl.b32 	%r1745, %r3, 4;
	add.s32 	%r1746, %r94, %r1745;
	add.s32 	%r1747, %r1746, %r1745;
	st.shared.v4.f32 	[%r1747], {%f1405, %f1406, %f1407, %f1408};
	@%p393 bra 	$L__BB3_433;
	setp.gt.u32 	%p394, %r7, 7;
	mul.wide.s32 	%rd1195, %r3, 16;
	add.s64 	%rd285, %rd284, %rd1195;
	ld.global.v4.f32 	{%f1409, %f1410, %f1411, %f1412}, [%rd285];
	shl.b32 	%r1748, %r3, 4;
	add.s32 	%r1749, %r94, %r1748;
	add.s32 	%r1750, %r1749, %r1748;
	add.s32 	%r1751, %r1750, %r1748;
	st.shared.v4.f32 	[%r1751], {%f1409, %f1410, %f1411, %f1412};
	@%p394 bra 	$L__BB3_433;
	setp.gt.u32 	%p395, %r8, 7;
	mul.wide.s32 	%rd1196, %r3, 16;
	add.s64 	%rd286, %rd285, %rd1196;
	ld.global.v4.f32 	{%f1413, %f1414, %f1415, %f1416}, [%rd286];
	shl.b32 	%r1752, %r3, 4;
	add.s32 	%r1753, %r94, %r1752;
	add.s32 	%r1754, %r1753, %r1752;
	add.s32 	%r1755, %r1754, %r1752;
	add.s32 	%r1756, %r1755, %r1752;
	st.shared.v4.f32 	[%r1756], {%f1413, %f1414, %f1415, %f1416};
	@%p395 bra 	$L__BB3_433;
	setp.gt.u32 	%p396, %r9, 7;
	mul.wide.s32 	%rd1197, %r3, 16;
	add.s64 	%rd1198, %rd286, %rd1197;
	ld.global.v4.f32 	{%f1417, %f1418, %f1419, %f1420}, [%rd1198];
	shl.b32 	%r1757, %r3, 4;
	add.s32 	%r1758, %r94, %r1757;
	add.s32 	%r1759, %r1758, %r1757;
	add.s32 	%r1760, %r1759, %r1757;
	add.s32 	%r1761, %r1760, %r1757;
	add.s32 	%r1762, %r1761, %r1757;
	st.shared.v4.f32 	[%r1762], {%f1417, %f1418, %f1419, %f1420};
	@%p396 bra 	$L__BB3_433;
	setp.gt.u32 	%p397, %r10, 7;
	mul.wide.u32 	%rd1199, %r9, 16;
	add.s64 	%rd1200, %rd281, %rd1199;
	ld.global.v4.f32 	{%f1421, %f1422, %f1423, %f1424}, [%rd1200];
	shl.b32 	%r1763, %r3, 4;
	add.s32 	%r1764, %r94, %r1763;
	add.s32 	%r1765, %r1764, %r1763;
	add.s32 	%r1766, %r1765, %r1763;
	add.s32 	%r1767, %r1766, %r1763;
	add.s32 	%r1768, %r1767, %r1763;
	add.s32 	%r1769, %r1768, %r1763;
	st.shared.v4.f32 	[%r1769], {%f1421, %f1422, %f1423, %f1424};
	@%p397 bra 	$L__BB3_433;
	mul.wide.u32 	%rd1201, %r10, 16;
	add.s64 	%rd1202, %rd281, %rd1201;
	ld.global.v4.f32 	{%f1425, %f1426, %f1427, %f1428}, [%rd1202];
	shl.b32 	%r1770, %r3, 4;
	add.s32 	%r1771, %r94, %r1770;
	add.s32 	%r1772, %r1771, %r1770;
	add.s32 	%r1773, %r1772, %r1770;
	add.s32 	%r1774, %r1773, %r1770;
	add.s32 	%r1775, %r1774, %r1770;
	add.s32 	%r1776, %r1775, %r1770;
	add.s32 	%r1777, %r1776, %r1770;
	st.shared.v4.f32 	[%r1777], {%f1425, %f1426, %f1427, %f1428};
$L__BB3_433:
	setp.gt.u32 	%p398, %r95, 63;
	@%p398 bra 	$L__BB3_642;
	@%p7 bra 	$L__BB3_443;
	ld.param.u32 	%r9489, [_Z35hand_gemm_kernel_blockmn_4x4_sharedILi64ELi64ELi32EEviiiPfiS0_iS0_iff_param_4];
	setp.gt.u32 	%p400, %r4, 7;
	mul.lo.s32 	%r1778, %r95, %r9489;
	cvt.s64.s32 	%rd1203, %r1778;
	add.s64 	%rd1204, %rd27, %rd1203;
	shl.b64 	%rd1205, %rd1204, 2;
	add.s64 	%rd287, %rd28, %rd1205;
	mul.wide.u32 	%rd1206, %r166, 16;
	add.s64 	%rd288, %rd287, %rd1206;
	ld.global.v4.f32 	{%f1429, %f1430, %f1431, %f1432}, [%rd288];
	st.shared.v4.f32 	[%r96], {%f1429, %f1430, %f1431, %f1432};
	@%p400 bra 	$L__BB3_443;
	setp.gt.u32 	%p401, %r5, 7;
	mul.wide.s32 	%rd1207, %r3, 16;
	add.s64 	%rd289, %rd288, %rd1207;
	ld.global.v4.f32 	{%f1433, %f1434, %f1435, %f1436}, [%rd289];
	shl.b32 	%r1779, %r3, 4;
	add.s32 	%r1780, %r96, %r1779;
	st.shared.v4.f32 	[%r1780], {%f1433, %f1434, %f1435, %f1436};
	@%p401 bra 	$L__BB3_443;
	setp.gt.u32 	%p402, %r6, 7;
	mul.wide.s32 	%rd1208, %r3, 16;
	add.s64 	%rd290, %rd289, %rd1208;
	ld.global.v4.f32 	{%f1437, %f1438, %f1439, %f1440}, [%rd290];
	shl.b32 	%r1781, %r3, 4;
	add.s32 	%r1782, %r96, %r1781;
	add.s32 	%r1783, %r1782, %r1781;
	st.shared.v4.f32 	[%r1783], {%f1437, %f1438, %f1439, %f1440};
	@%p402 bra 	$L__BB3_443;
	setp.gt.u32 	%p403, %r7, 7;
	mul.wide.s32 	%rd1209, %r3, 16;
	add.s64 	%rd291, %rd290, %rd1209;
	ld.global.v4.f32 	{%f1441, %f1442, %f1443, %f1444}, [%rd291];
	shl.b32 	%r1784, %r3, 4;
	add.s32 	%r1785, %r96, %r1784;
	add.s32 	%r1786, %r1785, %r1784;
	add.s32 	%r1787, %r1786, %r1784;
	st.shared.v4.f32 	[%r1787], {%f1441, %f1442, %f1443, %f1444};
	@%p403 bra 	$L__BB3_443;
	setp.gt.u32 	%p404, %r8, 7;
	mul.wide.s32 	%rd1210, %r3, 16;
	add.s64 	%rd292, %rd291, %rd1210;
	ld.global.v4.f32 	{%f1445, %f1446, %f1447, %f1448}, [%rd292];
	shl.b32 	%r1788, %r3, 4;
	add.s32 	%r1789, %r96, %r1788;
	add.s32 	%r1790, %r1789, %r1788;
	add.s32 	%r1791, %r1790, %r1788;
	add.s32 	%r1792, %r1791, %r1788;
	st.shared.v4.f32 	[%r1792], {%f1445, %f1446, %f1447, %f1448};
	@%p404 bra 	$L__BB3_443;
	setp.gt.u32 	%p405, %r9, 7;
	mul.wide.s32 	%rd1211, %r3, 16;
	add.s64 	%rd1212, %rd292, %rd1211;
	ld.global.v4.f32 	{%f1449, %f1450, %f1451, %f1452}, [%rd1212];
	shl.b32 	%r1793, %r3, 4;
	add.s32 	%r1794, %r96, %r1793;
	add.s32 	%r1795, %r1794, %r1793;
	add.s32 	%r1796, %r1795, %r1793;
	add.s32 	%r1797, %r1796, %r1793;
	add.s32 	%r1798, %r1797, %r1793;
	st.shared.v4.f32 	[%r1798], {%f1449, %f1450, %f1451, %f1452};
	@%p405 bra 	$L__BB3_443;
	setp.gt.u32 	%p406, %r10, 7;
	mul.wide.u32 	%rd1213, %r9, 16;
	add.s64 	%rd1214, %rd287, %rd1213;
	ld.global.v4.f32 	{%f1453, %f1454, %f1455, %f1456}, [%rd1214];
	shl.b32 	%r1799, %r3, 4;
	add.s32 	%r1800, %r96, %r1799;
	add.s32 	%r1801, %r1800, %r1799;
	add.s32 	%r1802, %r1801, %r1799;
	add.s32 	%r1803, %r1802, %r1799;
	add.s32 	%r1804, %r1803, %r1799;
	add.s32 	%r1805, %r1804, %r1799;
	st.shared.v4.f32 	[%r1805], {%f1453, %f1454, %f1455, %f1456};
	@%p406 bra 	$L__BB3_443;
	mul.wide.u32 	%rd1215, %r10, 16;
	add.s64 	%rd1216, %rd287, %rd1215;
	ld.global.v4.f32 	{%f1457, %f1458, %f1459, %f1460}, [%rd1216];
	shl.b32 	%r1806, %r3, 4;
	add.s32 	%r1807, %r96, %r1806;
	add.s32 	%r1808, %r1807, %r1806;
	add.s32 	%r1809, %r1808, %r1806;
	add.s32 	%r1810, %r1809, %r1806;
	add.s32 	%r1811, %r1810, %r1806;
	add.s32 	%r1812, %r1811, %r1806;
	add.s32 	%r1813, %r1812, %r1806;
	st.shared.v4.f32 	[%r1813], {%f1457, %f1458, %f1459, %f1460};
$L__BB3_443:
	setp.gt.u32 	%p407, %r97, 63;
	@%p407 bra 	$L__BB3_642;
	@%p7 bra 	$L__BB3_453;
	ld.param.u32 	%r9490, [_Z35hand_gemm_kernel_blockmn_4x4_sharedILi64ELi64ELi32EEviiiPfiS0_iS0_iff_param_4];
	setp.gt.u32 	%p409, %r4, 7;
	mul.lo.s32 	%r1814, %r97, %r9490;
	cvt.s64.s32 	%rd1217, %r1814;
	add.s64 	%rd1218, %rd27, %rd1217;
	shl.b64 	%rd1219, %rd1218, 2;
	add.s64 	%rd293, %rd28, %rd1219;
	mul.wide.u32 	%rd1220, %r166, 16;
	add.s64 	%rd294, %rd293, %rd1220;
	ld.global.v4.f32 	{%f1461, %f1462, %f1463, %f1464}, [%rd294];
	st.shared.v4.f32 	[%r98], {%f1461, %f1462, %f1463, %f1464};
	@%p409 bra 	$L__BB3_453;
	setp.gt.u32 	%p410, %r5, 7;
	mul.wide.s32 	%rd1221, %r3, 16;
	add.s64 	%rd295, %rd294, %rd1221;
	ld.global.v4.f32 	{%f1465, %f1466, %f1467, %f1468}, [%rd295];
	shl.b32 	%r1815, %r3, 4;
	add.s32 	%r1816, %r98, %r1815;
	st.shared.v4.f32 	[%r1816], {%f1465, %f1466, %f1467, %f1468};
	@%p410 bra 	$L__BB3_453;
	setp.gt.u32 	%p411, %r6, 7;
	mul.wide.s32 	%rd1222, %r3, 16;
	add.s64 	%rd296, %rd295, %rd1222;
	ld.global.v4.f32 	{%f1469, %f1470, %f1471, %f1472}, [%rd296];
	shl.b32 	%r1817, %r3, 4;
	add.s32 	%r1818, %r98, %r1817;
	add.s32 	%r1819, %r1818, %r1817;
	st.shared.v4.f32 	[%r1819], {%f1469, %f1470, %f1471, %f1472};
	@%p411 bra 	$L__BB3_453;
	setp.gt.u32 	%p412, %r7, 7;
	mul.wide.s32 	%rd1223, %r3, 16;
	add.s64 	%rd297, %rd296, %rd1223;
	ld.global.v4.f32 	{%f1473, %f1474, %f1475, %f1476}, [%rd297];
	shl.b32 	%r1820, %r3, 4;
	add.s32 	%r1821, %r98, %r1820;
	add.s32 	%r1822, %r1821, %r1820;
	add.s32 	%r1823, %r1822, %r1820;
	st.shared.v4.f32 	[%r1823], {%f1473, %f1474, %f1475, %f1476};
	@%p412 bra 	$L__BB3_453;
	setp.gt.u32 	%p413, %r8, 7;
	mul.wide.s32 	%rd1224, %r3, 16;
	add.s64 	%rd298, %rd297, %rd1224;
	ld.global.v4.f32 	{%f1477, %f1478, %f1479, %f1480}, [%rd298];
	shl.b32 	%r1824, %r3, 4;
	add.s32 	%r1825, %r98, %r1824;
	add.s32 	%r1826, %r1825, %r1824;
	add.s32 	%r1827, %r1826, %r1824;
	add.s32 	%r1828, %r1827, %r1824;
	st.shared.v4.f32 	[%r1828], {%f1477, %f1478, %f1479, %f1480};
	@%p413 bra 	$L__BB3_453;
	setp.gt.u32 	%p414, %r9, 7;
	mul.wide.s32 	%rd1225, %r3, 16;
	add.s64 	%rd1226, %rd298, %rd1225;
	ld.global.v4.f32 	{%f1481, %f1482, %f1483, %f1484}, [%rd1226];
	shl.b32 	%r1829, %r3, 4;
	add.s32 	%r1830, %r98, %r1829;
	add.s32 	%r1831, %r1830, %r1829;
	add.s32 	%r1832, %r1831, %r1829;
	add.s32 	%r1833, %r1832, %r1829;
	add.s32 	%r1834, %r1833, %r1829;
	st.shared.v4.f32 	[%r1834], {%f1481, %f1482, %f1483, %f1484};
	@%p414 bra 	$L__BB3_453;
	setp.gt.u32 	%p415, %r10, 7;
	mul.wide.u32 	%rd1227, %r9, 16;
	add.s64 	%rd1228, %rd293, %rd1227;
	ld.global.v4.f32 	{%f1485, %f1486, %f1487, %f1488}, [%rd1228];
	shl.b32 	%r1835, %r3, 4;
	add.s32 	%r1836, %r98, %r1835;
	add.s32 	%r1837, %r1836, %r1835;
	add.s32 	%r1838, %r1837, %r1835;
	add.s32 	%r1839, %r1838, %r1835;
	add.s32 	%r1840, %r1839, %r1835;
	add.s32 	%r1841, %r1840, %r1835;
	st.shared.v4.f32 	[%r1841], {%f1485, %f1486, %f1487, %f1488};
	@%p415 bra 	$L__BB3_453;
	mul.wide.u32 	%rd1229, %r10, 16;
	add.s64 	%rd1230, %rd293, %rd1229;
	ld.global.v4.f32 	{%f1489, %f1490, %f1491, %f1492}, [%rd1230];
	shl.b32 	%r1842, %r3, 4;
	add.s32 	%r1843, %r98, %r1842;
	add.s32 	%r1844, %r1843, %r1842;
	add.s32 	%r1845, %r1844, %r1842;
	add.s32 	%r1846, %r1845, %r1842;
	add.s32 	%r1847, %r1846, %r1842;
	add.s32 	%r1848, %r1847, %r1842;
	add.s32 	%r1849, %r1848, %r1842;
	st.shared.v4.f32 	[%r1849], {%f1489, %f1490, %f1491, %f1492};
$L__BB3_453:
	setp.gt.u32 	%p416, %r99, 63;
	@%p416 bra 	$L__BB3_642;
	@%p7 bra 	$L__BB3_463;
	ld.param.u32 	%r9491, [_Z35hand_gemm_kernel_blockmn_4x4_sharedILi64ELi64ELi32EEviiiPfiS0_iS0_iff_param_4];
	setp.gt.u32 	%p418, %r4, 7;
	mul.lo.s32 	%r1850, %r99, %r9491;
	cvt.s64.s32 	%rd1231, %r1850;
	add.s64 	%rd1232, %rd27, %rd1231;
	shl.b64 	%rd1233, %rd1232, 2;
	add.s64 	%rd299, %rd28, %rd1233;
	mul.wide.u32 	%rd1234, %r166, 16;
	add.s64 	%rd300, %rd299, %rd1234;
	ld.global.v4.f32 	{%f1493, %f1494, %f1495, %f1496}, [%rd300];
	st.shared.v4.f32 	[%r100], {%f1493, %f1494, %f1495, %f1496};
	@%p418 bra 	$L__BB3_463;
	setp.gt.u32 	%p419, %r5, 7;
	mul.wide.s32 	%rd1235, %r3, 16;
	add.s64 	%rd301, %rd300, %rd1235;
	ld.global.v4.f32 	{%f1497, %f1498, %f1499, %f1500}, [%rd301];
	shl.b32 	%r1851, %r3, 4;
	add.s32 	%r1852, %r100, %r1851;
	st.shared.v4.f32 	[%r1852], {%f1497, %f1498, %f1499, %f1500};
	@%p419 bra 	$L__BB3_463;
	setp.gt.u32 	%p420, %r6, 7;
	mul.wide.s32 	%rd1236, %r3, 16;
	add.s64 	%rd302, %rd301, %rd1236;
	ld.global.v4.f32 	{%f1501, %f1502, %f1503, %f1504}, [%rd302];
	shl.b32 	%r1853, %r3, 4;
	add.s32 	%r1854, %r100, %r1853;
	add.s32 	%r1855, %r1854, %r1853;
	st.shared.v4.f32 	[%r1855], {%f1501, %f1502, %f1503, %f1504};
	@%p420 bra 	$L__BB3_463;
	setp.gt.u32 	%p421, %r7, 7;
	mul.wide.s32 	%rd1237, %r3, 16;
	add.s64 	%rd303, %rd302, %rd1237;
	ld.global.v4.f32 	{%f1505, %f1506, %f1507, %f1508}, [%rd303];
	shl.b32 	%r1856, %r3, 4;
	add.s32 	%r1857, %r100, %r1856;
	add.s32 	%r1858, %r1857, %r1856;
	add.s32 	%r1859, %r1858, %r1856;
	st.shared.v4.f32 	[%r1859], {%f1505, %f1506, %f1507, %f1508};
	@%p421 bra 	$L__BB3_463;
	setp.gt.u32 	%p422, %r8, 7;
	mul.wide.s32 	%rd1238, %r3, 16;
	add.s64 	%rd304, %rd303, %rd1238;
	ld.global.v4.f32 	{%f1509, %f1510, %f1511, %f1512}, [%rd304];
	shl.b32 	%r1860, %r3, 4;
	add.s32 	%r1861, %r100, %r1860;
	add.s32 	%r1862, %r1861, %r1860;
	add.s32 	%r1863, %r1862, %r1860;
	add.s32 	%r1864, %r1863, %r1860;
	st.shared.v4.f32 	[%r1864], {%f1509, %f1510, %f1511, %f1512};
	@%p422 bra 	$L__BB3_463;
	setp.gt.u32 	%p423, %r9, 7;
	mul.wide.s32 	%rd1239, %r3, 16;
	add.s64 	%rd1240, %rd304, %rd1239;
	ld.global.v4.f32 	{%f1513, %f1514, %f1515, %f1516}, [%rd1240];
	shl.b32 	%r1865, %r3, 4;
	add.s32 	%r1866, %r100, %r1865;
	add.s32 	%r1867, %r1866, %r1865;
	add.s32 	%r1868, %r1867, %r1865;
	add.s32 	%r1869, %r1868, %r1865;
	add.s32 	%r1870, %r1869, %r1865;
	st.shared.v4.f32 	[%r1870], {%f1513, %f1514, %f1515, %f1516};
	@%p423 bra 	$L__BB3_463;
	setp.gt.u32 	%p424, %r10, 7;
	mul.wide.u32 	%rd1241, %r9, 16;
	add.s64 	%rd1242, %rd299, %rd1241;
	ld.global.v4.f32 	{%f1517, %f1518, %f1519, %f1520}, [%rd1242];
	shl.b32 	%r1871, %r3, 4;
	add.s32 	%r1872, %r100, %r1871;
	add.s32 	%r1873, %r1872, %r1871;
	add.s32 	%r1874, %r1873, %r1871;
	add.s32 	%r1875, %r1874, %r1871;
	add.s32 	%r1876, %r1875, %r1871;
	add.s32 	%r1877, %r1876, %r1871;
	st.shared.v4.f32 	[%r1877], {%f1517, %f1518, %f1519, %f1520};
	@%p424 bra 	$L__BB3_463;
	mul.wide.u32 	%rd1243, %r10, 16;
	add.s64 	%rd1244, %rd299, %rd1243;
	ld.global.v4.f32 	{%f1521, %f1522, %f1523, %f1524}, [%rd1244];
	shl.b32 	%r1878, %r3, 4;
	add.s32 	%r1879, %r100, %r1878;
	add.s32 	%r1880, %r1879, %r1878;
	add.s32 	%r1881, %r1880, %r1878;
	add.s32 	%r1882, %r1881, %r1878;
	add.s32 	%r1883, %r1882, %r1878;
	add.s32 	%r1884, %r1883, %r1878;
	add.s32 	%r1885, %r1884, %r1878;
	st.shared.v4.f32 	[%r1885], {%f1521, %f1522, %f1523, %f1524};
$L__BB3_463:
	setp.gt.u32 	%p425, %r101, 63;
	@%p425 bra 	$L__BB3_642;
	@%p7 bra 	$L__BB3_473;
	ld.param.u32 	%r9492, [_Z35hand_gemm_kernel_blockmn_4x4_sharedILi64ELi64ELi32EEviiiPfiS0_iS0_iff_param_4];
	setp.gt.u32 	%p427, %r4, 7;
	mul.lo.s32 	%r1886, %r101, %r9492;
	cvt.s64.s32 	%rd1245, %r1886;
	add.s64 	%rd1246, %rd27, %rd1245;
	shl.b64 	%rd1247, %rd1246, 2;
	add.s64 	%rd305, %rd28, %rd1247;
	mul.wide.u32 	%rd1248, %r166, 16;
	add.s64 	%rd306, %rd305, %rd1248;
	ld.global.v4.f32 	{%f1525, %f1526, %f1527, %f1528}, [%rd306];
	st.shared.v4.f32 	[%r102], {%f1525, %f1526, %f1527, %f1528};
	@%p427 bra 	$L__BB3_473;
	setp.gt.u32 	%p428, %r5, 7;
	mul.wide.s32 	%rd1249, %r3, 16;
	add.s64 	%rd307, %rd306, %rd1249;
	ld.global.v4.f32 	{%f1529, %f1530, %f1531, %f1532}, [%rd307];
	shl.b32 	%r1887, %r3, 4;
	add.s32 	%r1888, %r102, %r1887;
	st.shared.v4.f32 	[%r1888], {%f1529, %f1530, %f1531, %f1532};
	@%p428 bra 	$L__BB3_473;
	setp.gt.u32 	%p429, %r6, 7;
	mul.wide.s32 	%rd1250, %r3, 16;
	add.s64 	%rd308, %rd307, %rd1250;
	ld.global.v4.f32 	{%f1533, %f1534, %f1535, %f1536}, [%rd308];
	shl.b32 	%r1889, %r3, 4;
	add.s32 	%r1890, %r102, %r1889;
	add.s32 	%r1891, %r1890, %r1889;
	st.shared.v4.f32 	[%r1891], {%f1533, %f1534, %f1535, %f1536};
	@%p429 bra 	$L__BB3_473;
	setp.gt.u32 	%p430, %r7, 7;
	mul.wide.s32 	%rd1251, %r3, 16;
	add.s64 	%rd309, %rd308, %rd1251;
	ld.global.v4.f32 	{%f1537, %f1538, %f1539, %f1540}, [%rd309];
	shl.b32 	%r1892, %r3, 4;
	add.s32 	%r1893, %r102, %r1892;
	add.s32 	%r1894, %r1893, %r1892;
	add.s32 	%r1895, %r1894, %r1892;
	st.shared.v4.f32 	[%r1895], {%f1537, %f1538, %f1539, %f1540};
	@%p430 bra 	$L__BB3_473;
	setp.gt.u32 	%p431, %r8, 7;
	mul.wide.s32 	%rd1252, %r3, 16;
	add.s64 	%rd310, %rd309, %rd1252;
	ld.global.v4.f32 	{%f1541, %f1542, %f1543, %f1544}, [%rd310];
	shl.b32 	%r1896, %r3, 4;
	add.s32 	%r1897, %r102, %r1896;
	add.s32 	%r1898, %r1897, %r1896;
	add.s32 	%r1899, %r1898, %r1896;
	add.s32 	%r1900, %r1899, %r1896;
	st.shared.v4.f32 	[%r1900], {%f1541, %f1542, %f1543, %f1544};
	@%p431 bra 	$L__BB3_473;
	setp.gt.u32 	%p432, %r9, 7;
	mul.wide.s32 	%rd1253, %r3, 16;
	add.s64 	%rd1254, %rd310, %rd1253;
	ld.global.v4.f32 	{%f1545, %f1546, %f1547, %f1548}, [%rd1254];
	shl.b32 	%r1901, %r3, 4;
	add.s32 	%r1902, %r102, %r1901;
	add.s32 	%r1903, %r1902, %r1901;
	add.s32 	%r1904, %r1903, %r1901;
	add.s32 	%r1905, %r1904, %r1901;
	add.s32 	%r1906, %r1905, %r1901;
	st.shared.v4.f32 	[%r1906], {%f1545, %f1546, %f1547, %f1548};
	@%p432 bra 	$L__BB3_473;
	setp.gt.u32 	%p433, %r10, 7;
	mul.wide.u32 	%rd1255, %r9, 16;
	add.s64 	%rd1256, %rd305, %rd1255;
	ld.global.v4.f32 	{%f1549, %f1550, %f1551, %f1552}, [%rd1256];
	shl.b32 	%r1907, %r3, 4;
	add.s32 	%r1908, %r102, %r1907;
	add.s32 	%r1909, %r1908, %r1907;
	add.s32 	%r1910, %r1909, %r1907;
	add.s32 	%r1911, %r1910, %r1907;
	add.s32 	%r1912, %r1911, %r1907;
	add.s32 	%r1913, %r1912, %r1907;
	st.shared.v4.f32 	[%r1913], {%f1549, %f1550, %f1551, %f1552};
	@%p433 bra 	$L__BB3_473;
	mul.wide.u32 	%rd1257, %r10, 16;
	add.s64 	%rd1258, %rd305, %rd1257;
	ld.global.v4.f32 	{%f1553, %f1554, %f1555, %f1556}, [%rd1258];
	shl.b32 	%r1914, %r3, 4;
	add.s32 	%r1915, %r102, %r1914;
	add.s32 	%r1916, %r1915, %r1914;
	add.s32 	%r1917, %r1916, %r1914;
	add.s32 	%r1918, %r1917, %r1914;
	add.s32 	%r1919, %r1918, %r1914;
	add.s32 	%r1920, %r1919, %r1914;
	add.s32 	%r1921, %r1920, %r1914;
	st.shared.v4.f32 	[%r1921], {%f1553, %f1554, %f1555, %f1556};
$L__BB3_473:
	setp.gt.u32 	%p434, %r103, 63;
	@%p434 bra 	$L__BB3_642;
	@%p7 bra 	$L__BB3_483;
	ld.param.u32 	%r9493, [_Z35hand_gemm_kernel_blockmn_4x4_sharedILi64ELi64ELi32EEviiiPfiS0_iS0_iff_param_4];
	setp.gt.u32 	%p436, %r4, 7;
	mul.lo.s32 	%r1922, %r103, %r9493;
	cvt.s64.s32 	%rd1259, %r1922;
	add.s64 	%rd1260, %rd27, %rd1259;
	shl.b64 	%rd1261, %rd1260, 2;
	add.s64 	%rd311, %rd28, %rd1261;
	mul.wide.u32 	%rd1262, %r166, 16;
	add.s64 	%rd312, %rd311, %rd1262;
	ld.global.v4.f32 	{%f1557, %f1558, %f1559, %f1560}, [%rd312];
	st.shared.v4.f32 	[%r104], {%f1557, %f1558, %f1559, %f1560};
	@%p436 bra 	$L__BB3_483;
	setp.gt.u32 	%p437, %r5, 7;
	mul.wide.s32 	%rd1263, %r3, 16;
	add.s64 	%rd313, %rd312, %rd1263;
	ld.global.v4.f32 	{%f1561, %f1562, %f1563, %f1564}, [%rd313];
	shl.b32 	%r1923, %r3, 4;
	add.s32 	%r1924, %r104, %r1923;
	st.shared.v4.f32 	[%r1924], {%f1561, %f1562, %f1563, %f1564};
	@%p437 bra 	$L__BB3_483;
	setp.gt.u32 	%p438, %r6, 7;
	mul.wide.s32 	%rd1264, %r3, 16;
	add.s64 	%rd314, %rd313, %rd1264;
	ld.global.v4.f32 	{%f1565, %f1566, %f1567, %f1568}, [%rd314];
	shl.b32 	%r1925, %r3, 4;
	add.s32 	%r1926, %r104, %r1925;
	add.s32 	%r1927, %r1926, %r1925;
	st.shared.v4.f32 	[%r1927], {%f1565, %f1566, %f1567, %f1568};
	@%p438 bra 	$L__BB3_483;
	setp.gt.u32 	%p439, %r7, 7;
	mul.wide.s32 	%rd1265, %r3, 16;
	add.s64 	%rd315, %rd314, %rd1265;
	ld.global.v4.f32 	{%f1569, %f1570, %f1571, %f1572}, [%rd315];
	shl.b32 	%r1928, %r3, 4;
	add.s32 	%r1929, %r104, %r1928;
	add.s32 	%r1930, %r1929, %r1928;
	add.s32 	%r1931, %r1930, %r1928;
	st.shared.v4.f32 	[%r1931], {%f1569, %f1570, %f1571, %f1572};
	@%p439 bra 	$L__BB3_483;
	setp.gt.u32 	%p440, %r8, 7;
	mul.wide.s32 	%rd1266, %r3, 16;
	add.s64 	%rd316, %rd315, %rd1266;
	ld.global.v4.f32 	{%f1573, %f1574, %f1575, %f1576}, [%rd316];
	shl.b32 	%r1932, %r3, 4;
	add.s32 	%r1933, %r104, %r1932;
	add.s32 	%r1934, %r1933, %r1932;
	add.s32 	%r1935, %r1934, %r1932;
	add.s32 	%r1936, %r1935, %r1932;
	st.shared.v4.f32 	[%r1936], {%f1573, %f1574, %f1575, %f1576};
	@%p440 bra 	$L__BB3_483;
	setp.gt.u32 	%p441, %r9, 7;
	mul.wide.s32 	%rd1267, %r3, 16;
	add.s64 	%rd1268, %rd316, %rd1267;
	ld.global.v4.f32 	{%f1577, %f1578, %f1579, %f1580}, [%rd1268];
	shl.b32 	%r1937, %r3, 4;
	add.s32 	%r1938, %r104, %r1937;
	add.s32 	%r1939, %r1938, %r1937;
	add.s32 	%r1940, %r1939, %r1937;
	add.s32 	%r1941, %r1940, %r1937;
	add.s32 	%r1942, %r1941, %r1937;
	st.shared.v4.f32 	[%r1942], {%f1577, %f1578, %f1579, %f1580};
	@%p441 bra 	$L__BB3_483;
	setp.gt.u32 	%p442, %r10, 7;
	mul.wide.u32 	%rd1269, %r9, 16;
	add.s64 	%rd1270, %rd311, %rd1269;
	ld.global.v4.f32 	{%f1581, %f1582, %f1583, %f1584}, [%rd1270];
	shl.b32 	%r1943, %r3, 4;
	add.s32 	%r1944, %r104, %r1943;
	add.s32 	%r1945, %r1944, %r1943;
	add.s32 	%r1946, %r1945, %r1943;
	add.s32 	%r1947, %r1946, %r1943;
	add.s32 	%r1948, %r1947, %r1943;
	add.s32 	%r1949, %r1948, %r1943;
	st.shared.v4.f32 	[%r1949], {%f1581, %f1582, %f1583, %f1584};
	@%p442 bra 	$L__BB3_483;
	mul.wide.u32 	%rd1271, %r10, 16;
	add.s64 	%rd1272, %rd311, %rd1271;
	ld.global.v4.f32 	{%f1585, %f1586, %f1587, %f1588}, [%rd1272];
	shl.b32 	%r1950, %r3, 4;
	add.s32 	%r1951, %r104, %r1950;
	add.s32 	%r1952, %r1951, %r1950;
	add.s32 	%r1953, %r1952, %r1950;
	add.s32 	%r1954, %r1953, %r1950;
	add.s32 	%r1955, %r1954, %r1950;
	add.s32 	%r1956, %r1955, %r1950;
	add.s32 	%r1957, %r1956, %r1950;
	st.shared.v4.f32 	[%r1957], {%f1585, %f1586, %f1587, %f1588};
$L__BB3_483:
	setp.gt.u32 	%p443, %r105, 63;
	@%p443 bra 	$L__BB3_642;
	@%p7 bra 	$L__BB3_493;
	ld.param.u32 	%r9494, [_Z35hand_gemm_kernel_blockmn_4x4_sharedILi64ELi64ELi32EEviiiPfiS0_iS0_iff_param_4];
	setp.gt.u32 	%p445, %r4, 7;
	mul.lo.s32 	%r1958, %r105, %r9494;
	cvt.s64.s32 	%rd1273, %r1958;
	add.s64 	%rd1274, %rd27, %rd1273;
	shl.b64 	%rd1275, %rd1274, 2;
	add.s64 	%rd317, %rd28, %rd1275;
	mul.wide.u32 	%rd1276, %r166, 16;
	add.s64 	%rd318, %rd317, %rd1276;
	ld.global.v4.f32 	{%f1589, %f1590, %f1591, %f1592}, [%rd318];
	st.shared.v4.f32 	[%r106], {%f1589, %f1590, %f1591, %f1592};
	@%p445 bra 	$L__BB3_493;
	setp.gt.u32 	%p446, %r5, 7;
	mul.wide.s32 	%rd1277, %r3, 16;
	add.s64 	%rd319, %rd318, %rd1277;
	ld.global.v4.f32 	{%f1593, %f1594, %f1595, %f1596}, [%rd319];
	shl.b32 	%r1959, %r3, 4;
	add.s32 	%r1960, %r106, %r1959;
	st.shared.v4.f32 	[%r1960], {%f1593, %f1594, %f1595, %f1596};
	@%p446 bra 	$L__BB3_493;
	setp.gt.u32 	%p447, %r6, 7;
	mul.wide.s32 	%rd1278, %r3, 16;
	add.s64 	%rd320, %rd319, %rd1278;
	ld.global.v4.f32 	{%f1597, %f1598, %f1599, %f1600}, [%rd320];
	shl.b32 	%r1961, %r3, 4;
	add.s32 	%r1962, %r106, %r1961;
	add.s32 	%r1963, %r1962, %r1961;
	st.shared.v4.f32 	[%r1963], {%f1597, %f1598, %f1599, %f1600};
	@%p447 bra 	$L__BB3_493;
	setp.gt.u32 	%p448, %r7, 7;
	mul.wide.s32 	%rd1279, %r3, 16;
	add.s64 	%rd321, %rd320, %rd1279;
	ld.global.v4.f32 	{%f1601, %f1602, %f1603, %f1604}, [%rd321];
	shl.b32 	%r1964, %r3, 4;
	add.s32 	%r1965, %r106, %r1964;
	add.s32 	%r1966, %r1965, %r1964;
	add.s32 	%r1967, %r1966, %r1964;
	st.shared.v4.f32 	[%r1967], {%f1601, %f1602, %f1603, %f1604};
	@%p448 bra 	$L__BB3_493;
	setp.gt.u32 	%p449, %r8, 7;
	mul.wide.s32 	%rd1280, %r3, 16;
	add.s64 	%rd322, %rd321, %rd1280;
	ld.global.v4.f32 	{%f1605, %f1606, %f1607, %f1608}, [%rd322];
	shl.b32 	%r1968, %r3, 4;
	add.s32 	%r1969, %r106, %r1968;
	add.s32 	%r1970, %r1969, %r1968;
	add.s32 	%r1971, %r1970, %r1968;
	add.s32 	%r1972, %r1971, %r1968;
	st.shared.v4.f32 	[%r1972], {%f1605, %f1606, %f1607, %f1608};
	@%p449 bra 	$L__BB3_493;
	setp.gt.u32 	%p450, %r9, 7;
	mul.wide.s32 	%rd1281, %r3, 16;
	add.s64 	%rd1282, %rd322, %rd1281;
	ld.global.v4.f32 	{%f1609, %f1610, %f1611, %f1612}, [%rd1282];
	shl.b32 	%r1973, %r3, 4;
	add.s32 	%r1974, %r106, %r1973;
	add.s32 	%r1975, %r1974, %r1973;
	add.s32 	%r1976, %r1975, %r1973;
	add.s32 	%r1977, %r1976, %r1973;
	add.s32 	%r1978, %r1977, %r1973;
	st.shared.v4.f32 	[%r1978], {%f1609, %f1610, %f1611, %f1612};
	@%p450 bra 	$L__BB3_493;
	setp.gt.u32 	%p451, %r10, 7;
	mul.wide.u32 	%rd1283, %r9, 16;
	add.s64 	%rd1284, %rd317, %rd1283;
	ld.global.v4.f32 	{%f1613, %f1614, %f1615, %f1616}, [%rd1284];
	shl.b32 	%r1979, %r3, 4;
	add.s32 	%r1980, %r106, %r1979;
	add.s32 	%r1981, %r1980, %r1979;
	add.s32 	%r1982, %r1981, %r1979;
	add.s32 	%r1983, %r1982, %r1979;
	add.s32 	%r1984, %r1983, %r1979;
	add.s32 	%r1985, %r1984, %r1979;
	st.shared.v4.f32 	[%r1985], {%f1613, %f1614, %f1615, %f1616};
	@%p451 bra 	$L__BB3_493;
	mul.wide.u32 	%rd1285, %r10, 16;
	add.s64 	%rd1286, %rd317, %rd1285;
	ld.global.v4.f32 	{%f1617, %f1618, %f1619, %f1620}, [%rd1286];
	shl.b32 	%r1986, %r3, 4;
	add.s32 	%r1987, %r106, %r1986;
	add.s32 	%r1988, %r1987, %r1986;
	add.s32 	%r1989, %r1988, %r1986;
	add.s32 	%r1990, %r1989, %r1986;
	add.s32 	%r1991, %r1990, %r1986;
	add.s32 	%r1992, %r1991, %r1986;
	add.s32 	%r1993, %r1992, %r1986;
	st.shared.v4.f32 	[%r1993], {%f1617, %f1618, %f1619, %f1620};
$L__BB3_493:
	setp.gt.u32 	%p452, %r107, 63;
	@%p452 bra 	$L__BB3_642;
	@%p7 bra 	$L__BB3_503;
	setp.gt.u32 	%p454, %r4, 7;
	add.s64 	%rd1287, %rd27, %rd12;
	shl.b64 	%rd1288, %rd1287, 2;
	add.s64 	%rd323, %rd28, %rd1288;
	mul.wide.u32 	%rd1289, %r166, 16;
	add.s64 	%rd324, %rd323, %rd1289;
	ld.global.v4.f32 	{%f1621, %f1622, %f1623, %f1624}, [%rd324];
	st.shared.v4.f32 	[%r108], {%f1621, %f1622, %f1623, %f1624};
	@%p454 bra 	$L__BB3_503;
	setp.gt.u32 	%p455, %r5, 7;
	mul.wide.s32 	%rd1290, %r3, 16;
	add.s64 	%rd325, %rd324, %rd1290;
	ld.global.v4.f32 	{%f1625, %f1626, %f1627, %f1628}, [%rd325];
	shl.b32 	%r1994, %r3, 4;
	add.s32 	%r1995, %r108, %r1994;
	st.shared.v4.f32 	[%r1995], {%f1625, %f1626, %f1627, %f1628};
	@%p455 bra 	$L__BB3_503;
	setp.gt.u32 	%p456, %r6, 7;
	mul.wide.s32 	%rd1291, %r3, 16;
	add.s64 	%rd326, %rd325, %rd1291;
	ld.global.v4.f32 	{%f1629, %f1630, %f1631, %f1632}, [%rd326];
	shl.b32 	%r1996, %r3, 4;
	add.s32 	%r1997, %r108, %r1996;
	add.s32 	%r1998, %r1997, %r1996;
	st.shared.v4.f32 	[%r1998], {%f1629, %f1630, %f1631, %f1632};
	@%p456 bra 	$L__BB3_503;
	setp.gt.u32 	%p457, %r7, 7;
	mul.wide.s32 	%rd1292, %r3, 16;
	add.s64 	%rd327, %rd326, %rd1292;
	ld.global.v4.f32 	{%f1633, %f1634, %f1635, %f1636}, [%rd327];
	shl.b32 	%r1999, %r3, 4;
	add.s32 	%r2000, %r108, %r1999;
	add.s32 	%r2001, %r2000, %r1999;
	add.s32 	%r2002, %r2001, %r1999;
	st.shared.v4.f32 	[%r2002], {%f1633, %f1634, %f1635, %f1636};
	@%p457 bra 	$L__BB3_503;
	setp.gt.u32 	%p458, %r8, 7;
	mul.wide.s32 	%rd1293, %r3, 16;
	add.s64 	%rd328, %rd327, %rd1293;
	ld.global.v4.f32 	{%f1637, %f1638, %f1639, %f1640}, [%rd328];
	shl.b32 	%r2003, %r3, 4;
	add.s32 	%r2004, %r108, %r2003;
	add.s32 	%r2005, %r2004, %r2003;
	add.s32 	%r2006, %r2005, %r2003;
	add.s32 	%r2007, %r2006, %r2003;
	st.shared.v4.f32 	[%r2007], {%f1637, %f1638, %f1639, %f1640};
	@%p458 bra 	$L__BB3_503;
	setp.gt.u32 	%p459, %r9, 7;
	mul.wide.s32 	%rd1294, %r3, 16;
	add.s64 	%rd1295, %rd328, %rd1294;
	ld.global.v4.f32 	{%f1641, %f1642, %f1643, %f1644}, [%rd1295];
	shl.b32 	%r2008, %r3, 4;
	add.s32 	%r2009, %r108, %r2008;
	add.s32 	%r2010, %r2009, %r2008;
	add.s32 	%r2011, %r2010, %r2008;
	add.s32 	%r2012, %r2011, %r2008;
	add.s32 	%r2013, %r2012, %r2008;
	st.shared.v4.f32 	[%r2013], {%f1641, %f1642, %f1643, %f1644};
	@%p459 bra 	$L__BB3_503;
	setp.gt.u32 	%p460, %r10, 7;
	mul.wide.u32 	%rd1296, %r9, 16;
	add.s64 	%rd1297, %rd323, %rd1296;
	ld.global.v4.f32 	{%f1645, %f1646, %f1647, %f1648}, [%rd1297];
	shl.b32 	%r2014, %r3, 4;
	add.s32 	%r2015, %r108, %r2014;
	add.s32 	%r2016, %r2015, %r2014;
	add.s32 	%r2017, %r2016, %r2014;
	add.s32 	%r2018, %r2017, %r2014;
	add.s32 	%r2019, %r2018, %r2014;
	add.s32 	%r2020, %r2019, %r2014;
	st.shared.v4.f32 	[%r2020], {%f1645, %f1646, %f1647, %f1648};
	@%p460 bra 	$L__BB3_503;
	mul.wide.u32 	%rd1298, %r10, 16;
	add.s64 	%rd1299, %rd323, %rd1298;
	ld.global.v4.f32 	{%f1649, %f1650, %f1651, %f1652}, [%rd1299];
	shl.b32 	%r2021, %r3, 4;
	add.s32 	%r2022, %r108, %r2021;
	add.s32 	%r2023, %r2022, %r2021;
	add.s32 	%r2024, %r2023, %r2021;
	add.s32 	%r2025, %r2024, %r2021;
	add.s32 	%r2026, %r2025, %r2021;
	add.s32 	%r2027, %r2026, %r2021;
	add.s32 	%r2028, %r2027, %r2021;
	st.shared.v4.f32 	[%r2028], {%f1649, %f1650, %f1651, %f1652};
$L__BB3_503:
	setp.gt.u32 	%p461, %r109, 63;
	@%p461 bra 	$L__BB3_642;
	@%p7 bra 	$L__BB3_513;
	setp.gt.u32 	%p463, %r4, 7;
	add.s64 	%rd1300, %rd27, %rd13;
	shl.b64 	%rd1301, %rd1300, 2;
	add.s64 	%rd329, %rd28, %rd1301;
	mul.wide.u32 	%rd1302, %r166, 16;
	add.s64 	%rd330, %rd329, %rd1302;
	ld.global.v4.f32 	{%f1653, %f1654, %f1655, %f1656}, [%rd330];
	st.shared.v4.f32 	[%r110], {%f1653, %f1654, %f1655, %f1656};
	@%p463 bra 	$L__BB3_513;
	setp.gt.u32 	%p464, %r5, 7;
	mul.wide.s32 	%rd1303, %r3, 16;
	add.s64 	%rd331, %rd330, %rd1303;
	ld.global.v4.f32 	{%f1657, %f1658, %f1659, %f1660}, [%rd331];
	shl.b32 	%r2029, %r3, 4;
	add.s32 	%r2030, %r110, %r2029;
	st.shared.v4.f32 	[%r2030], {%f1657, %f1658, %f1659, %f1660};
	@%p464 bra 	$L__BB3_513;
	setp.gt.u32 	%p465, %r6, 7;
	mul.wide.s32 	%rd1304, %r3, 16;
	add.s64 	%rd332, %rd331, %rd1304;
	ld.global.v4.f32 	{%f1661, %f1662, %f1663, %f1664}, [%rd332];
	shl.b32 	%r2031, %r3, 4;
	add.s32 	%r2032, %r110, %r2031;
	add.s32 	%r2033, %r2032, %r2031;
	st.shared.v4.f32 	[%r2033], {%f1661, %f1662, %f1663, %f1664};
	@%p465 bra 	$L__BB3_513;
	setp.gt.u32 	%p466, %r7, 7;
	mul.wide.s32 	%rd1305, %r3, 16;
	add.s64 	%rd333, %rd332, %rd1305;
	ld.global.v4.f32 	{%f1665, %f1666, %f1667, %f1668}, [%rd333];
	shl.b32 	%r2034, %r3, 4;
	add.s32 	%r2035, %r110, %r2034;
	add.s32 	%r2036, %r2035, %r2034;
	add.s32 	%r2037, %r2036, %r2034;
	st.shared.v4.f32 	[%r2037], {%f1665, %f1666, %f1667, %f1668};
	@%p466 bra 	$L__BB3_513;
	setp.gt.u32 	%p467, %r8, 7;
	mul.wide.s32 	%rd1306, %r3, 16;
	add.s64 	%rd334, %rd333, %rd1306;
	ld.global.v4.f32 	{%f1669, %f1670, %f1671, %f1672}, [%rd334];
	shl.b32 	%r2038, %r3, 4;
	add.s32 	%r2039, %r110, %r2038;
	add.s32 	%r2040, %r2039, %r2038;
	add.s32 	%r2041, %r2040, %r2038;
	add.s32 	%r2042, %r2041, %r2038;
	st.shared.v4.f32 	[%r2042], {%f1669, %f1670, %f1671, %f1672};
	@%p467 bra 	$L__BB3_513;
	setp.gt.u32 	%p468, %r9, 7;
	mul.wide.s32 	%rd1307, %r3, 16;
	add.s64 	%rd1308, %rd334, %rd1307;
	ld.global.v4.f32 	{%f1673, %f1674, %f1675, %f1676}, [%rd1308];
	shl.b32 	%r2043, %r3, 4;
	add.s32 	%r2044, %r110, %r2043;
	add.s32 	%r2045, %r2044, %r2043;
	add.s32 	%r2046, %r2045, %r2043;
	add.s32 	%r2047, %r2046, %r2043;
	add.s32 	%r2048, %r2047, %r2043;
	st.shared.v4.f32 	[%r2048], {%f1673, %f1674, %f1675, %f1676};
	@%p468 bra 	$L__BB3_513;
	setp.gt.u32 	%p469, %r10, 7;
	mul.wide.u32 	%rd1309, %r9, 16;
	add.s64 	%rd1310, %rd329, %rd1309;
	ld.global.v4.f32 	{%f1677, %f1678, %f1679, %f1680}, [%rd1310];
	shl.b32 	%r2049, %r3, 4;
	add.s32 	%r2050, %r110, %r2049;
	add.s32 	%r2051, %r2050, %r2049;
	add.s32 	%r2052, %r2051, %r2049;
	add.s32 	%r2053, %r2052, %r2049;
	add.s32 	%r2054, %r2053, %r2049;
	add.s32 	%r2055, %r2054, %r2049;
	st.shared.v4.f32 	[%r2055], {%f1677, %f1678, %f1679, %f1680};
	@%p469 bra 	$L__BB3_513;
	mul.wide.u32 	%rd1311, %r10, 16;
	add.s64 	%rd1312, %rd329, %rd1311;
	ld.global.v4.f32 	{%f1681, %f1682, %f1683, %f1684}, [%rd1312];
	shl.b32 	%r2056, %r3, 4;
	add.s32 	%r2057, %r110, %r2056;
	add.s32 	%r2058, %r2057, %r2056;
	add.s32 	%r2059, %r2058, %r2056;
	add.s32 	%r2060, %r2059, %r2056;
	add.s32 	%r2061, %r2060, %r2056;
	add.s32 	%r2062, %r2061, %r2056;
	add.s32 	%r2063, %r2062, %r2056;
	st.shared.v4.f32 	[%r2063], {%f1681, %f1682, %f1683, %f1684};
$L__BB3_513:
	setp.gt.u32 	%p470, %r111, 63;
	@%p470 bra 	$L__BB3_642;
	@%p7 bra 	$L__BB3_523;
	setp.gt.u32 	%p472, %r4, 7;
	add.s64 	%rd1313, %rd27, %rd14;
	shl.b64 	%rd1314, %rd1313, 2;
	add.s64 	%rd335, %rd28, %rd1314;
	mul.wide.u32 	%rd1315, %r166, 16;
	add.s64 	%rd336, %rd335, %rd1315;
	ld.global.v4.f32 	{%f1685, %f1686, %f1687, %f1688}, [%rd336];
	st.shared.v4.f32 	[%r112], {%f1685, %f1686, %f1687, %f1688};
	@%p472 bra 	$L__BB3_523;
	setp.gt.u32 	%p473, %r5, 7;
	mul.wide.s32 	%rd1316, %r3, 16;
	add.s64 	%rd337, %rd336, %rd1316;
	ld.global.v4.f32 	{%f1689, %f1690, %f1691, %f1692}, [%rd337];
	shl.b32 	%r2064, %r3, 4;
	add.s32 	%r2065, %r112, %r2064;
	st.shared.v4.f32 	[%r2065], {%f1689, %f1690, %f1691, %f1692};
	@%p473 bra 	$L__BB3_523;
	setp.gt.u32 	%p474, %r6, 7;
	mul.wide.s32 	%rd1317, %r3, 16;
	add.s64 	%rd338, %rd337, %rd1317;
	ld.global.v4.f32 	{%f1693, %f1694, %f1695, %f1696}, [%rd338];
	shl.b32 	%r2066, %r3, 4;
	add.s32 	%r2067, %r112, %r2066;
	add.s32 	%r2068, %r2067, %r2066;
	st.shared.v4.f32 	[%r2068], {%f1693, %f1694, %f1695, %f1696};
	@%p474 bra 	$L__BB3_523;
	setp.gt.u32 	%p475, %r7, 7;
	mul.wide.s32 	%rd1318, %r3, 16;
	add.s64 	%rd339, %rd338, %rd1318;
	ld.global.v4.f32 	{%f1697, %f1698, %f1699, %f1700}, [%rd339];
	shl.b32 	%r2069, %r3, 4;
	add.s32 	%r2070, %r112, %r2069;
	add.s32 	%r2071, %r2070, %r2069;
	add.s32 	%r2072, %r2071, %r2069;
	st.shared.v4.f32 	[%r2072], {%f1697, %f1698, %f1699, %f1700};
	@%p475 bra 	$L__BB3_523;
	setp.gt.u32 	%p476, %r8, 7;
	mul.wide.s32 	%rd1319, %r3, 16;
	add.s64 	%rd340, %rd339, %rd1319;
	ld.global.v4.f32 	{%f1701, %f1702, %f1703, %f1704}, [%rd340];
	shl.b32 	%r2073, %r3, 4;
	add.s32 	%r2074, %r112, %r2073;
	add.s32 	%r2075, %r2074, %r2073;
	add.s32 	%r2076, %r2075, %r2073;
	add.s32 	%r2077, %r2076, %r2073;
	st.shared.v4.f32 	[%r2077], {%f1701, %f1702, %f1703, %f1704};
	@%p476 bra 	$L__BB3_523;
	setp.gt.u32 	%p477, %r9, 7;
	mul.wide.s32 	%rd1320, %r3, 16;
	add.s64 	%rd1321, %rd340, %rd1320;
	ld.global.v4.f32 	{%f1705, %f1706, %f1707, %f1708}, [%rd1321];
	shl.b32 	%r2078, %r3, 4;
	add.s32 	%r2079, %r112, %r2078;
	add.s32 	%r2080, %r2079, %r2078;
	add.s32 	%r2081, %r2080, %r2078;
	add.s32 	%r2082, %r2081, %r2078;
	add.s32 	%r2083, %r2082, %r2078;
	st.shared.v4.f32 	[%r2083], {%f1705, %f1706, %f1707, %f1708};
	@%p477 bra 	$L__BB3_523;
	setp.gt.u32 	%p478, %r10, 7;
	mul.wide.u32 	%rd1322, %r9, 16;
	add.s64 	%rd1323, %rd335, %rd1322;
	ld.global.v4.f32 	{%f1709, %f1710, %f1711, %f1712}, [%rd1323];
	shl.b32 	%r2084, %r3, 4;
	add.s32 	%r2085, %r112, %r2084;
	add.s32 	%r2086, %r2085, %r2084;
	add.s32 	%r2087, %r2086, %r2084;
	add.s32 	%r2088, %r2087, %r2084;
	add.s32 	%r2089, %r2088, %r2084;
	add.s32 	%r2090, %r2089, %r2084;
	st.shared.v4.f32 	[%r2090], {%f1709, %f1710, %f1711, %f1712};
	@%p478 bra 	$L__BB3_523;
	mul.wide.u32 	%rd1324, %r10, 16;
	add.s64 	%rd1325, %rd335, %rd1324;
	ld.global.v4.f32 	{%f1713, %f1714, %f1715, %f1716}, [%rd1325];
	shl.b32 	%r2091, %r3, 4;
	add.s32 	%r2092, %r112, %r2091;
	add.s32 	%r2093, %r2092, %r2091;
	add.s32 	%r2094, %r2093, %r2091;
	add.s32 	%r2095, %r2094, %r2091;
	add.s32 	%r2096, %r2095, %r2091;
	add.s32 	%r2097, %r2096, %r2091;
	add.s32 	%r2098, %r2097, %r2091;
	st.shared.v4.f32 	[%r2098], {%f1713, %f1714, %f1715, %f1716};
$L__BB3_523:
	setp.gt.u32 	%p479, %r113, 63;
	@%p479 bra 	$L__BB3_642;
	@%p7 bra 	$L__BB3_533;
	setp.gt.u32 	%p481, %r4, 7;
	add.s64 	%rd1326, %rd27, %rd15;
	shl.b64 	%rd1327, %rd1326, 2;
	add.s64 	%rd341, %rd28, %rd1327;
	mul.wide.u32 	%rd1328, %r166, 16;
	add.s64 	%rd342, %rd341, %rd1328;
	ld.global.v4.f32 	{%f1717, %f1718, %f1719, %f1720}, [%rd342];
	st.shared.v4.f32 	[%r114], {%f1717, %f1718, %f1719, %f1720};
	@%p481 bra 	$L__BB3_533;
	setp.gt.u32 	%p482, %r5, 7;
	mul.wide.s32 	%rd1329, %r3, 16;
	add.s64 	%rd343, %rd342, %rd1329;
	ld.global.v4.f32 	{%f1721, %f1722, %f1723, %f1724}, [%rd343];
	shl.b32 	%r2099, %r3, 4;
	add.s32 	%r2100, %r114, %r2099;
	st.shared.v4.f32 	[%r2100], {%f1721, %f1722, %f1723, %f1724};
	@%p482 bra 	$L__BB3_533;
	setp.gt.u32 	%p483, %r6, 7;
	mul.wide.s32 	%rd1330, %r3, 16;
	add.s64 	%rd344, %rd343, %rd1330;
	ld.global.v4.f32 	{%f1725, %f1726, %f1727, %f1728}, [%rd344];
	shl.b32 	%r2101, %r3, 4;
	add.s32 	%r2102, %r114, %r2101;
	add.s32 	%r2103, %r2102, %r2101;
	st.shared.v4.f32 	[%r2103], {%f1725, %f1726, %f1727, %f1728};
	@%p483 bra 	$L__BB3_533;
	setp.gt.u32 	%p484, %r7, 7;
	mul.wide.s32 	%rd1331, %r3, 16;
	add.s64 	%rd345, %rd344, %rd1331;
	ld.global.v4.f32 	{%f1729, %f1730, %f1731, %f1732}, [%rd345];
	shl.b32 	%r2104, %r3, 4;
	add.s32 	%r2105, %r114, %r2104;
	add.s32 	%r2106, %r2105, %r2104;
	add.s32 	%r2107, %r2106, %r2104;
	st.shared.v4.f32 	[%r2107], {%f1729, %f1730, %f1731, %f1732};
	@%p484 bra 	$L__BB3_533;
	setp.gt.u32 	%p485, %r8, 7;
	mul.wide.s32 	%rd1332, %r3, 16;
	add.s64 	%rd346, %rd345, %rd1332;
	ld.global.v4.f32 	{%f1733, %f1734, %f1735, %f1736}, [%rd346];
	shl.b32 	%r2108, %r3, 4;
	add.s32 	%r2109, %r114, %r2108;
	add.s32 	%r2110, %r2109, %r2108;
	add.s32 	%r2111, %r2110, %r2108;
	add.s32 	%r2112, %r2111, %r2108;
	st.shared.v4.f32 	[%r2112], {%f1733, %f1734, %f1735, %f1736};
	@%p485 bra 	$L__BB3_533;
	setp.gt.u32 	%p486, %r9, 7;
	mul.wide.s32 	%rd1333, %r3, 16;
	add.s64 	%rd1334, %rd346, %rd1333;
	ld.global.v4.f32 	{%f1737, %f1738, %f1739, %f1740}, [%rd1334];
	shl.b32 	%r2113, %r3, 4;
	add.s32 	%r2114, %r114, %r2113;
	add.s32 	%r2115, %r2114, %r2113;
	add.s32 	%r2116, %r2115, %r2113;
	add.s32 	%r2117, %r2116, %r2113;
	add.s32 	%r2118, %r2117, %r2113;
	st.shared.v4.f32 	[%r2118], {%f1737, %f1738, %f1739, %f1740};
	@%p486 bra 	$L__BB3_533;
	setp.gt.u32 	%p487, %r10, 7;
	mul.wide.u32 	%rd1335, %r9, 16;
	add.s64 	%rd1336, %rd341, %rd1335;
	ld.global.v4.f32 	{%f1741, %f1742, %f1743, %f1744}, [%rd1336];
	shl.b32 	%r2119, %r3, 4;
	add.s32 	%r2120, %r114, %r2119;
	add.s32 	%r2121, %r2120, %r2119;
	add.s32 	%r2122, %r2121, %r2119;
	add.s32 	%r2123, %r2122, %r2119;
	add.s32 	%r2124, %r2123, %r2119;
	add.s32 	%r2125, %r2124, %r2119;
	st.shared.v4.f32 	[%r2125], {%f1741, %f1742, %f1743, %f1744};
	@%p487 bra 	$L__BB3_533;
	mul.wide.u32 	%rd1337, %r10, 16;
	add.s64 	%rd1338, %rd341, %rd1337;
	ld.global.v4.f32 	{%f1745, %f1746, %f1747, %f1748}, [%rd1338];
	shl.b32 	%r2126, %r3, 4;
	add.s32 	%r2127, %r114, %r2126;
	add.s32 	%r2128, %r2127, %r2126;
	add.s32 	%r2129, %r2128, %r2126;
	add.s32 	%r2130, %r2129, %r2126;
	add.s32 	%r2131, %r2130, %r2126;
	add.s32 	%r2132, %r2131, %r2126;
	add.s32 	%r2133, %r2132, %r2126;
	st.shared.v4.f32 	[%r2133], {%f1745, %f1746, %f1747, %f1748};
$L__BB3_533:
	setp.gt.u32 	%p488, %r115, 63;
	@%p488 bra 	$L__BB3_642;
	@%p7 bra 	$L__BB3_543;
	ld.param.u32 	%r9495, [_Z35hand_gemm_kernel_blockmn_4x4_sharedILi64ELi64ELi32EEviiiPfiS0_iS0_iff_param_4];
	setp.gt.u32 	%p490, %r4, 7;
	mul.lo.s32 	%r2134, %r115, %r9495;
	cvt.s64.s32 	%rd1339, %r2134;
	add.s64 	%rd1340, %rd27, %rd1339;
	shl.b64 	%rd1341, %rd1340, 2;
	add.s64 	%rd347, %rd28, %rd1341;
	mul.wide.u32 	%rd1342, %r166, 16;
	add.s64 	%rd348, %rd347, %rd1342;
	ld.global.v4.f32 	{%f1749, %f1750, %f1751, %f1752}, [%rd348];
	st.shared.v4.f32 	[%r116], {%f1749, %f1750, %f1751, %f1752};
	@%p490 bra 	$L__BB3_543;
	setp.gt.u32 	%p491, %r5, 7;
	mul.wide.s32 	%rd1343, %r3, 16;
	add.s64 	%rd349, %rd348, %rd1343;
	ld.global.v4.f32 	{%f1753, %f1754, %f1755, %f1756}, [%rd349];
	shl.b32 	%r2135, %r3, 4;
	add.s32 	%r2136, %r116, %r2135;
	st.shared.v4.f32 	[%r2136], {%f1753, %f1754, %f1755, %f1756};
	@%p491 bra 	$L__BB3_543;
	setp.gt.u32 	%p492, %r6, 7;
	mul.wide.s32 	%rd1344, %r3, 16;
	add.s64 	%rd350, %rd349, %rd1344;
	ld.global.v4.f32 	{%f1757, %f1758, %f1759, %f1760}, [%rd350];
	shl.b32 	%r2137, %r3, 4;
	add.s32 	%r2138, %r116, %r2137;
	add.s32 	%r2139, %r2138, %r2137;
	st.shared.v4.f32 	[%r2139], {%f1757, %f1758, %f1759, %f1760};
	@%p492 bra 	$L__BB3_543;
	setp.gt.u32 	%p493, %r7, 7;
	mul.wide.s32 	%rd1345, %r3, 16;
	add.s64 	%rd351, %rd350, %rd1345;
	ld.global.v4.f32 	{%f1761, %f1762, %f1763, %f1764}, [%rd351];
	shl.b32 	%r2140, %r3, 4;
	add.s32 	%r2141, %r116, %r2140;
	add.s32 	%r2142, %r2141, %r2140;
	add.s32 	%r2143, %r2142, %r2140;
	st.shared.v4.f32 	[%r2143], {%f1761, %f1762, %f1763, %f1764};
	@%p493 bra 	$L__BB3_543;
	setp.gt.u32 	%p494, %r8, 7;
	mul.wide.s32 	%rd1346, %r3, 16;
	add.s64 	%rd352, %rd351, %rd1346;
	ld.global.v4.f32 	{%f1765, %f1766, %f1767, %f1768}, [%rd352];
	shl.b32 	%r2144, %r3, 4;
	add.s32 	%r2145, %r116, %r2144;
	add.s32 	%r2146, %r2145, %r2144;
	add.s32 	%r2147, %r2146, %r2144;
	add.s32 	%r2148, %r2147, %r2144;
	st.shared.v4.f32 	[%r2148], {%f1765, %f1766, %f1767, %f1768};
	@%p494 bra 	$L__BB3_543;
	setp.gt.u32 	%p495, %r9, 7;
	mul.wide.s32 	%rd1347, %r3, 16;
	add.s64 	%rd1348, %rd352, %rd1347;
	ld.global.v4.f32 	{%f1769, %f1770, %f1771, %f1772}, [%rd1348];
	shl.b32 	%r2149, %r3, 4;
	add.s32 	%r2150, %r116, %r2149;
	add.s32 	%r2151, %r2150, %r2149;
	add.s32 	%r2152, %r2151, %r2149;
	add.s32 	%r2153, %r2152, %r2149;
	add.s32 	%r2154, %r2153, %r2149;
	st.shared.v4.f32 	[%r2154], {%f1769, %f1770, %f1771, %f1772};
	@%p495 bra 	$L__BB3_543;
	setp.gt.u32 	%p496, %r10, 7;
	mul.wide.u32 	%rd1349, %r9, 16;
	add.s64 	%rd1350, %rd347, %rd1349;
	ld.global.v4.f32 	{%f1773, %f1774, %f1775, %f1776}, [%rd1350];
	shl.b32 	%r2155, %r3, 4;
	add.s32 	%r2156, %r116, %r2155;
	add.s32 	%r2157, %r2156, %r2155;
	add.s32 	%r2158, %r2157, %r2155;
	add.s32 	%r2159, %r2158, %r2155;
	add.s32 	%r2160, %r2159, %r2155;
	add.s32 	%r2161, %r2160, %r2155;
	st.shared.v4.f32 	[%r2161], {%f1773, %f1774, %f1775, %f1776};
	@%p496 bra 	$L__BB3_543;
	mul.wide.u32 	%rd1351, %r10, 16;
	add.s64 	%rd1352, %rd347, %rd1351;
	ld.global.v4.f32 	{%f1777, %f1778, %f1779, %f1780}, [%rd1352];
	shl.b32 	%r2162, %r3, 4;
	add.s32 	%r2163, %r116, %r2162;
	add.s32 	%r2164, %r2163, %r2162;
	add.s32 	%r2165, %r2164, %r2162;
	add.s32 	%r2166, %r2165, %r2162;
	add.s32 	%r2167, %r2166, %r2162;
	add.s32 	%r2168, %r2167, %r2162;
	add.s32 	%r2169, %r2168, %r2162;
	st.shared.v4.f32 	[%r2169], {%f1777, %f1778, %f1779, %f1780};
$L__BB3_543:
	setp.gt.u32 	%p497, %r117, 63;
	@%p497 bra 	$L__BB3_642;
	@%p7 bra 	$L__BB3_553;
	ld.param.u32 	%r9496, [_Z35hand_gemm_kernel_blockmn_4x4_sharedILi64ELi64ELi32EEviiiPfiS0_iS0_iff_param_4];
	setp.gt.u32 	%p499, %r4, 7;
	mul.lo.s32 	%r2170, %r117, %r9496;
	cvt.s64.s32 	%rd1353, %r2170;
	add.s64 	%rd1354, %rd27, %rd1353;
	shl.b64 	%rd1355, %rd1354, 2;
	add.s64 	%rd353, %rd28, %rd1355;
	mul.wide.u32 	%rd1356, %r166, 16;
	add.s64 	%rd354, %rd353, %rd1356;
	ld.global.v4.f32 	{%f1781, %f1782, %f1783, %f1784}, [%rd354];
	st.shared.v4.f32 	[%r118], {%f1781, %f1782, %f1783, %f1784};
	@%p499 bra 	$L__BB3_553;
	setp.gt.u32 	%p500, %r5, 7;
	mul.wide.s32 	%rd1357, %r3, 16;
	add.s64 	%rd355, %rd354, %rd1357;
	ld.global.v4.f32 	{%f1785, %f1786, %f1787, %f1788}, [%rd355];
	shl.b32 	%r2171, %r3, 4;
	add.s32 	%r2172, %r118, %r2171;
	st.shared.v4.f32 	[%r2172], {%f1785, %f1786, %f1787, %f1788};
	@%p500 bra 	$L__BB3_553;
	setp.gt.u32 	%p501, %r6, 7;
	mul.wide.s32 	%rd1358, %r3, 16;
	add.s64 	%rd356, %rd355, %rd1358;
	ld.global.v4.f32 	{%f1789, %f1790, %f1791, %f1792}, [%rd356];
	shl.b32 	%r2173, %r3, 4;
	add.s32 	%r2174, %r118, %r2173;
	add.s32 	%r2175, %r2174, %r2173;
	st.shared.v4.f32 	[%r2175], {%f1789, %f1790, %f1791, %f1792};
	@%p501 bra 	$L__BB3_553;
	setp.gt.u32 	%p502, %r7, 7;
	mul.wide.s32 	%rd1359, %r3, 16;
	add.s64 	%rd357, %rd356, %rd1359;
	ld.global.v4.f32 	{%f1793, %f1794, %f1795, %f1796}, [%rd357];
	shl.b32 	%r2176, %r3, 4;
	add.s32 	%r2177, %r118, %r2176;
	add.s32 	%r2178, %r2177, %r2176;
	add.s32 	%r2179, %r2178, %r2176;
	st.shared.v4.f32 	[%r2179], {%f1793, %f1794, %f1795, %f1796};
	@%p502 bra 	$L__BB3_553;
	setp.gt.u32 	%p503, %r8, 7;
	mul.wide.s32 	%rd1360, %r3, 16;
	add.s64 	%rd358, %rd357, %rd1360;
	ld.global.v4.f32 	{%f1797, %f1798, %f1799, %f1800}, [%rd358];
	shl.b32 	%r2180, %r3, 4;
	add.s32 	%r2181, %r118, %r2180;
	add.s32 	%r2182, %r2181, %r2180;
	add.s32 	%r2183, %r2182, %r2180;
	add.s32 	%r2184, %r2183, %r2180;
	st.shared.v4.f32 	[%r2184], {%f1797, %f1798, %f1799, %f1800};
	@%p503 bra 	$L__BB3_553;
	setp.gt.u32 	%p504, %r9, 7;
	mul.wide.s32 	%rd1361, %r3, 16;
	add.s64 	%rd1362, %rd358, %rd1361;
	ld.global.v4.f32 	{%f1801, %f1802, %f1803, %f1804}, [%rd1362];
	shl.b32 	%r2185, %r3, 4;
	add.s32 	%r2186, %r118, %r2185;
	add.s32 	%r2187, %r2186, %r2185;
	add.s32 	%r2188, %r2187, %r2185;
	add.s32 	%r2189, %r2188, %r2185;
	add.s32 	%r2190, %r2189, %r2185;
	st.shared.v4.f32 	[%r2190], {%f1801, %f1802, %f1803, %f1804};
	@%p504 bra 	$L__BB3_553;
	setp.gt.u32 	%p505, %r10, 7;
	mul.wide.u32 	%rd1363, %r9, 16;
	add.s64 	%rd1364, %rd353, %rd1363;
	ld.global.v4.f32 	{%f1805, %f1806, %f1807, %f1808}, [%rd1364];
	shl.b32 	%r2191, %r3, 4;
	add.s32 	%r2192, %r118, %r2191;
	add.s32 	%r2193, %r2192, %r2191;
	add.s32 	%r2194, %r2193, %r2191;
	add.s32 	%r2195, %r2194, %r2191;
	add.s32 	%r2196, %r2195, %r2191;
	add.s32 	%r2197, %r2196, %r2191;
	st.shared.v4.f32 	[%r2197], {%f1805, %f1806, %f1807, %f1808};
	@%p505 bra 	$L__BB3_553;
	mul.wide.u32 	%rd1365, %r10, 16;
	add.s64 	%rd1366, %rd353, %rd1365;
	ld.global.v4.f32 	{%f1809, %f1810, %f1811, %f1812}, [%rd1366];
	shl.b32 	%r2198, %r3, 4;
	add.s32 	%r2199, %r118, %r2198;
	add.s32 	%r2200, %r2199, %r2198;
	add.s32 	%r2201, %r2200, %r2198;
	add.s32 	%r2202, %r2201, %r2198;
	add.s32 	%r2203, %r2202, %r2198;
	add.s32 	%r2204, %r2203, %r2198;
	add.s32 	%r2205, %r2204, %r2198;
	st.shared.v4.f32 	[%r2205], {%f1809, %f1810, %f1811, %f1812};
$L__BB3_553:
	setp.gt.u32 	%p506, %r119, 63;
	@%p506 bra 	$L__BB3_642;
	@%p7 bra 	$L__BB3_563;
	ld.param.u32 	%r9497, [_Z35hand_gemm_kernel_blockmn_4x4_sharedILi64ELi64ELi32EEviiiPfiS0_iS0_iff_param_4];
	setp.gt.u32 	%p508, %r4, 7;
	mul.lo.s32 	%r2206, %r119, %r9497;
	cvt.s64.s32 	%rd1367, %r2206;
	add.s64 	%rd1368, %rd27, %rd1367;
	shl.b64 	%rd1369, %rd1368, 2;
	add.s64 	%rd359, %rd28, %rd1369;
	mul.wide.u32 	%rd1370, %r166, 16;
	add.s64 	%rd360, %rd359, %rd1370;
	ld.global.v4.f32 	{%f1813, %f1814, %f1815, %f1816}, [%rd360];
	st.shared.v4.f32 	[%r120], {%f1813, %f1814, %f1815, %f1816};
	@%p508 bra 	$L__BB3_563;
	setp.gt.u32 	%p509, %r5, 7;
	mul.wide.s32 	%rd1371, %r3, 16;
	add.s64 	%rd361, %rd360, %rd1371;
	ld.global.v4.f32 	{%f1817, %f1818, %f1819, %f1820}, [%rd361];
	shl.b32 	%r2207, %r3, 4;
	add.s32 	%r2208, %r120, %r2207;
	st.shared.v4.f32 	[%r2208], {%f1817, %f1818, %f1819, %f1820};
	@%p509 bra 	$L__BB3_563;
	setp.gt.u32 	%p510, %r6, 7;
	mul.wide.s32 	%rd1372, %r3, 16;
	add.s64 	%rd362, %rd361, %rd1372;
	ld.global.v4.f32 	{%f1821, %f1822, %f1823, %f1824}, [%rd362];
	shl.b32 	%r2209, %r3, 4;
	add.s32 	%r2210, %r120, %r2209;
	add.s32 	%r2211, %r2210, %r2209;
	st.shared.v4.f32 	[%r2211], {%f1821, %f1822, %f1823, %f1824};
	@%p510 bra 	$L__BB3_563;
	setp.gt.u32 	%p511, %r7, 7;
	mul.wide.s32 	%rd1373, %r3, 16;
	add.s64 	%rd363, %rd362, %rd1373;
	ld.global.v4.f32 	{%f1825, %f1826, %f1827, %f1828}, [%rd363];
	shl.b32 	%r2212, %r3, 4;
	add.s32 	%r2213, %r120, %r2212;
	add.s32 	%r2214, %r2213, %r2212;
	add.s32 	%r2215, %r2214, %r2212;
	st.shared.v4.f32 	[%r2215], {%f1825, %f1826, %f1827, %f1828};
	@%p511 bra 	$L__BB3_563;
	setp.gt.u32 	%p512, %r8, 7;
	mul.wide.s32 	%rd1374, %r3, 16;
	add.s64 	%rd364, %rd363, %rd1374;
	ld.global.v4.f32 	{%f1829, %f1830, %f1831, %f1832}, [%rd364];
	shl.b32 	%r2216, %r3, 4;
	add.s32 	%r2217, %r120, %r2216;
	add.s32 	%r2218, %r2217, %r2216;
	add.s32 	%r2219, %r2218, %r2216;
	add.s32 	%r2220, %r2219, %r2216;
	st.shared.v4.f32 	[%r2220], {%f1829, %f1830, %f1831, %f1832};
	@%p512 bra 	$L__BB3_563;
	setp.gt.u32 	%p513, %r9, 7;
	mul.wide.s32 	%rd1375, %r3, 16;
	add.s64 	%rd1376, %rd364, %rd1375;
	ld.global.v4.f32 	{%f1833, %f1834, %f1835, %f1836}, [%rd1376];
	shl.b32 	%r2221, %r3, 4;
	add.s32 	%r2222, %r120, %r2221;
	add.s32 	%r2223, %r2222, %r2221;
	add.s32 	%r2224, %r2223, %r2221;
	add.s32 	%r2225, %r2224, %r2221;
	add.s32 	%r2226, %r2225, %r2221;
	st.shared.v4.f32 	[%r2226], {%f1833, %f1834, %f1835, %f1836};
	@%p513 bra 	$L__BB3_563;
	setp.gt.u32 	%p514, %r10, 7;
	mul.wide.u32 	%rd1377, %r9, 16;
	add.s64 	%rd1378, %rd359, %rd1377;
	ld.global.v4.f32 	{%f1837, %f1838, %f1839, %f1840}, [%rd1378];
	shl.b32 	%r2227, %r3, 4;
	add.s32 	%r2228, %r120, %r2227;
	add.s32 	%r2229, %r2228, %r2227;
	add.s32 	%r2230, %r2229, %r2227;
	add.s32 	%r2231, %r2230, %r2227;
	add.s32 	%r2232, %r2231, %r2227;
	add.s32 	%r2233, %r2232, %r2227;
	st.shared.v4.f32 	[%r2233], {%f1837, %f1838, %f1839, %f1840};
	@%p514 bra 	$L__BB3_563;
	mul.wide.u32 	%rd1379, %r10, 16;
	add.s64 	%rd1380, %rd359, %rd1379;
	ld.global.v4.f32 	{%f1841, %f1842, %f1843, %f1844}, [%rd1380];
	shl.b32 	%r2234, %r3, 4;
	add.s32 	%r2235, %r120, %r2234;
	add.s32 	%r2236, %r2235, %r2234;
	add.s32 	%r2237, %r2236, %r2234;
	add.s32 	%r2238, %r2237, %r2234;
	add.s32 	%r2239, %r2238, %r2234;
	add.s32 	%r2240, %r2239, %r2234;
	add.s32 	%r2241, %r2240, %r2234;
	st.shared.v4.f32 	[%r2241], {%f1841, %f1842, %f1843, %f1844};
$L__BB3_563:
	setp.gt.u32 	%p515, %r121, 63;
	@%p515 bra 	$L__BB3_642;
	@%p7 bra 	$L__BB3_573;
	ld.param.u32 	%r9498, [_Z35hand_gemm_kernel_blockmn_4x4_sharedILi64ELi64ELi32EEviiiPfiS0_iS0_iff_param_4];
	setp.gt.u32 	%p517, %r4, 7;
	mul.lo.s32 	%r2242, %r121, %r9498;
	cvt.s64.s32 	%rd1381, %r2242;
	add.s64 	%rd1382, %rd27, %rd1381;
	shl.b64 	%rd1383, %rd1382, 2;
	add.s64 	%rd365, %rd28, %rd1383;
	mul.wide.u32 	%rd1384, %r166, 16;
	add.s64 	%rd366, %rd365, %rd1384;
	ld.global.v4.f32 	{%f1845, %f1846, %f1847, %f1848}, [%rd366];
	st.shared.v4.f32 	[%r122], {%f1845, %f1846, %f1847, %f1848};
	@%p517 bra 	$L__BB3_573;
	setp.gt.u32 	%p518, %r5, 7;
	mul.wide.s32 	%rd1385, %r3, 16;
	add.s64 	%rd367, %rd366, %rd1385;
	ld.global.v4.f32 	{%f1849, %f1850, %f1851, %f1852}, [%rd367];
	shl.b32 	%r2243, %r3, 4;
	add.s32 	%r2244, %r122, %r2243;
	st.shared.v4.f32 	[%r2244], {%f1849, %f1850, %f1851, %f1852};
	@%p518 bra 	$L__BB3_573;
	setp.gt.u32 	%p519, %r6, 7;
	mul.wide.s32 	%rd1386, %r3, 16;
	add.s64 	%rd368, %rd367, %rd1386;
	ld.global.v4.f32 	{%f1853, %f1854, %f1855, %f1856}, [%rd368];
	shl.b32 	%r2245, %r3, 4;
	add.s32 	%r2246, %r122, %r2245;
	add.s32 	%r2247, %r2246, %r2245;
	st.shared.v4.f32 	[%r2247], {%f1853, %f1854, %f1855, %f1856};
	@%p519 bra 	$L__BB3_573;
	setp.gt.u32 	%p520, %r7, 7;
	mul.wide.s32 	%rd1387, %r3, 16;
	add.s64 	%rd369, %rd368, %rd1387;
	ld.global.v4.f32 	{%f1857, %f1858, %f1859, %f1860}, [%rd369];
	shl.b32 	%r2248, %r3, 4;
	add.s32 	%r2249, %r122, %r2248;
	add.s32 	%r2250, %r2249, %r2248;
	add.s32 	%r2251, %r2250, %r2248;
	st.shared.v4.f32 	[%r2251], {%f1857, %f1858, %f1859, %f1860};
	@%p520 bra 	$L__BB3_573;
	setp.gt.u32 	%p521, %r8, 7;
	mul.wide.s32 	%rd1388, %r3, 16;
	add.s64 	%rd370, %rd369, %rd1388;
	ld.global.v4.f32 	{%f1861, %f1862, %f1863, %f1864}, [%rd370];
	shl.b32 	%r2252, %r3, 4;
	add.s32 	%r2253, %r122, %r2252;
	add.s32 	%r2254, %r2253, %r2252;
	add.s32 	%r2255, %r2254, %r2252;
	add.s32 	%r2256, %r2255, %r2252;
	st.shared.v4.f32 	[%r2256], {%f1861, %f1862, %f1863, %f1864};
	@%p521 bra 	$L__BB3_573;
	setp.gt.u32 	%p522, %r9, 7;
	mul.wide.s32 	%rd1389, %r3, 16;
	add.s64 	%rd1390, %rd370, %rd1389;
	ld.global.v4.f32 	{%f1865, %f1866, %f1867, %f1868}, [%rd1390];
	shl.b32 	%r2257, %r3, 4;
	add.s32 	%r2258, %r122, %r2257;
	add.s32 	%r2259, %r2258, %r2257;
	add.s32 	%r2260, %r2259, %r2257;
	add.s32 	%r2261, %r2260, %r2257;
	add.s32 	%r2262, %r2261, %r2257;
	st.shared.v4.f32 	[%r2262], {%f1865, %f1866, %f1867, %f1868};
	@%p522 bra 	$L__BB3_573;
	setp.gt.u32 	%p523, %r10, 7;
	mul.wide.u32 	%rd1391, %r9, 16;
	add.s64 	%rd1392, %rd365, %rd1391;
	ld.global.v4.f32 	{%f1869, %f1870, %f1871, %f1872}, [%rd1392];
	shl.b32 	%r2263, %r3, 4;
	add.s32 	%r2264, %r122, %r2263;
	add.s32 	%r2265, %r2264, %r2263;
	add.s32 	%r2266, %r2265, %r2263;
	add.s32 	%r2267, %r2266, %r2263;
	add.s32 	%r2268, %r2267, %r2263;
	add.s32 	%r2269, %r2268, %r2263;
	st.shared.v4.f32 	[%r2269], {%f1869, %f1870, %f1871, %f1872};
	@%p523 bra 	$L__BB3_573;
	mul.wide.u32 	%rd1393, %r10, 16;
	add.s64 	%rd1394, %rd365, %rd1393;
	ld.global.v4.f32 	{%f1873, %f1874, %f1875, %f1876}, [%rd1394];
	shl.b32 	%r2270, %r3, 4;
	add.s32 	%r2271, %r122, %r2270;
	add.s32 	%r2272, %r2271, %r2270;
	add.s32 	%r2273, %r2272, %r2270;
	add.s32 	%r2274, %r2273, %r2270;
	add.s32 	%r2275, %r2274, %r2270;
	add.s32 	%r2276, %r2275, %r2270;
	add.s32 	%r2277, %r2276, %r2270;
	st.shared.v4.f32 	[%r2277], {%f1873, %f1874, %f1875, %f1876};
$L__BB3_573:
	setp.gt.u32 	%p524, %r123, 63;
	@%p524 bra 	$L__BB3_642;
	@%p7 bra 	$L__BB3_583;
	ld.param.u32 	%r9499, [_Z35hand_gemm_kernel_blockmn_4x4_sharedILi64ELi64ELi32EEviiiPfiS0_iS0_iff_param_4];
	setp.gt.u32 	%p526, %r4, 7;
	mul.lo.s32 	%r2278, %r123, %r9499;
	cvt.s64.s32 	%rd1395, %r2278;
	add.s64 	%rd1396, %rd27, %rd1395;
	shl.b64 	%rd1397, %rd1396, 2;
	add.s64 	%rd371, %rd28, %rd1397;
	mul.wide.u32 	%rd1398, %r166, 16;
	add.s64 	%rd372, %rd371, %rd1398;
	ld.global.v4.f32 	{%f1877, %f1878, %f1879, %f1880}, [%rd372];
	st.shared.v4.f32 	[%r124], {%f1877, %f1878, %f1879, %f1880};
	@%p526 bra 	$L__BB3_583;
	setp.gt.u32 	%p527, %r5, 7;
	mul.wide.s32 	%rd1399, %r3, 16;
	add.s64 	%rd373, %rd372, %rd1399;
	ld.global.v4.f32 	{%f1881, %f1882, %f1883, %f1884}, [%rd373];
	shl.b32 	%r2279, %r3, 4;
	add.s32 	%r2280, %r124, %r2279;
	st.shared.v4.f32 	[%r2280], {%f1881, %f1882, %f1883, %f1884};
	@%p527 bra 	$L__BB3_583;
	setp.gt.u32 	%p528, %r6, 7;
	mul.wide.s32 	%rd1400, %r3, 16;
	add.s64 	%rd374, %rd373, %rd1400;
	ld.global.v4.f32 	{%f1885, %f1886, %f1887, %f1888}, [%rd374];
	shl.b32 	%r2281, %r3, 4;
	add.s32 	%r2282, %r124, %r2281;
	add.s32 	%r2283, %r2282, %r2281;
	st.shared.v4.f32 	[%r2283], {%f1885, %f1886, %f1887, %f1888};
	@%p528 bra 	$L__BB3_583;
	setp.gt.u32 	%p529, %r7, 7;
	mul.wide.s32 	%rd1401, %r3, 16;
	add.s64 	%rd375, %rd374, %rd1401;
	ld.global.v4.f32 	{%f1889, %f1890, %f1891, %f1892}, [%rd375];
	shl.b32 	%r2284, %r3, 4;
	add.s32 	%r2285, %r124, %r2284;
	add.s32 	%r2286, %r2285, %r2284;
	add.s32 	%r2287, %r2286, %r2284;
	st.shared.v4.f32 	[%r2287], {%f1889, %f1890, %f1891, %f1892};
	@%p529 bra 	$L__BB3_583;
	setp.gt.u32 	%p530, %r8, 7;
	mul.wide.s32 	%rd1402, %r3, 16;
	add.s64 	%rd376, %rd375, %rd1402;
	ld.global.v4.f32 	{%f1893, %f1894, %f1895, %f1896}, [%rd376];
	shl.b32 	%r2288, %r3, 4;
	add.s32 	%r2289, %r124, %r2288;
	add.s32 	%r2290, %r2289, %r2288;
	add.s32 	%r2291, %r2290, %r2288;
	add.s32 	%r2292, %r2291, %r2288;
	st.shared.v4.f32 	[%r2292], {%f1893, %f1894, %f1895, %f1896};
	@%p530 bra 	$L__BB3_583;
	setp.gt.u32 	%p531, %r9, 7;
	mul.wide.s32 	%rd1403, %r3, 16;
	add.s64 	%rd1404, %rd376, %rd1403;
	ld.global.v4.f32 	{%f1897, %f1898, %f1899, %f1900}, [%rd1404];
	shl.b32 	%r2293, %r3, 4;
	add.s32 	%r2294, %r124, %r2293;
	add.s32 	%r2295, %r2294, %r2293;
	add.s32 	%r2296, %r2295, %r2293;
	add.s32 	%r2297, %r2296, %r2293;
	add.s32 	%r2298, %r2297, %r2293;
	st.shared.v4.f32 	[%r2298], {%f1897, %f1898, %f1899, %f1900};
	@%p531 bra 	$L__BB3_583;
	setp.gt.u32 	%p532, %r10, 7;
	mul.wide.u32 	%rd1405, %r9, 16;
	add.s64 	%rd1406, %rd371, %rd1405;
	ld.global.v4.f32 	{%f1901, %f1902, %f1903, %f1904}, [%rd1406];
	shl.b32 	%r2299, %r3, 4;
	add.s32 	%r2300, %r124, %r2299;
	add.s32 	%r2301, %r2300, %r2299;
	add.s32 	%r2302, %r2301, %r2299;
	add.s32 	%r2303, %r2302, %r2299;
	add.s32 	%r2304, %r2303, %r2299;
	add.s32 	%r2305, %r2304, %r2299;
	st.shared.v4.f32 	[%r2305], {%f1901, %f1902, %f1903, %f1904};
	@%p532 bra 	$L__BB3_583;
	mul.wide.u32 	%rd1407, %r10, 16;
	add.s64 	%rd1408, %rd371, %rd1407;
	ld.global.v4.f32 	{%f1905, %f1906, %f1907, %f1908}, [%rd1408];
	shl.b32 	%r2306, %r3, 4;
	add.s32 	%r2307, %r124, %r2306;
	add.s32 	%r2308, %r2307, %r2306;
	add.s32 	%r2309, %r2308, %r2306;
	add.s32 	%r2310, %r2309, %r2306;
	add.s32 	%r2311, %r2310, %r2306;
	add.s32 	%r2312, %r2311, %r2306;
	add.s32 	%r2313, %r2312, %r2306;
	st.shared.v4.f32 	[%r2313], {%f1905, %f1906, %f1907, %f1908};
$L__BB3_583:
	setp.gt.u32 	%p533, %r125, 63;
	@%p533 bra 	$L__BB3_642;
	@%p7 bra 	$L__BB3_593;
	ld.param.u32 	%r9500, [_Z35hand_gemm_kernel_blockmn_4x4_sharedILi64ELi64ELi32EEviiiPfiS0_iS0_iff_param_4];
	setp.gt.u32 	%p535, %r4, 7;
	mul.lo.s32 	%r2314, %r125, %r9500;
	cvt.s64.s32 	%rd1409, %r2314;
	add.s64 	%rd1410, %rd27, %rd1409;
	shl.b64 	%rd1411, %rd1410, 2;
	add.s64 	%rd377, %rd28, %rd1411;
	mul.wide.u32 	%rd1412, %r166, 16;
	add.s64 	%rd378, %rd377, %rd1412;
	ld.global.v4.f32 	{%f1909, %f1910, %f1911, %f1912}, [%rd378];
	st.shared.v4.f32 	[%r126], {%f1909, %f1910, %f1911, %f1912};
	@%p535 bra 	$L__BB3_593;
	setp.gt.u32 	%p536, %r5, 7;
	mul.wide.s32 	%rd1413, %r3, 16;
	add.s64 	%rd379, %rd378, %rd1413;
	ld.global.v4.f32 	{%f1913, %f1914, %f1915, %f1916}, [%rd379];
	shl.b32 	%r2315, %r3, 4;
	add.s32 	%r2316, %r126, %r2315;
	st.shared.v4.f32 	[%r2316], {%f1913, %f1914, %f1915, %f1916};
	@%p536 bra 	$L__BB3_593;
	setp.gt.u32 	%p537, %r6, 7;
	mul.wide.s32 	%rd1414, %r3, 16;
	add.s64 	%rd380, %rd379, %rd1414;
	ld.global.v4.f32 	{%f1917, %f1918, %f1919, %f1920}, [%rd380];
	shl.b32 	%r2317, %r3, 4;
	add.s32 	%r2318, %r126, %r2317;
	add.s32 	%r2319, %r2318, %r2317;
	st.shared.v4.f32 	[%r2319], {%f1917, %f1918, %f1919, %f1920};
	@%p537 bra 	$L__BB3_593;
	setp.gt.u32 	%p538, %r7, 7;
	mul.wide.s32 	%rd1415, %r3, 16;
	add.s64 	%rd381, %rd380, %rd1415;
	ld.global.v4.f32 	{%f1921, %f1922, %f1923, %f1924}, [%rd381];
	shl.b32 	%r2320, %r3, 4;
	add.s32 	%r2321, %r126, %r2320;
	add.s32 	%r2322, %r2321, %r2320;
	add.s32 	%r2323, %r2322, %r2320;
	st.shared.v4.f32 	[%r2323], {%f1921, %f1922, %f1923, %f1924};
	@%p538 bra 	$L__BB3_593;
	setp.gt.u32 	%p539, %r8, 7;
	mul.wide.s32 	%rd1416, %r3, 16;
	add.s64 	%rd382, %rd381, %rd1416;
	ld.global.v4.f32 	{%f1925, %f1926, %f1927, %f1928}, [%rd382];
	shl.b32 	%r2324, %r3, 4;
	add.s32 	%r2325, %r126, %r2324;
	add.s32 	%r2326, %r2325, %r2324;
	add.s32 	%r2327, %r2326, %r2324;
	add.s32 	%r2328, %r2327, %r2324;
	st.shared.v4.f32 	[%r2328], {%f1925, %f1926, %f1927, %f1928};
	@%p539 bra 	$L__BB3_593;
	setp.gt.u32 	%p540, %r9, 7;
	mul.wide.s32 	%rd1417, %r3, 16;
	add.s64 	%rd1418, %rd382, %rd1417;
	ld.global.v4.f32 	{%f1929, %f1930, %f1931, %f1932}, [%rd1418];
	shl.b32 	%r2329, %r3, 4;
	add.s32 	%r2330, %r126, %r2329;
	add.s32 	%r2331, %r2330, %r2329;
	add.s32 	%r2332, %r2331, %r2329;
	add.s32 	%r2333, %r2332, %r2329;
	add.s32 	%r2334, %r2333, %r2329;
	st.shared.v4.f32 	[%r2334], {%f1929, %f1930, %f1931, %f1932};
	@%p540 bra 	$L__BB3_593;
	setp.gt.u32 	%p541, %r10, 7;
	mul.wide.u32 	%rd1419, %r9, 16;
	add.s64 	%rd1420, %rd377, %rd1419;
	ld.global.v4.f32 	{%f1933, %f1934, %f1935, %f1936}, [%rd1420];
	shl.b32 	%r2335, %r3, 4;
	add.s32 	%r2336, %r126, %r2335;
	add.s32 	%r2337, %r2336, %r2335;
	add.s32 	%r2338, %r2337, %r2335;
	add.s32 	%r2339, %r2338, %r2335;
	add.s32 	%r2340, %r2339, %r2335;
	add.s32 	%r2341, %r2340, %r2335;
	st.shared.v4.f32 	[%r2341], {%f1933, %f1934, %f1935, %f1936};
	@%p541 bra 	$L__BB3_593;
	mul.wide.u32 	%rd1421, %r10, 16;
	add.s64 	%rd1422, %rd377, %rd1421;
	ld.global.v4.f32 	{%f1937, %f1938, %f1939, %f1940}, [%rd1422];
	shl.b32 	%r2342, %r3, 4;
	add.s32 	%r2343, %r126, %r2342;
	add.s32 	%r2344, %r2343, %r2342;
	add.s32 	%r2345, %r2344, %r2342;
	add.s32 	%r2346, %r2345, %r2342;
	add.s32 	%r2347, %r2346, %r2342;
	add.s32 	%r2348, %r2347, %r2342;
	add.s32 	%r2349, %r2348, %r2342;
	st.shared.v4.f32 	[%r2349], {%f1937, %f1938, %f1939, %f1940};
$L__BB3_593:
	setp.gt.u32 	%p542, %r127, 63;
	@%p542 bra 	$L__BB3_642;
	@%p7 bra 	$L__BB3_603;
	setp.gt.u32 	%p544, %r4, 7;
	add.s64 	%rd1423, %rd27, %rd16;
	shl.b64 	%rd1424, %rd1423, 2;
	add.s64 	%rd383, %rd28, %rd1424;
	mul.wide.u32 	%rd1425, %r166, 16;
	add.s64 	%rd384, %rd383, %rd1425;
	ld.global.v4.f32 	{%f1941, %f1942, %f1943, %f1944}, [%rd384];
	st.shared.v4.f32 	[%r128], {%f1941, %f1942, %f1943, %f1944};
	@%p544 bra 	$L__BB3_603;
	setp.gt.u32 	%p545, %r5, 7;
	mul.wide.s32 	%rd1426, %r3, 16;
	add.s64 	%rd385, %rd384, %rd1426;
	ld.global.v4.f32 	{%f1945, %f1946, %f1947, %f1948}, [%rd385];
	shl.b32 	%r2350, %r3, 4;
	add.s32 	%r2351, %r128, %r2350;
	st.shared.v4.f32 	[%r2351], {%f1945, %f1946, %f1947, %f1948};
	@%p545 bra 	$L__BB3_603;
	setp.gt.u32 	%p546, %r6, 7;
	mul.wide.s32 	%rd1427, %r3, 16;
	add.s64 	%rd386, %rd385, %rd1427;
	ld.global.v4.f32 	{%f1949, %f1950, %f1951, %f1952}, [%rd386];
	shl.b32 	%r2352, %r3, 4;
	add.s32 	%r2353, %r128, %r2352;
	add.s32 	%r2354, %r2353, %r2352;
	st.shared.v4.f32 	[%r2354], {%f1949, %f1950, %f1951, %f1952};
	@%p546 bra 	$L__BB3_603;
	setp.gt.u32 	%p547, %r7, 7;
	mul.wide.s32 	%rd1428, %r3, 16;
	add.s64 	%rd387, %rd386, %rd1428;
	ld.global.v4.f32 	{%f1953, %f1954, %f1955, %f1956}, [%rd387];
	shl.b32 	%r2355, %r3, 4;
	add.s32 	%r2356, %r128, %r2355;
	add.s32 	%r2357, %r2356, %r2355;
	add.s32 	%r2358, %r2357, %r2355;
	st.shared.v4.f32 	[%r2358], {%f1953, %f1954, %f1955, %f1956};
	@%p547 bra 	$L__BB3_603;
	setp.gt.u32 	%p548, %r8, 7;
	mul.wide.s32 	%rd1429, %r3, 16;
	add.s64 	%rd388, %rd387, %rd1429;
	ld.global.v4.f32 	{%f1957, %f1958, %f1959, %f1960}, [%rd388];
	shl.b32 	%r2359, %r3, 4;
	add.s32 	%r2360, %r128, %r2359;
	add.s32 	%r2361, %r2360, %r2359;
	add.s32 	%r2362, %r2361, %r2359;
	add.s32 	%r2363, %r2362, %r2359;
	st.shared.v4.f32 	[%r2363], {%f1957, %f1958, %f1959, %f1960};
	@%p548 bra 	$L__BB3_603;
	setp.gt.u32 	%p549, %r9, 7;
	mul.wide.s32 	%rd1430, %r3, 16;
	add.s64 	%rd1431, %rd388, %rd1430;
	ld.global.v4.f32 	{%f1961, %f1962, %f1963, %f1964}, [%rd1431];
	shl.b32 	%r2364, %r3, 4;
	add.s32 	%r2365, %r128, %r2364;
	add.s32 	%r2366, %r2365, %r2364;
	add.s32 	%r2367, %r2366, %r2364;
	add.s32 	%r2368, %r2367, %r2364;
	add.s32 	%r2369, %r2368, %r2364;
	st.shared.v4.f32 	[%r2369], {%f1961, %f1962, %f1963, %f1964};
	@%p549 bra 	$L__BB3_603;
	setp.gt.u32 	%p550, %r10, 7;
	mul.wide.u32 	%rd1432, %r9, 16;
	add.s64 	%rd1433, %rd383, %rd1432;
	ld.global.v4.f32 	{%f1965, %f1966, %f1967, %f1968}, [%rd1433];
	shl.b32 	%r2370, %r3, 4;
	add.s32 	%r2371, %r128, %r2370;
	add.s32 	%r2372, %r2371, %r2370;
	add.s32 	%r2373, %r2372, %r2370;
	add.s32 	%r2374, %r2373, %r2370;
	add.s32 	%r2375, %r2374, %r2370;
	add.s32 	%r2376, %r2375, %r2370;
	st.shared.v4.f32 	[%r2376], {%f1965, %f1966, %f1967, %f1968};
	@%p550 bra 	$L__BB3_603;
	mul.wide.u32 	%rd1434, %r10, 16;
	add.s64 	%rd1435, %rd383, %rd1434;
	ld.global.v4.f32 	{%f1969, %f1970, %f1971, %f1972}, [%rd1435];
	shl.b32 	%r2377, %r3, 4;
	add.s32 	%r2378, %r128, %r2377;
	add.s32 	%r2379, %r2378, %r2377;
	add.s32 	%r2380, %r2379, %r2377;
	add.s32 	%r2381, %r2380, %r2377;
	add.s32 	%r2382, %r2381, %r2377;
	add.s32 	%r2383, %r2382, %r2377;
	add.s32 	%r2384, %r2383, %r2377;
	st.shared.v4.f32 	[%r2384], {%f1969, %f1970, %f1971, %f1972};
$L__BB3_603:
	setp.gt.u32 	%p551, %r129, 63;
	@%p551 bra 	$L__BB3_642;
	@%p7 bra 	$L__BB3_613;
	setp.gt.u32 	%p553, %r4, 7;
	add.s64 	%rd1436, %rd27, %rd17;
	shl.b64 	%rd1437, %rd1436, 2;
	add.s64 	%rd389, %rd28, %rd1437;
	mul.wide.u32 	%rd1438, %r166, 16;
	add.s64 	%rd390, %rd389, %rd1438;
	ld.global.v4.f32 	{%f1973, %f1974, %f1975, %f1976}, [%rd390];
	st.shared.v4.f32 	[%r130], {%f1973, %f1974, %f1975, %f1976};
	@%p553 bra 	$L__BB3_613;
	setp.gt.u32 	%p554, %r5, 7;
	mul.wide.s32 	%rd1439, %r3, 16;
	add.s64 	%rd391, %rd390, %rd1439;
	ld.global.v4.f32 	{%f1977, %f1978, %f1979, %f1980}, [%rd391];
	shl.b32 	%r2385, %r3, 4;
	add.s32 	%r2386, %r130, %r2385;
	st.shared.v4.f32 	[%r2386], {%f1977, %f1978, %f1979, %f1980};
	@%p554 bra 	$L__BB3_613;
	setp.gt.u32 	%p555, %r6, 7;
	mul.wide.s32 	%rd1440, %r3, 16;
	add.s64 	%rd392, %rd391, %rd1440;
	ld.global.v4.f32 	{%f1981, %f1982, %f1983, %f1984}, [%rd392];
	shl.b32 	%r2387, %r3, 4;
	add.s32 	%r2388, %r130, %r2387;
	add.s32 	%r2389, %r2388, %r2387;
	st.shared.v4.f32 	[%r2389], {%f1981, %f1982, %f1983, %f1984};
	@%p555 bra 	$L__BB3_613;
	setp.gt.u32 	%p556, %r7, 7;
	mul.wide.s32 	%rd1441, %r3, 16;
	add.s64 	%rd393, %rd392, %rd1441;
	ld.global.v4.f32 	{%f1985, %f1986, %f1987, %f1988}, [%rd393];
	shl.b32 	%r2390, %r3, 4;
	add.s32 	%r2391, %r130, %r2390;
	add.s32 	%r2392, %r2391, %r2390;
	add.s32 	%r2393, %r2392, %r2390;
	st.shared.v4.f32 	[%r2393], {%f1985, %f1986, %f1987, %f1988};
	@%p556 bra 	$L__BB3_613;
	setp.gt.u32 	%p557, %r8, 7;
	mul.wide.s32 	%rd1442, %r3, 16;
	add.s64 	%rd394, %rd393, %rd1442;
	ld.global.v4.f32 	{%f1989, %f1990, %f1991, %f1992}, [%rd394];
	shl.b32 	%r2394, %r3, 4;
	add.s32 	%r2395, %r130, %r2394;
	add.s32 	%r2396, %r2395, %r2394;
	add.s32 	%r2397, %r2396, %r2394;
	add.s32 	%r2398, %r2397, %r2394;
	st.shared.v4.f32 	[%r2398], {%f1989, %f1990, %f1991, %f1992};
	@%p557 bra 	$L__BB3_613;
	setp.gt.u32 	%p558, %r9, 7;
	mul.wide.s32 	%rd1443, %r3, 16;
	add.s64 	%rd1444, %rd394, %rd1443;
	ld.global.v4.f32 	{%f1993, %f1994, %f1995, %f1996}, [%rd1444];
	shl.b32 	%r2399, %r3, 4;
	add.s32 	%r2400, %r130, %r2399;
	add.s32 	%r2401, %r2400, %r2399;
	add.s32 	%r2402, %r2401, %r2399;
	add.s32 	%r2403, %r2402, %r2399;
	add.s32 	%r2404, %r2403, %r2399;
	st.shared.v4.f32 	[%r2404], {%f1993, %f1994, %f1995, %f1996};
	@%p558 bra 	$L__BB3_613;
	setp.gt.u32 	%p559, %r10, 7;
	mul.wide.u32 	%rd1445, %r9, 16;
	add.s64 	%rd1446, %rd389, %rd1445;
	ld.global.v4.f32 	{%f1997, %f1998, %f1999, %f2000}, [%rd1446];
	shl.b32 	%r2405, %r3, 4;
	add.s32 	%r2406, %r130, %r2405;
	add.s32 	%r2407, %r2406, %r2405;
	add.s32 	%r2408, %r2407, %r2405;
	add.s32 	%r2409, %r2408, %r2405;
	add.s32 	%r2410, %r2409, %r2405;
	add.s32 	%r2411, %r2410, %r2405;
	st.shared.v4.f32 	[%r2411], {%f1997, %f1998, %f1999, %f2000};
	@%p559 bra 	$L__BB3_613;
	mul.wide.u32 	%rd1447, %r10, 16;
	add.s64 	%rd1448, %rd389, %rd1447;
	ld.global.v4.f32 	{%f2001, %f2002, %f2003, %f2004}, [%rd1448];
	shl.b32 	%r2412, %r3, 4;
	add.s32 	%r2413, %r130, %r2412;
	add.s32 	%r2414, %r2413, %r2412;
	add.s32 	%r2415, %r2414, %r2412;
	add.s32 	%r2416, %r2415, %r2412;
	add.s32 	%r2417, %r2416, %r2412;
	add.s32 	%r2418, %r2417, %r2412;
	add.s32 	%r2419, %r2418, %r2412;
	st.shared.v4.f32 	[%r2419], {%f2001, %f2002, %f2003, %f2004};
$L__BB3_613:
	setp.gt.u32 	%p560, %r131, 63;
	@%p560 bra 	$L__BB3_642;
	@%p7 bra 	$L__BB3_623;
	setp.gt.u32 	%p562, %r4, 7;
	add.s64 	%rd1449, %rd27, %rd18;
	shl.b64 	%rd1450, %rd1449, 2;
	add.s64 	%rd395, %rd28, %rd1450;
	mul.wide.u32 	%rd1451, %r166, 16;
	add.s64 	%rd396, %rd395, %rd1451;
	ld.global.v4.f32 	{%f2005, %f2006, %f2007, %f2008}, [%rd396];
	st.shared.v4.f32 	[%r132], {%f2005, %f2006, %f2007, %f2008};
	@%p562 bra 	$L__BB3_623;
	setp.gt.u32 	%p563, %r5, 7;
	mul.wide.s32 	%rd1452, %r3, 16;
	add.s64 	%rd397, %rd396, %rd1452;
	ld.global.v4.f32 	{%f2009, %f2010, %f2011, %f2012}, [%rd397];
	shl.b32 	%r2420, %r3, 4;
	add.s32 	%r2421, %r132, %r2420;
	st.shared.v4.f32 	[%r2421], {%f2009, %f2010, %f2011, %f2012};
	@%p563 bra 	$L__BB3_623;
	setp.gt.u32 	%p564, %r6, 7;
	mul.wide.s32 	%rd1453, %r3, 16;
	add.s64 	%rd398, %rd397, %rd1453;
	ld.global.v4.f32 	{%f2013, %f2014, %f2015, %f2016}, [%rd398];
	shl.b32 	%r2422, %r3, 4;
	add.s32 	%r2423, %r132, %r2422;
	add.s32 	%r2424, %r2423, %r2422;
	st.shared.v4.f32 	[%r2424], {%f2013, %f2014, %f2015, %f2016};
	@%p564 bra 	$L__BB3_623;
	setp.gt.u32 	%p565, %r7, 7;
	mul.wide.s32 	%rd1454, %r3, 16;
	add.s64 	%rd399, %rd398, %rd1454;
	ld.global.v4.f32 	{%f2017, %f2018, %f2019, %f2020}, [%rd399];
	shl.b32 	%r2425, %r3, 4;
	add.s32 	%r2426, %r132, %r2425;
	add.s32 	%r2427, %r2426, %r2425;
	add.s32 	%r2428, %r2427, %r2425;
	st.shared.v4.f32 	[%r2428], {%f2017, %f2018, %f2019, %f2020};
	@%p565 bra 	$L__BB3_623;
	setp.gt.u32 	%p566, %r8, 7;
	mul.wide.s32 	%rd1455, %r3, 16;
	add.s64 	%rd400, %rd399, %rd1455;
	ld.global.v4.f32 	{%f2021, %f2022, %f2023, %f2024}, [%rd400];
	shl.b32 	%r2429, %r3, 4;
	add.s32 	%r2430, %r132, %r2429;
	add.s32 	%r2431, %r2430, %r2429;
	add.s32 	%r2432, %r2431, %r2429;
	add.s32 	%r2433, %r2432, %r2429;
	st.shared.v4.f32 	[%r2433], {%f2021, %f2022, %f2023, %f2024};
	@%p566 bra 	$L__BB3_623;
	setp.gt.u32 	%p567, %r9, 7;
	mul.wide.s32 	%rd1456, %r3, 16;
	add.s64 	%rd1457, %rd400, %rd1456;
	ld.global.v4.f32 	{%f2025, %f2026, %f2027, %f2028}, [%rd1457];
	shl.b32 	%r2434, %r3, 4;
	add.s32 	%r2435, %r132, %r2434;
	add.s32 	%r2436, %r2435, %r2434;
	add.s32 	%r2437, %r2436, %r2434;
	add.s32 	%r2438, %r2437, %r2434;
	add.s32 	%r2439, %r2438, %r2434;
	st.shared.v4.f32 	[%r2439], {%f2025, %f2026, %f2027, %f2028};
	@%p567 bra 	$L__BB3_623;
	setp.gt.u32 	%p568, %r10, 7;
	mul.wide.u32 	%rd1458, %r9, 16;
	add.s64 	%rd1459, %rd395, %rd1458;
	ld.global.v4.f32 	{%f2029, %f2030, %f2031, %f2032}, [%rd1459];
	shl.b32 	%r2440, %r3, 4;
	add.s32 	%r2441, %r132, %r2440;
	add.s32 	%r2442, %r2441, %r2440;
	add.s32 	%r2443, %r2442, %r2440;
	add.s32 	%r2444, %r2443, %r2440;
	add.s32 	%r2445, %r2444, %r2440;
	add.s32 	%r2446, %r2445, %r2440;
	st.shared.v4.f32 	[%r2446], {%f2029, %f2030, %f2031, %f2032};
	@%p568 bra 	$L__BB3_623;
	mul.wide.u32 	%rd1460, %r10, 16;
	add.s64 	%rd1461, %rd395, %rd1460;
	ld.global.v4.f32 	{%f2033, %f2034, %f2035, %f2036}, [%rd1461];
	shl.b32 	%r2447, %r3, 4;
	add.s32 	%r2448, %r132, %r2447;
	add.s32 	%r2449, %r2448, %r2447;
	add.s32 	%r2450, %r2449, %r2447;
	add.s32 	%r2451, %r2450, %r2447;
	add.s32 	%r2452, %r2451, %r2447;
	add.s32 	%r2453, %r2452, %r2447;
	add.s32 	%r2454, %r2453, %r2447;
	st.shared.v4.f32 	[%r2454], {%f2033, %f2034, %f2035, %f2036};
$L__BB3_623:
	setp.gt.u32 	%p569, %r133, 63;
	@%p569 bra 	$L__BB3_642;
	@%p7 bra 	$L__BB3_633;
	ld.param.u32 	%r9501, [_Z35hand_gemm_kernel_blockmn_4x4_sharedILi64ELi64ELi32EEviiiPfiS0_iS0_iff_param_4];
	setp.gt.u32 	%p571, %r4, 7;
	mul.lo.s32 	%r2455, %r133, %r9501;
	cvt.s64.s32 	%rd1462, %r2455;
	add.s64 	%rd1463, %rd27, %rd1462;
	shl.b64 	%rd1464, %rd1463, 2;
	add.s64 	%rd401, %rd28, %rd1464;
	mul.wide.u32 	%rd1465, %r166, 16;
	add.s64 	%rd402, %rd401, %rd1465;
	ld.global.v4.f32 	{%f2037, %f2038, %f2039, %f2040}, [%rd402];
	st.shared.v4.f32 	[%r134], {%f2037, %f2038, %f2039, %f2040};
	@%p571 bra 	$L__BB3_633;
	setp.gt.u32 	%p572, %r5, 7;
	mul.wide.s32 	%rd1466, %r3, 16;
	add.s64 	%rd403, %rd402, %rd1466;
	ld.global.v4.f32 	{%f2041, %f2042, %f2043, %f2044}, [%rd403];
	shl.b32 	%r2456, %r3, 4;
	add.s32 	%r2457, %r134, %r2456;
	st.shared.v4.f32 	[%r2457], {%f2041, %f2042, %f2043, %f2044};
	@%p572 bra 	$L__BB3_633;
	setp.gt.u32 	%p573, %r6, 7;
	mul.wide.s32 	%rd1467, %r3, 16;
	add.s64 	%rd404, %rd403, %rd1467;
	ld.global.v4.f32 	{%f2045, %f2046, %f2047, %f2048}, [%rd404];
	shl.b32 	%r2458, %r3, 4;
	add.s32 	%r2459, %r134, %r2458;
	add.s32 	%r2460, %r2459, %r2458;
	st.shared.v4.f32 	[%r2460], {%f2045, %f2046, %f2047, %f2048};
	@%p573 bra 	$L__BB3_633;
	setp.gt.u32 	%p574, %r7, 7;
	mul.wide.s32 	%rd1468, %r3, 16;
	add.s64 	%rd405, %rd404, %rd1468;
	ld.global.v4.f32 	{%f2049, %f2050, %f2051, %f2052}, [%rd405];
	shl.b32 	%r2461, %r3, 4;
	add.s32 	%r2462, %r134, %r2461;
	add.s32 	%r2463, %r2462, %r2461;
	add.s32 	%r2464, %r2463, %r2461;
	st.shared.v4.f32 	[%r2464], {%f2049, %f2050, %f2051, %f2052};
	@%p574 bra 	$L__BB3_633;
	setp.gt.u32 	%p575, %r8, 7;
	mul.wide.s32 	%rd1469, %r3, 16;
	add.s64 	%rd406, %rd405, %rd1469;
	ld.global.v4.f32 	{%f2053, %f2054, %f2055, %f2056}, [%rd406];
	shl.b32 	%r2465, %r3, 4;
	add.s32 	%r2466, %r134, %r2465;
	add.s32 	%r2467, %r2466, %r2465;
	add.s32 	%r2468, %r2467, %r2465;
	add.s32 	%r2469, %r2468, %r2465;
	st.shared.v4.f32 	[%r2469], {%f2053, %f2054, %f2055, %f2056};
	@%p575 bra 	$L__BB3_633;
	setp.gt.u32 	%p576, %r9, 7;
	mul.wide.s32 	%rd1470, %r3, 16;
	add.s64 	%rd1471, %rd406, %rd1470;
	ld.global.v4.f32 	{%f2057, %f2058, %f2059, %f2060}, [%rd1471];
	shl.b32 	%r2470, %r3, 4;
	add.s32 	%r2471, %r134, %r2470;
	add.s32 	%r2472, %r2471, %r2470;
	add.s32 	%r2473, %r2472, %r2470;
	add.s32 	%r2474, %r2473, %r2470;
	add.s32 	%r2475, %r2474, %r2470;
	st.shared.v4.f32 	[%r2475], {%f2057, %f2058, %f2059, %f2060};
	@%p576 bra 	$L__BB3_633;
	setp.gt.u32 	%p577, %r10, 7;
	mul.wide.u32 	%rd1472, %r9, 16;
	add.s64 	%rd1473, %rd401, %rd1472;
	ld.global.v4.f32 	{%f2061, %f2062, %f2063, %f2064}, [%rd1473];
	shl.b32 	%r2476, %r3, 4;
	add.s32 	%r2477, %r134, %r2476;
	add.s32 	%r2478, %r2477, %r2476;
	add.s32 	%r2479, %r2478, %r2476;
	add.s32 	%r2480, %r2479, %r2476;
	add.s32 	%r2481, %r2480, %r2476;
	add.s32 	%r2482, %r2481, %r2476;
	st.shared.v4.f32 	[%r2482], {%f2061, %f2062, %f2063, %f2064};
	@%p577 bra 	$L__BB3_633;
	mul.wide.u32 	%rd1474, %r10, 16;
	add.s64 	%rd1475, %rd401, %rd1474;
	ld.global.v4.f32 	{%f2065, %f2066, %f2067, %f2068}, [%rd1475];
	shl.b32 	%r2483, %r3, 4;
	add.s32 	%r2484, %r134, %r2483;
	add.s32 	%r2485, %r2484, %r2483;
	add.s32 	%r2486, %r2485, %r2483;
	add.s32 	%r2487, %r2486, %r2483;
	add.s32 	%r2488, %r2487, %r2483;
	add.s32 	%r2489, %r2488, %r2483;
	add.s32 	%r2490, %r2489, %r2483;
	st.shared.v4.f32 	[%r2490], {%f2065, %f2066, %f2067, %f2068};
$L__BB3_633:
	@%p1 bra 	$L__BB3_642;
	setp.gt.u32 	%p578, %r4, 7;
	add.s64 	%rd1476, %rd27, %rd19;
	shl.b64 	%rd1477, %rd1476, 2;
	add.s64 	%rd407, %rd28, %rd1477;
	mul.wide.u32 	%rd1478, %r166, 16;
	add.s64 	%rd408, %rd407, %rd1478;
	ld.global.v4.f32 	{%f2069, %f2070, %f2071, %f2072}, [%rd408];
	st.shared.v4.f32 	[%r135], {%f2069, %f2070, %f2071, %f2072};
	@%p578 bra 	$L__BB3_642;
	setp.gt.u32 	%p579, %r5, 7;
	mul.wide.s32 	%rd1479, %r3, 16;
	add.s64 	%rd409, %rd408, %rd1479;
	ld.global.v4.f32 	{%f2073, %f2074, %f2075, %f2076}, [%rd409];
	shl.b32 	%r2491, %r3, 4;
	add.s32 	%r2492, %r135, %r2491;
	st.shared.v4.f32 	[%r2492], {%f2073, %f2074, %f2075, %f2076};
	@%p579 bra 	$L__BB3_642;
	setp.gt.u32 	%p580, %r6, 7;
	mul.wide.s32 	%rd1480, %r3, 16;
	add.s64 	%rd410, %rd409, %rd1480;
	ld.global.v4.f32 	{%f2077, %f2078, %f2079, %f2080}, [%rd410];
	shl.b32 	%r2493, %r3, 4;
	add.s32 	%r2494, %r135, %r2493;
	add.s32 	%r2495, %r2494, %r2493;
	st.shared.v4.f32 	[%r2495], {%f2077, %f2078, %f2079, %f2080};
	@%p580 bra 	$L__BB3_642;
	setp.gt.u32 	%p581, %r7, 7;
	mul.wide.s32 	%rd1481, %r3, 16;
	add.s64 	%rd411, %rd410, %rd1481;
	ld.global.v4.f32 	{%f2081, %f2082, %f2083, %f2084}, [%rd411];
	shl.b32 	%r2496, %r3, 4;
	add.s32 	%r2497, %r135, %r2496;
	add.s32 	%r2498, %r2497, %r2496;
	add.s32 	%r2499, %r2498, %r2496;
	st.shared.v4.f32 	[%r2499], {%f2081, %f2082, %f2083, %f2084};
	@%p581 bra 	$L__BB3_642;
	setp.gt.u32 	%p582, %r8, 7;
	mul.wide.s32 	%rd1482, %r3, 16;
	add.s64 	%rd412, %rd411, %rd1482;
	ld.global.v4.f32 	{%f2085, %f2086, %f2087, %f2088}, [%rd412];
	shl.b32 	%r2500, %r3, 4;
	add.s32 	%r2501, %r135, %r2500;
	add.s32 	%r2502, %r2501, %r2500;
	add.s32 	%r2503, %r2502, %r2500;
	add.s32 	%r2504, %r2503, %r2500;
	st.shared.v4.f32 	[%r2504], {%f2085, %f2086, %f2087, %f2088};
	@%p582 bra 	$L__BB3_642;
	setp.gt.u32 	%p583, %r9, 7;
	mul.wide.s32 	%rd1483, %r3, 16;
	add.s64 	%rd1484, %rd412, %rd1483;
	ld.global.v4.f32 	{%f2089, %f2090, %f2091, %f2092}, [%rd1484];
	shl.b32 	%r2505, %r3, 4;
	add.s32 	%r2506, %r135, %r2505;
	add.s32 	%r2507, %r2506, %r2505;
	add.s32 	%r2508, %r2507, %r2505;
	add.s32 	%r2509, %r2508, %r2505;
	add.s32 	%r2510, %r2509, %r2505;
	st.shared.v4.f32 	[%r2510], {%f2089, %f2090, %f2091, %f2092};
	@%p583 bra 	$L__BB3_642;
	setp.gt.u32 	%p584, %r10, 7;
	mul.wide.u32 	%rd1485, %r9, 16;
	add.s64 	%rd1486, %rd407, %rd1485;
	ld.global.v4.f32 	{%f2093, %f2094, %f2095, %f2096}, [%rd1486];
	shl.b32 	%r2511, %r3, 4;
	add.s32 	%r2512, %r135, %r2511;
	add.s32 	%r2513, %r2512, %r2511;
	add.s32 	%r2514, %r2513, %r2511;
	add.s32 	%r2515, %r2514, %r2511;
	add.s32 	%r2516, %r2515, %r2511;
	add.s32 	%r2517, %r2516, %r2511;
	st.shared.v4.f32 	[%r2517], {%f2093, %f2094, %f2095, %f2096};
	@%p584 bra 	$L__BB3_642;
	mul.wide.u32 	%rd1487, %r10, 16;
	add.s64 	%rd1488, %rd407, %rd1487;
	ld.global.v4.f32 	{%f2097, %f2098, %f2099, %f2100}, [%rd1488];
	shl.b32 	%r2518, %r3, 4;
	add.s32 	%r2519, %r135, %r2518;
	add.s32 	%r2520, %r2519, %r2518;
	add.s32 	%r2521, %r2520, %r2518;
	add.s32 	%r2522, %r2521, %r2518;
	add.s32 	%r2523, %r2522, %r2518;
	add.s32 	%r2524, %r2523, %r2518;
	add.s32 	%r2525, %r2524, %r2518;
	st.shared.v4.f32 	[%r2525], {%f2097, %f2098, %f2099, %f2100};
$L__BB3_642:
	ld.param.u32 	%r9503, [_Z35hand_gemm_kernel_blockmn_4x4_sharedILi64ELi64ELi32EEviiiPfiS0_iS0_iff_param_6];
	setp.gt.u32 	%p585, %r2, 31;
	mul.lo.s32 	%r2526, %r9530, %r9503;
	cvt.s64.s32 	%rd1489, %r2526;
	mov.u32 	%r2527, %ctaid.x;
	shl.b32 	%r2528, %r2527, 6;
	cvt.s64.s32 	%rd1490, %r2528;
	add.s64 	%rd413, %rd1489, %rd1490;
	@%p585 bra 	$L__BB3_1217;
	ld.param.u64 	%rd2452, [_Z35hand_gemm_kernel_blockmn_4x4_sharedILi64ELi64ELi32EEviiiPfiS0_iS0_iff_param_5];
	cvta.to.global.u64 	%rd414, %rd2452;
	@%p8 bra 	$L__BB3_660;
	ld.param.u32 	%r9504, [_Z35hand_gemm_kernel_blockmn_4x4_sharedILi64ELi64ELi32EEviiiPfiS0_iS0_iff_param_6];
	setp.gt.u32 	%p587, %r4, 15;
	mul.lo.s32 	%r2529, %r2, %r9504;
	cvt.s64.s32 	%rd1491, %r2529;
	add.s64 	%rd1492, %rd413, %rd1491;
	shl.b64 	%rd1493, %rd1492, 2;
	add.s64 	%rd415, %rd414, %rd1493;
	mul.wide.u32 	%rd1494, %r166, 16;
	add.s64 	%rd416, %rd415, %rd1494;
	ld.global.v4.f32 	{%f2101, %f2102, %f2103, %f2104}, [%rd416];
	shl.b32 	%r2530, %r166, 4;
	mov.u32 	%r2531, _ZZ35hand_gemm_kernel_blockmn_4x4_sharedILi64ELi64ELi32EEviiiPfiS0_iS0_iffE4sm_B;
	add.s32 	%r2532, %r2531, %r2530;
	shl.b32 	%r2533, %r2, 8;
	add.s32 	%r2534, %r2532, %r2533;
	st.shared.v4.f32 	[%r2534], {%f2101, %f2102, %f2103, %f2104};
	@%p587 bra 	$L__BB3_660;
	setp.gt.u32 	%p588, %r5, 15;
	mul.wide.s32 	%rd1495, %r3, 16;
	add.s64 	%rd417, %rd416, %rd1495;
	ld.global.v4.f32 	{%f2105, %f2106, %f2107, %f2108}, [%rd417];
	shl.b32 	%r2535, %r3, 4;
	shl.b32 	%r2536, %r166, 4;
	mov.u32 	%r2537, _ZZ35hand_gemm_kernel_blockmn_4x4_sharedILi64ELi64ELi32EEviiiPfiS0_iS0_iffE4sm_B;
	add.s32 	%r2538, %r2537, %r2536;
	shl.b32 	%r2539, %r2, 8;
	add.s32 	%r2540, %r2538, %r2539;
	add.s32 	%r2541, %r2540, %r2535;
	st.shared.v4.f32 	[%r2541], {%f2105, %f2106, %f2107, %f2108};
	@%p588 bra 	$L__BB3_660;
	setp.gt.u32 	%p589, %r6, 15;
	mul.wide.s32 	%rd1496, %r3, 16;
	add.s64 	%rd418, %rd417, %rd1496;
	ld.global.v4.f32 	{%f2109, %f2110, %f2111, %f2112}, [%rd418];
	shl.b32 	%r2542, %r3, 4;
	shl.b32 	%r2543, %r166, 4;
	mov.u32 	%r2544, _ZZ35hand_gemm_kernel_blockmn_4x4_sharedILi64ELi64ELi32EEviiiPfiS0_iS0_iffE4sm_B;
	add.s32 	%r2545, %r2544, %r2543;
	shl.b32 	%r2546, %r2, 8;
	add.s32 	%r2547, %r2545, %r2546;
	add.s32 	%r2548, %r2547, %r2542;
	add.s32 	%r2549, %r2548, %r2542;
	st.shared.v4.f32 	[%r2549], {%f2109, %f2110, %f2111, %f2112};
	@%p589 bra 	$L__BB3_660;
	setp.gt.u32 	%p590, %r7, 15;
	mul.wide.s32 	%rd1497, %r3, 16;
	add.s64 	%rd419, %rd418, %rd1497;
	ld.global.v4.f32 	{%f2113, %f2114, %f2115, %f2116}, [%rd419];
	shl.b32 	%r2550, %r3, 4;
	shl.b32 	%r2551, %r166, 4;
	mov.u32 	%r2552, _ZZ35hand_gemm_kernel_blockmn_4x4_sharedILi64ELi64ELi32EEviiiPfiS0_iS0_iffE4sm_B;
	add.s32 	%r2553, %r2552, %r2551;
	shl.b32 	%r2554, %r2, 8;
	add.s32 	%r2555, %r2553, %r2554;
	add.s32 	%r2556, %r2555, %r2550;
	add.s32 	%r2557, %r2556, %r2550;
	add.s32 	%r2558, %r2557, %r2550;
	st.shared.v4.f32 	[%r2558], {%f2113, %f2114, %f2115, %f2116};
	@%p590 bra 	$L__BB3_660;
	setp.gt.u32 	%p591, %r8, 15;
	mul.wide.s32 	%rd1498, %r3, 16;
	add.s64 	%rd420, %rd419, %rd1498;
	ld.global.v4.f32 	{%f2117, %f2118, %f2119, %f2120}, [%rd420];
	shl.b32 	%r2559, %r3, 4;
	shl.b32 	%r2560, %r166, 4;
	mov.u32 	%r2561, _ZZ35hand_gemm_kernel_blockmn_4x4_sharedILi64ELi64ELi32EEviiiPfiS0_iS0_iffE4sm_B;
	add.s32 	%r2562, %r2561, %r2560;
	shl.b32 	%r2563, %r2, 8;
	add.s32 	%r2564, %r2562, %r2563;
	add.s32 	%r2565, %r2564, %r2559;
	add.s32 	%r2566, %r2565, %r2559;
	add.s32 	%r2567, %r2566, %r2559;
	add.s32 	%r2568, %r2567, %r2559;
	st.shared.v4.f32 	[%r2568], {%f2117, %f2118, %f2119, %f2120};
	@%p591 bra 	$L__BB3_660;
	setp.gt.u32 	%p592, %r9, 15;
	mul.wide.s32 	%rd1499, %r3, 16;
	add.s64 	%rd1500, %rd420, %rd1499;
	ld.global.v4.f32 	{%f2121, %f2122, %f2123, %f2124}, [%rd1500];
	shl.b32 	%r2569, %r3, 4;
	shl.b32 	%r2570, %r166, 4;
	mov.u32 	%r2571, _ZZ35hand_gemm_kernel_blockmn_4x4_sharedILi64ELi64ELi32EEviiiPfiS0_iS0_iffE4sm_B;
	add.s32 	%r2572, %r2571, %r2570;
	shl.b32 	%r2573, %r2, 8;
	add.s32 	%r2574, %r2572, %r2573;
	add.s32 	%r2575, %r2574, %r2569;
	add.s32 	%r2576, %r2575, %r2569;
	add.s32 	%r2577, %r2576, %r2569;
	add.s32 	%r2578, %r2577, %r2569;
	add.s32 	%r2579, %r2578, %r2569;
	st.shared.v4.f32 	[%r2579], {%f2121, %f2122, %f2123, %f2124};
	@%p592 bra 	$L__BB3_660;
	setp.gt.u32 	%p593, %r10, 15;
	mul.wide.u32 	%rd1501, %r9, 16;
	add.s64 	%rd1502, %rd415, %rd1501;
	ld.global.v4.f32 	{%f2125, %f2126, %f2127, %f2128}, [%rd1502];
	shl.b32 	%r2580, %r3, 4;
	shl.b32 	%r2581, %r166, 4;
	mov.u32 	%r2582, _ZZ35hand_gemm_kernel_blockmn_4x4_sharedILi64ELi64ELi32EEviiiPfiS0_iS0_iffE4sm_B;
	add.s32 	%r2583, %r2582, %r2581;
	shl.b32 	%r2584, %r2, 8;
	add.s32 	%r2585, %r2583, %r2584;
	add.s32 	%r2586, %r2585, %r2580;
	add.s32 	%r2587, %r2586, %r2580;
	add.s32 	%r2588, %r2587, %r2580;
	add.s32 	%r2589, %r2588, %r2580;
	add.s32 	%r2590, %r2589, %r2580;
	add.s32 	%r2591, %r2590, %r2580;
	st.shared.v4.f32 	[%r2591], {%f2125, %f2126, %f2127, %f2128};
	@%p593 bra 	$L__BB3_660;
	setp.gt.u32 	%p594, %r136, 15;
	mul.wide.u32 	%rd1503, %r10, 16;
	add.s64 	%rd1504, %rd415, %rd1503;
	ld.global.v4.f32 	{%f2129, %f2130, %f2131, %f2132}, [%rd1504];
	shl.b32 	%r2592, %r3, 4;
	shl.b32 	%r2593, %r166, 4;
	mov.u32 	%r2594, _ZZ35hand_gemm_kernel_blockmn_4x4_sharedILi64ELi64ELi32EEviiiPfiS0_iS0_iffE4sm_B;
	add.s32 	%r2595, %r2594, %r2593;
	shl.b32 	%r2596, %r2, 8;
	add.s32 	%r2597, %r2595, %r2596;
	add.s32 	%r2598, %r2597, %r2592;
	add.s32 	%r2599, %r2598, %r2592;
	add.s32 	%r2600, %r2599, %r2592;
	add.s32 	%r2601, %r2600, %r2592;
	add.s32 	%r2602, %r2601, %r2592;
	add.s32 	%r2603, %r2602, %r2592;
	add.s32 	%r2604, %r2603, %r2592;
	st.shared.v4.f32 	[%r2604], {%f2129, %f2130, %f2131, %f2132};
	@%p594 bra 	$L__BB3_660;
	setp.gt.u32 	%p595, %r137, 15;
	mul.wide.u32 	%rd1505, %r136, 16;
	add.s64 	%rd1506, %rd415, %rd1505;
	ld.global.v4.f32 	{%f2133, %f2134, %f2135, %f2136}, [%rd1506];
	shl.b32 	%r2605, %r3, 4;
	shl.b32 	%r2606, %r166, 4;
	mov.u32 	%r2607, _ZZ35hand_gemm_kernel_blockmn_4x4_sharedILi64ELi64ELi32EEviiiPfiS0_iS0_iffE4sm_B;
	add.s32 	%r2608, %r2607, %r2606;
	shl.b32 	%r2609, %r2, 8;
	add.s32 	%r2610, %r2608, %r2609;
	add.s32 	%r2611, %r2610, %r2605;
	add.s32 	%r2612, %r2611, %r2605;
	add.s32 	%r2613, %r2612, %r2605;
	add.s32 	%r2614, %r2613, %r2605;
	add.s32 	%r2615, %r2614, %r2605;
	add.s32 	%r2616, %r2615, %r2605;
	add.s32 	%r2617, %r2616, %r2605;
	add.s32 	%r2618, %r2617, %r2605;
	st.shared.v4.f32 	[%r2618], {%f2133, %f2134, %f2135, %f2136};
	@%p595 bra 	$L__BB3_660;
	setp.gt.u32 	%p596, %r138, 15;
	mul.wide.u32 	%rd1507, %r137, 16;
	add.s64 	%rd1508, %rd415, %rd1507;
	ld.global.v4.f32 	{%f2137, %f2138, %f2139, %f2140}, [%rd1508];
	shl.b32 	%r2619, %r3, 4;
	shl.b32 	%r2620, %r166, 4;
	mov.u32 	%r2621, _ZZ35hand_gemm_kernel_blockmn_4x4_sharedILi64ELi64ELi32EEviiiPfiS0_iS0_iffE4sm_B;
	add.s32 	%r2622, %r2621, %r2620;
	shl.b32 	%r2623, %r2, 8;
	add.s32 	%r2624, %r2622, %r2623;
	add.s32 	%r2625, %r2624, %r2619;
	add.s32 	%r2626, %r2625, %r2619;
	add.s32 	%r2627, %r2626, %r2619;
	add.s32 	%r2628, %r2627, %r2619;
	add.s32 	%r2629, %r2628, %r2619;
	add.s32 	%r2630, %r2629, %r2619;
	add.s32 	%r2631, %r2630, %r2619;
	add.s32 	%r2632, %r2631, %r2619;
	add.s32 	%r2633, %r2632, %r2619;
	st.shared.v4.f32 	[%r2633], {%f2137, %f2138, %f2139, %f2140};
	@%p596 bra 	$L__BB3_660;
	setp.gt.u32 	%p597, %r139, 15;
	mul.wide.u32 	%rd1509, %r138, 16;
	add.s64 	%rd1510, %rd415, %rd1509;
	ld.global.v4.f32 	{%f2141, %f2142, %f2143, %f2144}, [%rd1510];
	shl.b32 	%r2634, %r3, 4;
	shl.b32 	%r2635, %r166, 4;
	mov.u32 	%r2636, _ZZ35hand_gemm_kernel_blockmn_4x4_sharedILi64ELi64ELi32EEviiiPfiS0_iS0_iffE4sm_B;
	add.s32 	%r2637, %r2636, %r2635;
	shl.b32 	%r2638, %r2, 8;
	add.s32 	%r2639, %r2637, %r2638;
	add.s32 	%r2640, %r2639, %r2634;
	add.s32 	%r2641, %r2640, %r2634;
	add.s32 	%r2642, %r2641, %r2634;
	add.s32 	%r2643, %r2642, %r2634;
	add.s32 	%r2644, %r2643, %r2634;
	add.s32 	%r2645, %r2644, %r2634;
	add.s32 	%r2646, %r2645, %r2634;
	add.s32 	%r2647, %r2646, %r2634;
	add.s32 	%r2648, %r2647, %r2634;
	add.s32 	%r2649, %r2648, %r2634;
	st.shared.v4.f32 	[%r2649], {%f2141, %f2142, %f2143, %f2144};
	@%p597 bra 	$L__BB3_660;
	setp.gt.u32 	%p598, %r140, 15;
	mul.wide.u32 	%rd1511, %r139, 16;
	add.s64 	%rd1512, %rd415, %rd1511;
	ld.global.v4.f32 	{%f2145, %f2146, %f2147, %f2148}, [%rd1512];
	shl.b32 	%r2650, %r3, 4;
	shl.b32 	%r2651, %r166, 4;
	mov.u32 	%r2652, _ZZ35hand_gemm_kernel_blockmn_4x4_sharedILi64ELi64ELi32EEviiiPfiS0_iS0_iffE4sm_B;
	add.s32 	%r2653, %r2652, %r2651;
	shl.b32 	%r2654, %r2, 8;
	add.s32 	%r2655, %r2653, %r2654;
	add.s32 	%r2656, %r2655, %r2650;
	add.s32 	%r2657, %r2656, %r2650;
	add.s32 	%r2658, %r2657, %r2650;
	add.s32 	%r2659, %r2658, %r2650;
	add.s32 	%r2660, %r2659, %r2650;
	add.s32 	%r2661, %r2660, %r2650;
	add.s32 	%r2662, %r2661, %r2650;
	add.s32 	%r2663, %r2662, %r2650;
	add.s32 	%r2664, %r2663, %r2650;
	add.s32 	%r2665, %r2664, %r2650;
	add.s32 	%r2666, %r2665, %r2650;
	st.shared.v4.f32 	[%r2666], {%f2145, %f2146, %f2147, %f2148};
	@%p598 bra 	$L__BB3_660;
	setp.gt.u32 	%p599, %r141, 15;
	mul.wide.u32 	%rd1513, %r140, 16;
	add.s64 	%rd1514, %rd415, %rd1513;
	ld.global.v4.f32 	{%f2149, %f2150, %f2151, %f2152}, [%rd1514];
	shl.b32 	%r2667, %r3, 4;
	shl.b32 	%r2668, %r166, 4;
	mov.u32 	%r2669, _ZZ35hand_gemm_kernel_blockmn_4x4_sharedILi64ELi64ELi32EEviiiPfiS0_iS0_iffE4sm_B;
	add.s32 	%r2670, %r2669, %r2668;
	shl.b32 	%r2671, %r2, 8;
	add.s32 	%r2672, %r2670, %r2671;
	add.s32 	%r2673, %r2672, %r2667;
	add.s32 	%r2674, %r2673, %r2667;
	add.s32 	%r2675, %r2674, %r2667;
	add.s32 	%r2676, %r2675, %r2667;
	add.s32 	%r2677, %r2676, %r2667;
	add.s32 	%r2678, %r2677, %r2667;
	add.s32 	%r2679, %r2678, %r2667;
	add.s32 	%r2680, %r2679, %r2667;
	add.s32 	%r2681, %r2680, %r2667;
	add.s32 	%r2682, %r2681, %r2667;
	add.s32 	%r2683, %r2682, %r2667;
	add.s32 	%r2684, %r2683, %r2667;
	st.shared.v4.f32 	[%r2684], {%f2149, %f2150, %f2151, %f2152};
	@%p599 bra 	$L__BB3_660;
	setp.gt.u32 	%p600, %r142, 15;
	mul.wide.u32 	%rd1515, %r141, 16;
	add.s64 	%rd1516, %rd415, %rd1515;
	ld.global.v4.f32 	{%f2153, %f2154, %f2155, %f2156}, [%rd1516];
	shl.b32 	%r2685, %r3, 4;
	shl.b32 	%r2686, %r166, 4;
	mov.u32 	%r2687, _ZZ35hand_gemm_kernel_blockmn_4x4_sharedILi64ELi64ELi32EEviiiPfiS0_iS0_iffE4sm_B;
	add.s32 	%r2688, %r2687, %r2686;
	shl.b32 	%r2689, %r2, 8;
	add.s32 	%r2690, %r2688, %r2689;
	add.s32 	%r2691, %r2690, %r2685;
	add.s32 	%r2692, %r2691, %r2685;
	add.s32 	%r2693, %r2692, %r2685;
	add.s32 	%r2694, %r2693, %r2685;
	add.s32 	%r2695, %r2694, %r2685;
	add.s32 	%r2696, %r2695, %r2685;
	add.s32 	%r2697, %r2696, %r2685;
	add.s32 	%r2698, %r2697, %r2685;
	add.s32 	%r2699, %r2698, %r2685;
	add.s32 	%r2700, %r2699, %r2685;
	add.s32 	%r2701, %r2700, %r2685;
	add.s32 	%r2702, %r2701, %r2685;
	add.s32 	%r2703, %r2702, %r2685;
	st.shared.v4.f32 	[%r2703], {%f2153, %f2154, %f2155, %f2156};
	@%p600 bra 	$L__BB3_660;
	setp.gt.u32 	%p601, %r143, 15;
	mul.wide.u32 	%rd1517, %r142, 16;
	add.s64 	%rd1518, %rd415, %rd1517;
	ld.global.v4.f32 	{%f2157, %f2158, %f2159, %f2160}, [%rd1518];
	shl.b32 	%r2704, %r3, 4;
	shl.b32 	%r2705, %r166, 4;
	mov.u32 	%r2706, _ZZ35hand_gemm_kernel_blockmn_4x4_sharedILi64ELi64ELi32EEviiiPfiS0_iS0_iffE4sm_B;
	add.s32 	%r2707, %r2706, %r2705;
	shl.b32 	%r2708, %r2, 8;
	add.s32 	%r2709, %r2707, %r2708;
	add.s32 	%r2710, %r2709, %r2704;
	add.s32 	%r2711, %r2710, %r2704;
	add.s32 	%r2712, %r2711, %r2704;
	add.s32 	%r2713, %r2712, %r2704;
	add.s32 	%r2714, %r2713, %r2704;
	add.s32 	%r2715, %r2714, %r2704;
	add.s32 	%r2716, %r2715, %r2704;
	add.s32 	%r2717, %r2716, %r2704;
	add.s32 	%r2718, %r2717, %r2704;
	add.s32 	%r2719, %r2718, %r2704;
	add.s32 	%r2720, %r2719, %r2704;
	add.s32 	%r2721, %r2720, %r2704;
	add.s32 	%r2722, %r2721, %r2704;
	add.s32 	%r2723, %r2722, %r2704;
	st.shared.v4.f32 	[%r2723], {%f2157, %f2158, %f2159, %f2160};
	@%p601 bra 	$L__BB3_660;
	mul.wide.u32 	%rd1519, %r143, 16;
	add.s64 	%rd1520, %rd415, %rd1519;
	ld.global.v4.f32 	{%f2161, %f2162, %f2163, %f2164}, [%rd1520];
	shl.b32 	%r2724, %r3, 4;
	shl.b32 	%r2725, %r166, 4;
	mov.u32 	%r2726, _ZZ35hand_gemm_kernel_blockmn_4x4_sharedILi64ELi64ELi32EEviiiPfiS0_iS0_iffE4sm_B;
	add.s32 	%r2727, %r2726, %r2725;
	shl.b32 	%r2728, %r2, 8;
	add.s32 	%r2729, %r2727, %r2728;
	add.s32 	%r2730, %r2729, %r2724;
	add.s32 	%r2731, %r2730, %r2724;
	add.s32 	%r2732, %r2731, %r2724;
	add.s32 	%r2733, %r2732, %r2724;
	add.s32 	%r2734, %r2733, %r2724;
	add.s32 	%r2735, %r2734, %r2724;
	add.s32 	%r2736, %r2735, %r2724;
	add.s32 	%r2737, %r2736, %r2724;
	add.s32 	%r2738, %r2737, %r2724;
	add.s32 	%r2739, %r2738, %r2724;
	add.s32 	%r2740, %r2739, %r2724;
	add.s32 	%r2741, %r2740, %r2724;
	add.s32 	%r2742, %r2741, %r2724;
	add.s32 	%r2743, %r2742, %r2724;
	add.s32 	%r2744, %r2743, %r2724;
	st.shared.v4.f32 	[%r2744], {%f2161, %f2162, %f2163, %f2164};
$L__BB3_660:
	setp.gt.u32 	%p602, %r11, 31;
	@%p602 bra 	$L__BB3_1217;
	@%p8 bra 	$L__BB3_678;
	ld.param.u32 	%r9505, [_Z35hand_gemm_kernel_blockmn_4x4_sharedILi64ELi64ELi32EEviiiPfiS0_iS0_iff_param_6];
	setp.gt.u32 	%p604, %r4, 15;
	mul.lo.s32 	%r2745, %r11, %r9505;
	cvt.s64.s32 	%rd1521, %r2745;
	add.s64 	%rd1522, %rd413, %rd1521;
	shl.b64 	%rd1523, %rd1522, 2;
	add.s64 	%rd421, %rd414, %rd1523;
	mul.wide.u32 	%rd1524, %r166, 16;
	add.s64 	%rd422, %rd421, %rd1524;
	ld.global.v4.f32 	{%f2165, %f2166, %f2167, %f2168}, [%rd422];
	shl.b32 	%r2746, %r166, 4;
	mov.u32 	%r2747, _ZZ35hand_gemm_kernel_blockmn_4x4_sharedILi64ELi64ELi32EEviiiPfiS0_iS0_iffE4sm_B;
	add.s32 	%r2748, %r2747, %r2746;
	shl.b32 	%r2749, %r11, 8;
	add.s32 	%r2750, %r2748, %r2749;
	st.shared.v4.f32 	[%r2750], {%f2165, %f2166, %f2167, %f2168};
	@%p604 bra 	$L__BB3_678;
	setp.gt.u32 	%p605, %r5, 15;
	mul.wide.s32 	%rd1525, %r3, 16;
	add.s64 	%rd423, %rd422, %rd1525;
	ld.global.v4.f32 	{%f2169, %f2170, %f2171, %f2172}, [%rd423];
	shl.b32 	%r2751, %r3, 4;
	shl.b32 	%r2752, %r166, 4;
	mov.u32 	%r2753, _ZZ35hand_gemm_kernel_blockmn_4x4_sharedILi64ELi64ELi32EEviiiPfiS0_iS0_iffE4sm_B;
	add.s32 	%r2754, %r2753, %r2752;
	shl.b32 	%r2755, %r11, 8;
	add.s32 	%r2756, %r2754, %r2755;
	add.s32 	%r2757, %r2756, %r2751;
	st.shared.v4.f32 	[%r2757], {%f2169, %f2170, %f2171, %f2172};
	@%p605 bra 	$L__BB3_678;
	setp.gt.u32 	%p606, %r6, 15;
	mul.wide.s32 	%rd1526, %r3, 16;
	add.s64 	%rd424, %rd423, %rd1526;
	ld.global.v4.f32 	{%f2173, %f2174, %f2175, %f2176}, [%rd424];
	shl.b32 	%r2758, %r3, 4;
	shl.b32 	%r2759, %r166, 4;
	mov.u32 	%r2760, _ZZ35hand_gemm_kernel_blockmn_4x4_sharedILi64ELi64ELi32EEviiiPfiS0_iS0_iffE4sm_B;
	add.s32 	%r2761, %r2760, %r2759;
	shl.b32 	%r2762, %r11, 8;
	add.s32 	%r2763, %r2761, %r2762;
	add.s32 	%r2764, %r2763, %r2758;
	add.s32 	%r2765, %r2764, %r2758;
	st.shared.v4.f32 	[%r2765], {%f2173, %f2174, %f2175, %f2176};
	@%p606 bra 	$L__BB3_678;
	setp.gt.u32 	%p607, %r7, 15;
	mul.wide.s32 	%rd1527, %r3, 16;
	add.s64 	%rd425, %rd424, %rd1527;
	ld.global.v4.f32 	{%f2177, %f2178, %f2179, %f2180}, [%rd425];
	shl.b32 	%r2766, %r3, 4;
	shl.b32 	%r2767, %r166, 4;
	mov.u32 	%r2768, _ZZ35hand_gemm_kernel_blockmn_4x4_sharedILi64ELi64ELi32EEviiiPfiS0_iS0_iffE4sm_B;
	add.s32 	%r2769, %r2768, %r2767;
	shl.b32 	%r2770, %r11, 8;
	add.s32 	%r2771, %r2769, %r2770;
	add.s32 	%r2772, %r2771, %r2766;
	add.s32 	%r2773, %r2772, %r2766;
	add.s32 	%r2774, %r2773, %r2766;
	st.shared.v4.f32 	[%r2774], {%f2177, %f2178, %f2179, %f2180};
	@%p607 bra 	$L__BB3_678;
	setp.gt.u32 	%p608, %r8, 15;
	mul.wide.s32 	%rd1528, %r3, 16;
	add.s64 	%rd426, %rd425, %rd1528;
	ld.global.v4.f32 	{%f2181, %f2182, %f2183, %f2184}, [%rd426];
	shl.b32 	%r2775, %r3, 4;
	shl.b32 	%r2776, %r166, 4;
	mov.u32 	%r2777, _ZZ35hand_gemm_kernel_blockmn_4x4_sharedILi64ELi64ELi32EEviiiPfiS0_iS0_iffE4sm_B;
	add.s32 	%r2778, %r2777, %r2776;
	shl.b32 	%r2779, %r11, 8;
	add.s32 	%r2780, %r2778, %r2779;
	add.s32 	%r2781, %r2780, %r2775;
	add.s32 	%r2782, %r2781, %r2775;
	add.s32 	%r2783, %r2782, %r2775;
	add.s32 	%r2784, %r2783, %r2775;
	st.shared.v4.f32 	[%r2784], {%f2181, %f2182, %f2183, %f2184};
	@%p608 bra 	$L__BB3_678;
	setp.gt.u32 	%p609, %r9, 15;
	mul.wide.s32 	%rd1529, %r3, 16;
	add.s64 	%rd1530, %rd426, %rd1529;
	ld.global.v4.f32 	{%f2185, %f2186, %f2187, %f2188}, [%rd1530];
	shl.b32 	%r2785, %r3, 4;
	shl.b32 	%r2786, %r166, 4;
	mov.u32 	%r2787, _ZZ35hand_gemm_kernel_blockmn_4x4_sharedILi64ELi64ELi32EEviiiPfiS0_iS0_iffE4sm_B;
	add.s32 	%r2788, %r2787, %r2786;
	shl.b32 	%r2789, %r11, 8;
	add.s32 	%r2790, %r2788, %r2789;
	add.s32 	%r2791, %r2790, %r2785;
	add.s32 	%r2792, %r2791, %r2785;
	add.s32 	%r2793, %r2792, %r2785;
	add.s32 	%r2794, %r2793, %r2785;
	add.s32 	%r2795, %r2794, %r2785;
	st.shared.v4.f32 	[%r2795], {%f2185, %f2186, %f2187, %f2188};
	@%p609 bra 	$L__BB3_678;
	setp.gt.u32 	%p610, %r10, 15;
	mul.wide.u32 	%rd1531, %r9, 16;
	add.s64 	%rd1532, %rd421, %rd1531;
	ld.global.v4.f32 	{%f2189, %f2190, %f2191, %f2192}, [%rd1532];
	shl.b32 	%r2796, %r3, 4;
	shl.b32 	%r2797, %r166, 4;
	mov.u32 	%r2798, _ZZ35hand_gemm_kernel_blockmn_4x4_sharedILi64ELi64ELi32EEviiiPfiS0_iS0_iffE4sm_B;
	add.s32 	%r2799, %r2798, %r2797;
	shl.b32 	%r2800, %r11, 8;
	add.s32 	%r2801, %r2799, %r2800;
	add.s32 	%r2802, %r2801, %r2796;
	add.s32 	%r2803, %r2802, %r2796;
	add.s32 	%r2804, %r2803, %r2796;
	add.s32 	%r2805, %r2804, %r2796;
	add.s32 	%r2806, %r2805, %r2796;
	add.s32 	%r2807, %r2806, %r2796;
	st.shared.v4.f32 	[%r2807], {%f2189, %f2190, %f2191, %f2192};
	@%p610 bra 	$L__BB3_678;
	setp.gt.u32 	%p611, %r136, 15;
	mul.wide.u32 	%rd1533, %r10, 16;
	add.s64 	%rd1534, %rd421, %rd1533;
	ld.global.v4.f32 	{%f2193, %f2194, %f2195, %f2196}, [%rd1534];
	shl.b32 	%r2808, %r3, 4;
	shl.b32 	%r2809, %r166, 4;
	mov.u32 	%r2810, _ZZ35hand_gemm_kernel_blockmn_4x4_sharedILi64ELi64ELi32EEviiiPfiS0_iS0_iffE4sm_B;
	add.s32 	%r2811, %r2810, %r2809;
	shl.b32 	%r2812, %r11, 8;
	add.s32 	%r2813, %r2811, %r2812;
	add.s32 	%r2814, %r2813, %r2808;
	add.s32 	%r2815, %r2814, %r2808;
	add.s32 	%r2816, %r2815, %r2808;
	add.s32 	%r2817, %r2816, %r2808;
	add.s32 	%r2818, %r2817, %r2808;
	add.s32 	%r2819, %r2818, %r2808;
	add.s32 	%r2820, %r2819, %r2808;
	st.shared.v4.f32 	[%r2820], {%f2193, %f2194, %f2195, %f2196};
	@%p611 bra 	$L__BB3_678;
	setp.gt.u32 	%p612, %r137, 15;
	mul.wide.u32 	%rd1535, %r136, 16;
	add.s64 	%rd1536, %rd421, %rd1535;
	ld.global.v4.f32 	{%f2197, %f2198, %f2199, %f2200}, [%rd1536];
	shl.b32 	%r2821, %r3, 4;
	shl.b32 	%r2822, %r166, 4;
	mov.u32 	%r2823, _ZZ35hand_gemm_kernel_blockmn_4x4_sharedILi64ELi64ELi32EEviiiPfiS0_iS0_iffE4sm_B;
	add.s32 	%r2824, %r2823, %r2822;
	shl.b32 	%r2825, %r11, 8;
	add.s32 	%r2826, %r2824, %r2825;
	add.s32 	%r2827, %r2826, %r2821;
	add.s32 	%r2828, %r2827, %r2821;
	add.s32 	%r2829, %r2828, %r2821;
	add.s32 	%r2830, %r2829, %r2821;
	add.s32 	%r2831, %r2830, %r2821;
	add.s32 	%r2832, %r2831, %r2821;
	add.s32 	%r2833, %r2832, %r2821;
	add.s32 	%r2834, %r2833, %r2821;
	st.shared.v4.f32 	[%r2834], {%f2197, %f2198, %f2199, %f2200};
	@%p612 bra 	$L__BB3_678;
	setp.gt.u32 	%p613, %r138, 15;
	mul.wide.u32 	%rd1537, %r137, 16;
	add.s64 	%rd1538, %rd421, %rd1537;
	ld.global.v4.f32 	{%f2201, %f2202, %f2203, %f2204}, [%rd1538];
	shl.b32 	%r2835, %r3, 4;
	shl.b32 	%r2836, %r166, 4;
	mov.u32 	%r2837, _ZZ35hand_gemm_kernel_blockmn_4x4_sharedILi64ELi64ELi32EEviiiPfiS0_iS0_iffE4sm_B;
	add.s32 	%r2838, %r2837, %r2836;
	shl.b32 	%r2839, %r11, 8;
	add.s32 	%r2840, %r2838, %r2839;
	add.s32 	%r2841, %r2840, %r2835;
	add.s32 	%r2842, %r2841, %r2835;
	add.s32 	%r2843, %r2842, %r2835;
	add.s32 	%r2844, %r2843, %r2835;
	add.s32 	%r2845, %r2844, %r2835;
	add.s32 	%r2846, %r2845, %r2835;
	add.s32 	%r2847, %r2846, %r2835;
	add.s32 	%r2848, %r2847, %r2835;
	add.s32 	%r2849, %r2848, %r2835;
	st.shared.v4.f32 	[%r2849], {%f2201, %f2202, %f2203, %f2204};
	@%p613 bra 	$L__BB3_678;
	setp.gt.u32 	%p614, %r139, 15;
	mul.wide.u32 	%rd1539, %r138, 16;
	add.s64 	%rd1540, %rd421, %rd1539;
	ld.global.v4.f32 	{%f2205, %f2206, %f2207, %f2208}, [%rd1540];
	shl.b32 	%r2850, %r3, 4;
	shl.b32 	%r2851, %r166, 4;
	mov.u32 	%r2852, _ZZ35hand_gemm_kernel_blockmn_4x4_sharedILi64ELi64ELi32EEviiiPfiS0_iS0_iffE4sm_B;
	add.s32 	%r2853, %r2852, %r2851;
	shl.b32 	%r2854, %r11, 8;
	add.s32 	%r2855, %r2853, %r2854;
	add.s32 	%r2856, %r2855, %r2850;
	add.s32 	%r2857, %r2856, %r2850;
	add.s32 	%r2858, %r2857, %r2850;
	add.s32 	%r2859, %r2858, %r2850;
	add.s32 	%r2860, %r2859, %r2850;
	add.s32 	%r2861, %r2860, %r2850;
	add.s32 	%r2862, %r2861, %r2850;
	add.s32 	%r2863, %r2862, %r2850;
	add.s32 	%r2864, %r2863, %r2850;
	add.s32 	%r2865, %r2864, %r2850;
	st.shared.v4.f32 	[%r2865], {%f2205, %f2206, %f2207, %f2208};
	@%p614 bra 	$L__BB3_678;
	setp.gt.u32 	%p615, %r140, 15;
	mul.wide.u32 	%rd1541, %r139, 16;
	add.s64 	%rd1542, %rd421, %rd1541;
	ld.global.v4.f32 	{%f2209, %f2210, %f2211, %f2212}, [%rd1542];
	shl.b32 	%r2866, %r3, 4;
	shl.b32 	%r2867, %r166, 4;
	mov.u32 	%r2868, _ZZ35hand_gemm_kernel_blockmn_4x4_sharedILi64ELi64ELi32EEviiiPfiS0_iS0_iffE4sm_B;
	add.s32 	%r2869, %r2868, %r2867;
	shl.b32 	%r2870, %r11, 8;
	add.s32 	%r2871, %r2869, %r2870;
	add.s32 	%r2872, %r2871, %r2866;
	add.s32 	%r2873, %r2872, %r2866;
	add.s32 	%r2874, %r2873, %r2866;
	add.s32 	%r2875, %r2874, %r2866;
	add.s32 	%r2876, %r2875, %r2866;
	add.s32 	%r2877, %r2876, %r2866;
	add.s32 	%r2878, %r2877, %r2866;
	add.s32 	%r2879, %r2878, %r2866;
	add.s32 	%r2880, %r2879, %r2866;
	add.s32 	%r2881, %r2880, %r2866;
	add.s32 	%r2882, %r2881, %r2866;
	st.shared.v4.f32 	[%r2882], {%f2209, %f2210, %f2211, %f2212};
	@%p615 bra 	$L__BB3_678;
	setp.gt.u32 	%p616, %r141, 15;
	mul.wide.u32 	%rd1543, %r140, 16;
	add.s64 	%rd1544, %rd421, %rd1543;
	ld.global.v4.f32 	{%f2213, %f2214, %f2215, %f2216}, [%rd1544];
	shl.b32 	%r2883, %r3, 4;
	shl.b32 	%r2884, %r166, 4;
	mov.u32 	%r2885, _ZZ35hand_gemm_kernel_blockmn_4x4_sharedILi64ELi64ELi32EEviiiPfiS0_iS0_iffE4sm_B;
	add.s32 	%r2886, %r2885, %r2884;
	shl.b32 	%r2887, %r11, 8;
	add.s32 	%r2888, %r2886, %r2887;
	add.s32 	%r2889, %r2888, %r2883;
	add.s32 	%r2890, %r2889, %r2883;
	add.s32 	%r2891, %r2890, %r2883;
	add.s32 	%r2892, %r2891, %r2883;
	add.s32 	%r2893, %r2892, %r2883;
	add.s32 	%r2894, %r2893, %r2883;
	add.s32 	%r2895, %r2894, %r2883;
	add.s32 	%r2896, %r2895, %r2883;
	add.s32 	%r2897, %r2896, %r2883;
	add.s32 	%r2898, %r2897, %r2883;
	add.s32 	%r2899, %r2898, %r2883;
	add.s32 	%r2900, %r2899, %r2883;
	st.shared.v4.f32 	[%r2900], {%f2213, %f2214, %f2215, %f2216};
	@%p616 bra 	$L__BB3_678;
	setp.gt.u32 	%p617, %r142, 15;
	mul.wide.u32 	%rd1545, %r141, 16;
	add.s64 	%rd1546, %rd421, %rd1545;
	ld.global.v4.f32 	{%f2217, %f2218, %f2219, %f2220}, [%rd1546];
	shl.b32 	%r2901, %r3, 4;
	shl.b32 	%r2902, %r166, 4;
	mov.u32 	%r2903, _ZZ35hand_gemm_kernel_blockmn_4x4_sharedILi64ELi64ELi32EEviiiPfiS0_iS0_iffE4sm_B;
	add.s32 	%r2904, %r2903, %r2902;
	shl.b32 	%r2905, %r11, 8;
	add.s32 	%r2906, %r2904, %r2905;
	add.s32 	%r2907, %r2906, %r2901;
	add.s32 	%r2908, %r2907, %r2901;
	add.s32 	%r2909, %r2908, %r2901;
	add.s32 	%r2910, %r2909, %r2901;
	add.s32 	%r2911, %r2910, %r2901;
	add.s32 	%r2912, %r2911, %r2901;
	add.s32 	%r2913, %r2912, %r2901;
	add.s32 	%r2914, %r2913, %r2901;
	add.s32 	%r2915, %r2914, %r2901;
	add.s32 	%r2916, %r2915, %r2901;
	add.s32 	%r2917, %r2916, %r2901;
	add.s32 	%r2918, %r2917, %r2901;
	add.s32 	%r2919, %r2918, %r2901;
	st.shared.v4.f32 	[%r2919], {%f2217, %f2218, %f2219, %f2220};
	@%p617 bra 	$L__BB3_678;
	setp.gt.u32 	%p618, %r143, 15;
	mul.wide.u32 	%rd1547, %r142, 16;
	add.s64 	%rd1548, %rd421, %rd1547;
	ld.global.v4.f32 	{%f2221, %f2222, %f2223, %f2224}, [%rd1548];
	shl.b32 	%r2920, %r3, 4;
	shl.b32 	%r2921, %r166, 4;
	mov.u32 	%r2922, _ZZ35hand_gemm_kernel_blockmn_4x4_sharedILi64ELi64ELi32EEviiiPfiS0_iS0_iffE4sm_B;
	add.s32 	%r2923, %r2922, %r2921;
	shl.b32 	%r2924, %r11, 8;
	add.s32 	%r2925, %r2923, %r2924;
	add.s32 	%r2926, %r2925, %r2920;
	add.s32 	%r2927, %r2926, %r2920;
	add.s32 	%r2928, %r2927, %r2920;
	add.s32 	%r2929, %r2928, %r2920;
	add.s32 	%r2930, %r2929, %r2920;
	add.s32 	%r2931, %r2930, %r2920;
	add.s32 	%r2932, %r2931, %r2920;
	add.s32 	%r2933, %r2932, %r2920;
	add.s32 	%r2934, %r2933, %r2920;
	add.s32 	%r2935, %r2934, %r2920;
	add.s32 	%r2936, %r2935, %r2920;
	add.s32 	%r2937, %r2936, %r2920;
	add.s32 	%r2938, %r2937, %r2920;
	add.s32 	%r2939, %r2938, %r2920;
	st.shared.v4.f32 	[%r2939], {%f2221, %f2222, %f2223, %f2224};
	@%p618 bra 	$L__BB3_678;
	mul.wide.u32 	%rd1549, %r143, 16;
	add.s64 	%rd1550, %rd421, %rd1549;
	ld.global.v4.f32 	{%f2225, %f2226, %f2227, %f2228}, [%rd1550];
	shl.b32 	%r2940, %r3, 4;
	shl.b32 	%r2941, %r166, 4;
	mov.u32 	%r2942, _ZZ35hand_gemm_kernel_blockmn_4x4_sharedILi64ELi64ELi32EEviiiPfiS0_iS0_iffE4sm_B;
	add.s32 	%r2943, %r2942, %r2941;
	shl.b32 	%r2944, %r11, 8;
	add.s32 	%r2945, %r2943, %r2944;
	add.s32 	%r2946, %r2945, %r2940;
	add.s32 	%r2947, %r2946, %r2940;
	add.s32 	%r2948, %r2947, %r2940;
	add.s32 	%r2949, %r2948, %r2940;
	add.s32 	%r2950, %r2949, %r2940;
	add.s32 	%r2951, %r2950, %r2940;
	add.s32 	%r2952, %r2951, %r2940;
	add.s32 	%r2953, %r2952, %r2940;
	add.s32 	%r2954, %r2953, %r2940;
	add.s32 	%r2955, %r2954, %r2940;
	add.s32 	%r2956, %r2955, %r2940;
	add.s32 	%r2957, %r2956, %r2940;
	add.s32 	%r2958, %r2957, %r2940;
	add.s32 	%r2959, %r2958, %r2940;
	add.s32 	%r2960, %r2959, %r2940;
	st.shared.v4.f32 	[%r2960], {%f2225, %f2226, %f2227, %f2228};
$L__BB3_678:
	setp.gt.u32 	%p619, %r13, 31;
	@%p619 bra 	$L__BB3_1217;
	@%p8 bra 	$L__BB3_696;
	ld.param.u32 	%r9506, [_Z35hand_gemm_kernel_blockmn_4x4_sharedILi64ELi64ELi32EEviiiPfiS0_iS0_iff_param_6];
	setp.gt.u32 	%p621, %r4, 15;
	mul.lo.s32 	%r2961, %r13, %r9506;
	cvt.s64.s32 	%rd1551, %r2961;
	add.s64 	%rd1552, %rd413, %rd1551;
	shl.b64 	%rd1553, %rd1552, 2;
	add.s64 	%rd427, %rd414, %rd1553;
	mul.wide.u32 	%rd1554, %r166, 16;
	add.s64 	%rd428, %rd427, %rd1554;
	ld.global.v4.f32 	{%f2229, %f2230, %f2231, %f2232}, [%rd428];
	shl.b32 	%r2962, %r166, 4;
	mov.u32 	%r2963, _ZZ35hand_gemm_kernel_blockmn_4x4_sharedILi64ELi64ELi32EEviiiPfiS0_iS0_iffE4sm_B;
	add.s32 	%r2964, %r2963, %r2962;
	shl.b32 	%r2965, %r13, 8;
	add.s32 	%r2966, %r2964, %r2965;
	st.shared.v4.f32 	[%r2966], {%f2229, %f2230, %f2231, %f2232};
	@%p621 bra 	$L__BB3_696;
	setp.gt.u32 	%p622, %r5, 15;
	mul.wide.s32 	%rd1555, %r3, 16;
	add.s64 	%rd429, %rd428, %rd1555;
	ld.global.v4.f32 	{%f2233, %f2234, %f2235, %f2236}, [%rd429];
	shl.b32 	%r2967, %r166, 4;
	mov.u32 	%r2968, _ZZ35hand_gemm_kernel_blockmn_4x4_sharedILi64ELi64ELi32EEviiiPfiS0_iS0_iffE4sm_B;
	add.s32 	%r2969, %r2968, %r2967;
	shl.b32 	%r2970, %r13, 8;
	add.s32 	%r2971, %r2969, %r2970;
	shl.b32 	%r2972, %r3, 4;
	add.s32 	%r2973, %r2971, %r2972;
	st.shared.v4.f32 	[%r2973], {%f2233, %f2234, %f2235, %f2236};
	@%p622 bra 	$L__BB3_696;
	setp.gt.u32 	%p623, %r6, 15;
	mul.wide.s32 	%rd1556, %r3, 16;
	add.s64 	%rd430, %rd429, %rd1556;
	ld.global.v4.f32 	{%f2237, %f2238, %f2239, %f2240}, [%rd430];
	shl.b32 	%r2974, %r3, 4;
	shl.b32 	%r2975, %r166, 4;
	mov.u32 	%r2976, _ZZ35hand_gemm_kernel_blockmn_4x4_sharedILi64ELi64ELi32EEviiiPfiS0_iS0_iffE4sm_B;
	add.s32 	%r2977, %r2976, %r2975;
	shl.b32 	%r2978, %r13, 8;
	add.s32 	%r2979, %r2977, %r2978;
	add.s32 	%r2980, %r2979, %r2974;
	add.s32 	%r2981, %r2980, %r2974;
	st.shared.v4.f32 	[%r2981], {%f2237, %f2238, %f2239, %f2240};
	@%p623 bra 	$L__BB3_696;
	setp.gt.u32 	%p624, %r7, 15;
	mul.wide.s32 	%rd1557, %r3, 16;
	add.s64 	%rd431, %rd430, %rd1557;
	ld.global.v4.f32 	{%f2241, %f2242, %f2243, %f2244}, [%rd431];
	shl.b32 	%r2982, %r3, 4;
	shl.b32 	%r2983, %r166, 4;
	mov.u32 	%r2984, _ZZ35hand_gemm_kernel_blockmn_4x4_sharedILi64ELi64ELi32EEviiiPfiS0_iS0_iffE4sm_B;
	add.s32 	%r2985, %r2984, %r2983;
	shl.b32 	%r2986, %r13, 8;
	add.s32 	%r2987, %r2985, %r2986;
	add.s32 	%r2988, %r2987, %r2982;
	add.s32 	%r2989, %r2988, %r2982;
	add.s32 	%r2990, %r2989, %r2982;
	st.shared.v4.f32 	[%r2990], {%f2241, %f2242, %f2243, %f2244};
	@%p624 bra 	$L__BB3_696;
	setp.gt.u32 	%p625, %r8, 15;
	mul.wide.s32 	%rd1558, %r3, 16;
	add.s64 	%rd432, %rd431, %rd1558;
	ld.global.v4.f32 	{%f2245, %f2246, %f2247, %f2248}, [%rd432];
	shl.b32 	%r2991, %r3, 4;
	shl.b32 	%r2992, %r166, 4;
	mov.u32 	%r2993, _ZZ35hand_gemm_kernel_blockmn_4x4_sharedILi64ELi64ELi32EEviiiPfiS0_iS0_iffE4sm_B;
	add.s32 	%r2994, %r2993, %r2992;
	shl.b32 	%r2995, %r13, 8;
	add.s32 	%r2996, %r2994, %r2995;
	add.s32 	%r2997, %r2996, %r2991;
	add.s32 	%r2998, %r2997, %r2991;
	add.s32 	%r2999, %r2998, %r2991;
	add.s32 	%r3000, %r2999, %r2991;
	st.shared.v4.f32 	[%r3000], {%f2245, %f2246, %f2247, %f2248};
	@%p625 bra 	$L__BB3_696;
	setp.gt.u32 	%p626, %r9, 15;
	mul.wide.s32 	%rd1559, %r3, 16;
	add.s64 	%rd1560, %rd432, %rd1559;
	ld.global.v4.f32 	{%f2249, %f2250, %f2251, %f2252}, [%rd1560];
	shl.b32 	%r3001, %r3, 4;
	shl.b32 	%r3002, %r166, 4;
	mov.u32 	%r3003, _ZZ35hand_gemm_kernel_blockmn_4x4_sharedILi64ELi64ELi32EEviiiPfiS0_iS0_iffE4sm_B;
	add.s32 	%r3004, %r3003, %r3002;
	shl.b32 	%r3005, %r13, 8;
	add.s32 	%r3006, %r3004, %r3005;
	add.s32 	%r3007, %r3006, %r3001;
	add.s32 	%r3008, %r3007, %r3001;
	add.s32 	%r3009, %r3008, %r3001;
	add.s32 	%r3010, %r3009, %r3001;
	add.s32 	%r3011, %r3010, %r3001;
	st.shared.v4.f32 	[%r3011], {%f2249, %f2250, %f2251, %f2252};
	@%p626 bra 	$L__BB3_696;
	setp.gt.u32 	%p627, %r10, 15;
	mul.wide.u32 	%rd1561, %r9, 16;
	add.s64 	%rd1562, %rd427, %rd1561;
	ld.global.v4.f32 	{%f2253, %f2254, %f2255, %f2256}, [%rd1562];
	shl.b32 	%r3012, %r3, 4;
	shl.b32 	%r3013, %r166, 4;
	mov.u32 	%r3014, _ZZ35hand_gemm_kernel_blockmn_4x4_sharedILi64ELi64ELi32EEviiiPfiS0_iS0_iffE4sm_B;
	add.s32 	%r3015, %r3014, %r3013;
	shl.b32 	%r3016, %r13, 8;
	add.s32 	%r3017, %r3015, %r3016;
	add.s32 	%r3018, %r3017, %r3012;
	add.s32 	%r3019, %r3018, %r3012;
	add.s32 	%r3020, %r3019, %r3012;
	add.s32 	%r3021, %r3020, %r3012;
	add.s32 	%r3022, %r3021, %r3012;
	add.s32 	%r3023, %r3022, %r3012;
	st.shared.v4.f32 	[%r3023], {%f2253, %f2254, %f2255, %f2256};
	@%p627 bra 	$L__BB3_696;
	setp.gt.u32 	%p628, %r136, 15;
	mul.wide.u32 	%rd1563, %r10, 16;
	add.s64 	%rd1564, %rd427, %rd1563;
	ld.global.v4.f32 	{%f2257, %f2258, %f2259, %f2260}, [%rd1564];
	shl.b32 	%r3024, %r3, 4;
	shl.b32 	%r3025, %r166, 4;
	mov.u32 	%r3026, _ZZ35hand_gemm_kernel_blockmn_4x4_sharedILi64ELi64ELi32EEviiiPfiS0_iS0_iffE4sm_B;
	add.s32 	%r3027, %r3026, %r3025;
	shl.b32 	%r3028, %r13, 8;
	add.s32 	%r3029, %r3027, %r3028;
	add.s32 	%r3030, %r3029, %r3024;
	add.s32 	%r3031, %r3030, %r3024;
	add.s32 	%r3032, %r3031, %r3024;
	add.s32 	%r3033, %r3032, %r3024;
	add.s32 	%r3034, %r3033, %r3024;
	add.s32 	%r3035, %r3034, %r3024;
	add.s32 	%r3036, %r3035, %r3024;
	st.shared.v4.f32 	[%r3036], {%f2257, %f2258, %f2259, %f2260};
	@%p628 bra 	$L__BB3_696;
	setp.gt.u32 	%p629, %r137, 15;
	mul.wide.u32 	%rd1565, %r136, 16;
	add.s64 	%rd1566, %rd427, %rd1565;
	ld.global.v4.f32 	{%f2261, %f2262, %f2263, %f2264}, [%rd1566];
	shl.b32 	%r3037, %r3, 4;
	shl.b32 	%r3038, %r166, 4;
	mov.u32 	%r3039, _ZZ35hand_gemm_kernel_blockmn_4x4_sharedILi64ELi64ELi32EEviiiPfiS0_iS0_iffE4sm_B;
	add.s32 	%r3040, %r3039, %r3038;
	shl.b32 	%r3041, %r13, 8;
	add.s32 	%r3042, %r3040, %r3041;
	add.s32 	%r3043, %r3042, %r3037;
	add.s32 	%r3044, %r3043, %r3037;
	add.s32 	%r3045, %r3044, %r3037;
	add.s32 	%r3046, %r3045, %r3037;
	add.s32 	%r3047, %r3046, %r3037;
	add.s32 	%r3048, %r3047, %r3037;
	add.s32 	%r3049, %r3048, %r3037;
	add.s32 	%r3050, %r3049, %r3037;
	st.shared.v4.f32 	[%r3050], {%f2261, %f2262, %f2263, %f2264};
	@%p629 bra 	$L__BB3_696;
	setp.gt.u32 	%p630, %r138, 15;
	mul.wide.u32 	%rd1567, %r137, 16;
	add.s64 	%rd1568, %rd427, %rd1567;
	ld.global.v4.f32 	{%f2265, %f2266, %f2267, %f2268}, [%rd1568];
	shl.b32 	%r3051, %r3, 4;
	shl.b32 	%r3052, %r166, 4;
	mov.u32 	%r3053, _ZZ35hand_gemm_kernel_blockmn_4x4_sharedILi64ELi64ELi32EEviiiPfiS0_iS0_iffE4sm_B;
	add.s32 	%r3054, %r3053, %r3052;
	shl.b32 	%r3055, %r13, 8;
	add.s32 	%r3056, %r3054, %r3055;
	add.s32 	%r3057, %r3056, %r3051;
	add.s32 	%r3058, %r3057, %r3051;
	add.s32 	%r3059, %r3058, %r3051;
	add.s32 	%r3060, %r3059, %r3051;
	add.s32 	%r3061, %r3060, %r3051;
	add.s32 	%r3062, %r3061, %r3051;
	add.s32 	%r3063, %r3062, %r3051;
	add.s32 	%r3064, %r3063, %r3051;
	add.s32 	%r3065, %r3064, %r3051;
	st.shared.v4.f32 	[%r3065], {%f2265, %f2266, %f2267, %f2268};
	@%p630 bra 	$L__BB3_696;
	setp.gt.u32 	%p631, %r139, 15;
	mul.wide.u32 	%rd1569, %r138, 16;
	add.s64 	%rd1570, %rd427, %rd1569;
	ld.global.v4.f32 	{%f2269, %f2270, %f2271, %f2272}, [%rd1570];
	shl.b32 	%r3066, %r3, 4;
	shl.b32 	%r3067, %r166, 4;
	mov.u32 	%r3068, _ZZ35hand_gemm_kernel_blockmn_4x4_sharedILi64ELi64ELi32EEviiiPfiS0_iS0_iffE4sm_B;
	add.s32 	%r3069, %r3068, %r3067;
	shl.b32 	%r3070, %r13, 8;
	add.s32 	%r3071, %r3069, %r3070;
	add.s32 	%r3072, %r3071, %r3066;
	add.s32 	%r3073, %r3072, %r3066;
	add.s32 	%r3074, %r3073, %r3066;
	add.s32 	%r3075, %r3074, %r3066;
	add.s32 	%r3076, %r3075, %r3066;
	add.s32 	%r3077, %r3076, %r3066;
	add.s32 	%r3078, %r3077, %r3066;
	add.s32 	%r3079, %r3078, %r3066;
	add.s32 	%r3080, %r3079, %r3066;
	add.s32 	%r3081, %r3080, %r3066;
	st.shared.v4.f32 	[%r3081], {%f2269, %f2270, %f2271, %f2272};
	@%p631 bra 	$L__BB3_696;
	setp.gt.u32 	%p632, %r140, 15;
	mul.wide.u32 	%rd1571, %r139, 16;
	add.s64 	%rd1572, %rd427, %rd1571;
	ld.global.v4.f32 	{%f2273, %f2274, %f2275, %f2276}, [%rd1572];
	shl.b32 	%r3082, %r3, 4;
	shl.b32 	%r3083, %r166, 4;
	mov.u32 	%r3084, _ZZ35hand_gemm_kernel_blockmn_4x4_sharedILi64ELi64ELi32EEviiiPfiS0_iS0_iffE4sm_B;
	add.s32 	%r3085, %r3084, %r3083;
	shl.b32 	%r3086, %r13, 8;
	add.s32 	%r3087, %r3085, %r3086;
	add.s32 	%r3088, %r3087, %r3082;
	add.s32 	%r3089, %r3088, %r3082;
	add.s32 	%r3090, %r3089, %r3082;
	add.s32 	%r3091, %r3090, %r3082;
	add.s32 	%r3092, %r3091, %r3082;
	add.s32 	%r3093, %r3092, %r3082;
	add.s32 	%r3094, %r3093, %r3082;
	add.s32 	%r3095, %r3094, %r3082;
	add.s32 	%r3096, %r3095, %r3082;
	add.s32 	%r3097, %r3096, %r3082;
	add.s32 	%r3098, %r3097, %r3082;
	st.shared.v4.f32 	[%r3098], {%f2273, %f2274, %f2275, %f2276};
	@%p632 bra 	$L__BB3_696;
	setp.gt.u32 	%p633, %r141, 15;
	mul.wide.u32 	%rd1573, %r140, 16;
	add.s64 	%rd1574, %rd427, %rd1573;
	ld.global.v4.f32 	{%f2277, %f2278, %f2279, %f2280}, [%rd1574];
	shl.b32 	%r3099, %r3, 4;
	shl.b32 	%r3100, %r166, 4;
	mov.u32 	%r3101, _ZZ35hand_gemm_kernel_blockmn_4x4_sharedILi64ELi64ELi32EEviiiPfiS0_iS0_iffE4sm_B;
	add.s32 	%r3102, %r3101, %r3100;
	shl.b32 	%r3103, %r13, 8;
	add.s32 	%r3104, %r3102, %r3103;
	add.s32 	%r3105, %r3104, %r3099;
	add.s32 	%r3106, %r3105, %r3099;
	add.s32 	%r3107, %r3106, %r3099;
	add.s32 	%r3108, %r3107, %r3099;
	add.s32 	%r3109, %r3108, %r3099;
	add.s32 	%r3110, %r3109, %r3099;
	add.s32 	%r3111, %r3110, %r3099;
	add.s32 	%r3112, %r3111, %r3099;
	add.s32 	%r3113, %r3112, %r3099;
	add.s32 	%r3114, %r3113, %r3099;
	add.s32 	%r3115, %r3114, %r3099;
	add.s32 	%r3116, %r3115, %r3099;
	st.shared.v4.f32 	[%r3116], {%f2277, %f2278, %f2279, %f2280};
	@%p633 bra 	$L__BB3_696;
	setp.gt.u32 	%p634, %r142, 15;
	mul.wide.u32 	%rd1575, %r141, 16;
	add.s64 	%rd1576, %rd427, %rd1575;
	ld.global.v4.f32 	{%f2281, %f2282, %f2283, %f2284}, [%rd1576];
	shl.b32 	%r3117, %r3, 4;
	shl.b32 	%r3118, %r166, 4;
	mov.u32 	%r3119, _ZZ35hand_gemm_kernel_blockmn_4x4_sharedILi64ELi64ELi32EEviiiPfiS0_iS0_iffE4sm_B;
	add.s32 	%r3120, %r3119, %r3118;
	shl.b32 	%r3121, %r13, 8;
	add.s32 	%r3122, %r3120, %r3121;
	add.s32 	%r3123, %r3122, %r3117;
	add.s32 	%r3124, %r3123, %r3117;
	add.s32 	%r3125, %r3124, %r3117;
	add.s32 	%r3126, %r3125, %r3117;
	add.s32 	%r3127, %r3126, %r3117;
	add.s32 	%r3128, %r3127, %r3117;
	add.s32 	%r3129, %r3128, %r3117;
	add.s32 	%r3130, %r3129, %r3117;
	add.s32 	%r3131, %r3130, %r3117;
	add.s32 	%r3132, %r3131, %r3117;
	add.s32 	%r3133, %r3132, %r3117;
	add.s32 	%r3134, %r3133, %r3117;
	add.s32 	%r3135, %r3134, %r3117;
	st.shared.v4.f32 	[%r3135], {%f2281, %f2282, %f2283, %f2284};
	@%p634 bra 	$L__BB3_696;
	setp.gt.u32 	%p635, %r143, 15;
	mul.wide.u32 	%rd1577, %r142, 16;
	add.s64 	%rd1578, %rd427, %rd1577;
	ld.global.v4.f32 	{%f2285, %f2286, %f2287, %f2288}, [%rd1578];
	shl.b32 	%r3136, %r3, 4;
	shl.b32 	%r3137, %r166, 4;
	mov.u32 	%r3138, _ZZ35hand_gemm_kernel_blockmn_4x4_sharedILi64ELi64ELi32EEviiiPfiS0_iS0_iffE4sm_B;
	add.s32 	%r3139, %r3138, %r3137;
	shl.b32 	%r3140, %r13, 8;
	add.s32 	%r3141, %r3139, %r3140;
	add.s32 	%r3142, %r3141, %r3136;
	add.s32 	%r3143, %r3142, %r3136;
	add.s32 	%r3144, %r3143, %r3136;
	add.s32 	%r3145, %r3144, %r3136;
	add.s32 	%r3146, %r3145, %r3136;
	add.s32 	%r3147, %r3146, %r3136;
	add.s32 	%r3148, %r3147, %r3136;
	add.s32 	%r3149, %r3148, %r3136;
	add.s32 	%r3150, %r3149, %r3136;
	add.s32 	%r3151, %r3150, %r3136;
	add.s32 	%r3152, %r3151, %r3136;
	add.s32 	%r3153, %r3152, %r3136;
	add.s32 	%r3154, %r3153, %r3136;
	add.s32 	%r3155, %r3154, %r3136;
	st.shared.v4.f32 	[%r3155], {%f2285, %f2286, %f2287, %f2288};
	@%p635 bra 	$L__BB3_696;
	mul.wide.u32 	%rd1579, %r143, 16;
	add.s64 	%rd1580, %rd427, %rd1579;
	ld.global.v4.f32 	{%f2289, %f2290, %f2291, %f2292}, [%rd1580];
	shl.b32 	%r3156, %r3, 4;
	shl.b32 	%r3157, %r166, 4;
	mov.u32 	%r3158, _ZZ35hand_gemm_kernel_blockmn_4x4_sharedILi64ELi64ELi32EEviiiPfiS0_iS0_iffE4sm_B;
	add.s32 	%r3159, %r3158, %r3157;
	shl.b32 	%r3160, %r13, 8;
	add.s32 	%r3161, %r3159, %r3160;
	add.s32 	%r3162, %r3161, %r3156;
	add.s32 	%r3163, %r3162, %r3156;
	add.s32 	%r3164, %r3163, %r3156;
	add.s32 	%r3165, %r3164, %r3156;
	add.s32 	%r3166, %r3165, %r3156;
	add.s32 	%r3167, %r3166, %r3156;
	add.s32 	%r3168, %r3167, %r3156;
	add.s32 	%r3169, %r3168, %r3156;
	add.s32 	%r3170, %r3169, %r3156;
	add.s32 	%r3171, %r3170, %r3156;
	add.s32 	%r3172, %r3171, %r3156;
	add.s32 	%r3173, %r3172, %r3156;
	add.s32 	%r3174, %r3173, %r3156;
	add.s32 	%r3175, %r3174, %r3156;
	add.s32 	%r3176, %r3175, %r3156;
	st.shared.v4.f32 	[%r3176], {%f2289, %f2290, %f2291, %f2292};
$L__BB3_696:
	setp.gt.u32 	%p636, %r15, 31;
	@%p636 bra 	$L__BB3_1217;
	@%p8 bra 	$L__BB3_714;
	ld.param.u32 	%r9507, [_Z35hand_gemm_kernel_blockmn_4x4_sharedILi64ELi64ELi32EEviiiPfiS0_iS0_iff_param_6];
	setp.gt.u32 	%p638, %r4, 15;
	mul.lo.s32 	%r3177, %r15, %r9507;
	cvt.s64.s32 	%rd1581, %r3177;
	add.s64 	%rd1582, %rd413, %rd1581;
	shl.b64 	%rd1583, %rd1582, 2;
	add.s64 	%rd433, %rd414, %rd1583;
	mul.wide.u32 	%rd1584, %r166, 16;
	add.s64 	%rd434, %rd433, %rd1584;
	ld.global.v4.f32 	{%f2293, %f2294, %f2295, %f2296}, [%rd434];
	shl.b32 	%r3178, %r166, 4;
	mov.u32 	%r3179, _ZZ35hand_gemm_kernel_blockmn_4x4_sharedILi64ELi64ELi32EEviiiPfiS0_iS0_iffE4sm_B;
	add.s32 	%r3180, %r3179, %r3178;
	shl.b32 	%r3181, %r15, 8;
	add.s32 	%r3182, %r3180, %r3181;
	st.shared.v4.f32 	[%r3182], {%f2293, %f2294, %f2295, %f2296};
	@%p638 bra 	$L__BB3_714;
	setp.gt.u32 	%p639, %r5, 15;
	mul.wide.s32 	%rd1585, %r3, 16;
	add.s64 	%rd435, %rd434, %rd1585;
	ld.global.v4.f32 	{%f2297, %f2298, %f2299, %f2300}, [%rd435];
	shl.b32 	%r3183, %r3, 4;
	shl.b32 	%r3184, %r166, 4;
	mov.u32 	%r3185, _ZZ35hand_gemm_kernel_blockmn_4x4_sharedILi64ELi64ELi32EEviiiPfiS0_iS0_iffE4sm_B;
	add.s32 	%r3186, %r3185, %r3184;
	shl.b32 	%r3187, %r15, 8;
	add.s32 	%r3188, %r3186, %r3187;
	add.s32 	%r3189, %r3188, %r3183;
	st.shared.v4.f32 	[%r3189], {%f2297, %f2298, %f2299, %f2300};
	@%p639 bra 	$L__BB3_714;
	setp.gt.u32 	%p640, %r6, 15;
	mul.wide.s32 	%rd1586, %r3, 16;
	add.s64 	%rd436, %rd435, %rd1586;
	ld.global.v4.f32 	{%f2301, %f2302, %f2303, %f2304}, [%rd436];
	shl.b32 	%r3190, %r3, 4;
	shl.b32 	%r3191, %r166, 4;
	mov.u32 	%r3192, _ZZ35hand_gemm_kernel_blockmn_4x4_sharedILi64ELi64ELi32EEviiiPfiS0_iS0_iffE4sm_B;
	add.s32 	%r3193, %r3192, %r3191;
	shl.b32 	%r3194, %r15, 8;
	add.s32 	%r3195, %r3193, %r3194;
	add.s32 	%r3196, %r3195, %r3190;
	add.s32 	%r3197, %r3196, %r3190;
	st.shared.v4.f32 	[%r3197], {%f2301, %f2302, %f2303, %f2304};
	@%p640 bra 	$L__BB3_714;
	setp.gt.u32 	%p641, %r7, 15;
	mul.wide.s32 	%rd1587, %r3, 16;
	add.s64 	%rd437, %rd436, %rd1587;
	ld.global.v4.f32 	{%f2305, %f2306, %f2307, %f2308}, [%rd437];
	shl.b32 	%r3198, %r3, 4;
	shl.b32 	%r3199, %r166, 4;
	mov.u32 	%r3200, _ZZ35hand_gemm_kernel_blockmn_4x4_sharedILi64ELi64ELi32EEviiiPfiS0_iS0_iffE4sm_B;
	add.s32 	%r3201, %r3200, %r3199;
	shl.b32 	%r3202, %r15, 8;
	add.s32 	%r3203, %r3201, %r3202;
	add.s32 	%r3204, %r3203, %r3198;
	add.s32 	%r3205, %r3204, %r3198;
	add.s32 	%r3206, %r3205, %r3198;
	st.shared.v4.f32 	[%r3206], {%f2305, %f2306, %f2307, %f2308};
	@%p641 bra 	$L__BB3_714;
	setp.gt.u32 	%p642, %r8, 15;
	mul.wide.s32 	%rd1588, %r3, 16;
	add.s64 	%rd438, %rd437, %rd1588;
	ld.global.v4.f32 	{%f2309, %f2310, %f2311, %f2312}, [%rd438];
	shl.b32 	%r3207, %r3, 4;
	shl.b32 	%r3208, %r166, 4;
	mov.u32 	%r3209, _ZZ35hand_gemm_kernel_blockmn_4x4_sharedILi64ELi64ELi32EEviiiPfiS0_iS0_iffE4sm_B;
	add.s32 	%r3210, %r3209, %r3208;
	shl.b32 	%r3211, %r15, 8;
	add.s32 	%r3212, %r3210, %r3211;
	add.s32 	%r3213, %r3212, %r3207;
	add.s32 	%r3214, %r3213, %r3207;
	add.s32 	%r3215, %r3214, %r3207;
	add.s32 	%r3216, %r3215, %r3207;
	st.shared.v4.f32 	[%r3216], {%f2309, %f2310, %f2311, %f2312};
	@%p642 bra 	$L__BB3_714;
	setp.gt.u32 	%p643, %r9, 15;
	mul.wide.s32 	%rd1589, %r3, 16;
	add.s64 	%rd1590, %rd438, %rd1589;
	ld.global.v4.f32 	{%f2313, %f2314, %f2315, %f2316}, [%rd1590];
	shl.b32 	%r3217, %r3, 4;
	shl.b32 	%r3218, %r166, 4;
	mov.u32 	%r3219, _ZZ35hand_gemm_kernel_blockmn_4x4_sharedILi64ELi64ELi32EEviiiPfiS0_iS0_iffE4sm_B;
	add.s32 	%r3220, %r3219, %r3218;
	shl.b32 	%r3221, %r15, 8;
	add.s32 	%r3222, %r3220, %r3221;
	add.s32 	%r3223, %r3222, %r3217;
	add.s32 	%r3224, %r3223, %r3217;
	add.s32 	%r3225, %r3224, %r3217;
	add.s32 	%r3226, %r3225, %r3217;
	add.s32 	%r3227, %r3226, %r3217;
	st.shared.v4.f32 	[%r3227], {%f2313, %f2314, %f2315, %f2316};
	@%p643 bra 	$L__BB3_714;
	setp.gt.u32 	%p644, %r10, 15;
	mul.wide.u32 	%rd1591, %r9, 16;
	add.s64 	%rd1592, %rd433, %rd1591;
	ld.global.v4.f32 	{%f2317, %f2318, %f2319, %f2320}, [%rd1592];
	shl.b32 	%r3228, %r3, 4;
	shl.b32 	%r3229, %r166, 4;
	mov.u32 	%r3230, _ZZ35hand_gemm_kernel_blockmn_4x4_sharedILi64ELi64ELi32EEviiiPfiS0_iS0_iffE4sm_B;
	add.s32 	%r3231, %r3230, %r3229;
	shl.b32 	%r3232, %r15, 8;
	add.s32 	%r3233, %r3231, %r3232;
	add.s32 	%r3234, %r3233, %r3228;
	add.s32 	%r3235, %r3234, %r3228;
	add.s32 	%r3236, %r3235, %r3228;
	add.s32 	%r3237, %r3236, %r3228;
	add.s32 	%r3238, %r3237, %r3228;
	add.s32 	%r3239, %r3238, %r3228;
	st.shared.v4.f32 	[%r3239], {%f2317, %f2318, %f2319, %f2320};
	@%p644 bra 	$L__BB3_714;
	setp.gt.u32 	%p645, %r136, 15;
	mul.wide.u32 	%rd1593, %r10, 16;
	add.s64 	%rd1594, %rd433, %rd1593;
	ld.global.v4.f32 	{%f2321, %f2322, %f2323, %f2324}, [%rd1594];
	shl.b32 	%r3240, %r3, 4;
	shl.b32 	%r3241, %r166, 4;
	mov.u32 	%r3242, _ZZ35hand_gemm_kernel_blockmn_4x4_sharedILi64ELi64ELi32EEviiiPfiS0_iS0_iffE4sm_B;
	add.s32 	%r3243, %r3242, %r3241;
	shl.b32 	%r3244, %r15, 8;
	add.s32 	%r3245, %r3243, %r3244;
	add.s32 	%r3246, %r3245, %r3240;
	add.s32 	%r3247, %r3246, %r3240;
	add.s32 	%r3248, %r3247, %r3240;
	add.s32 	%r3249, %r3248, %r3240;
	add.s32 	%r3250, %r3249, %r3240;
	add.s32 	%r3251, %r3250, %r3240;
	add.s32 	%r3252, %r3251, %r3240;
	st.shared.v4.f32 	[%r3252], {%f2321, %f2322, %f2323, %f2324};
	@%p645 bra 	$L__BB3_714;
	setp.gt.u32 	%p646, %r137, 15;
	mul.wide.u32 	%rd1595, %r136, 16;
	add.s64 	%rd1596, %rd433, %rd1595;
	ld.global.v4.f32 	{%f2325, %f2326, %f2327, %f2328}, [%rd1596];
	shl.b32 	%r3253, %r3, 4;
	shl.b32 	%r3254, %r166, 4;
	mov.u32 	%r3255, _ZZ35hand_gemm_kernel_blockmn_4x4_sharedILi64ELi64ELi32EEviiiPfiS0_iS0_iffE4sm_B;
	add.s32 	%r3256, %r3255, %r3254;
	shl.b32 	%r3257, %r15, 8;
	add.s32 	%r3258, %r3256, %r3257;
	add.s32 	%r3259, %r3258, %r3253;
	add.s32 	%r3260, %r3259, %r3253;
	add.s32 	%r3261, %r3260, %r3253;
	add.s32 	%r3262, %r3261, %r3253;
	add.s32 	%r3263, %r3262, %r3253;
	add.s32 	%r3264, %r3263, %r3253;
	add.s32 	%r3265, %r3264, %r3253;
	add.s32 	%r3266, %r3265, %r3253;
	st.shared.v4.f32 	[%r3266], {%f2325, %f2326, %f2327, %f2328};
	@%p646 bra 	$L__BB3_714;
	setp.gt.u32 	%p647, %r138, 15;
	mul.wide.u32 	%rd1597, %r137, 16;
	add.s64 	%rd1598, %rd433, %rd1597;
	ld.global.v4.f32 	{%f2329, %f2330, %f2331, %f2332}, [%rd1598];
	shl.b32 	%r3267, %r3, 4;
	shl.b32 	%r3268, %r166, 4;
	mov.u32 	%r3269, _ZZ35hand_gemm_kernel_blockmn_4x4_sharedILi64ELi64ELi32EEviiiPfiS0_iS0_iffE4sm_B;
	add.s32 	%r3270, %r3269, %r3268;
	shl.b32 	%r3271, %r15, 8;
	add.s32 	%r3272, %r3270, %r3271;
	add.s32 	%r3273, %r3272, %r3267;
	add.s32 	%r3274, %r3273, %r3267;
	add.s32 	%r3275, %r3274, %r3267;
	add.s32 	%r3276, %r3275, %r3267;
	add.s32 	%r3277, %r3276, %r3267;
	add.s32 	%r3278, %r3277, %r3267;
	add.s32 	%r3279, %r3278, %r3267;
	add.s32 	%r3280, %r3279, %r3267;
	add.s32 	%r3281, %r3280, %r3267;
	st.shared.v4.f32 	[%r3281], {%f2329, %f2330, %f2331, %f2332};
	@%p647 bra 	$L__BB3_714;
	setp.gt.u32 	%p648, %r139, 15;
	mul.wide.u32 	%rd1599, %r138, 16;
	add.s64 	%rd1600, %rd433, %rd1599;
	ld.global.v4.f32 	{%f2333, %f2334, %f2335, %f2336}, [%rd1600];
	shl.b32 	%r3282, %r3, 4;
	shl.b32 	%r3283, %r166, 4;
	mov.u32 	%r3284, _ZZ35hand_gemm_kernel_blockmn_4x4_sharedILi64ELi64ELi32EEviiiPfiS0_iS0_iffE4sm_B;
	add.s32 	%r3285, %r3284, %r3283;
	shl.b32 	%r3286, %r15, 8;
	add.s32 	%r3287, %r3285, %r3286;
	add.s32 	%r3288, %r3287, %r3282;
	add.s32 	%r3289, %r3288, %r3282;
	add.s32 	%r3290, %r3289, %r3282;
	add.s32 	%r3291, %r3290, %r3282;
	add.s32 	%r3292, %r3291, %r3282;
	add.s32 	%r3293, %r3292, %r3282;
	add.s32 	%r3294, %r3293, %r3282;
	add.s32 	%r3295, %r3294, %r3282;
	add.s32 	%r3296, %r3295, %r3282;
	add.s32 	%r3297, %r3296, %r3282;
	st.shared.v4.f32 	[%r3297], {%f2333, %f2334, %f2335, %f2336};
	@%p648 bra 	$L__BB3_714;
	setp.gt.u32 	%p649, %r140, 15;
	mul.wide.u32 	%rd1601, %r139, 16;
	add.s64 	%rd1602, %rd433, %rd1601;
	ld.global.v4.f32 	{%f2337, %f2338, %f2339, %f2340}, [%rd1602];
	shl.b32 	%r3298, %r3, 4;
	shl.b32 	%r3299, %r166, 4;
	mov.u32 	%r3300, _ZZ35hand_gemm_kernel_blockmn_4x4_sharedILi64ELi64ELi32EEviiiPfiS0_iS0_iffE4sm_B;
	add.s32 	%r3301, %r3300, %r3299;
	shl.b32 	%r3302, %r15, 8;
	add.s32 	%r3303, %r3301, %r3302;
	add.s32 	%r3304, %r3303, %r3298;
	add.s32 	%r3305, %r3304, %r3298;
	add.s32 	%r3306, %r3305, %r3298;
	add.s32 	%r3307, %r3306, %r3298;
	add.s32 	%r3308, %r3307, %r3298;
	add.s32 	%r3309, %r3308, %r3298;
	add.s32 	%r3310, %r3309, %r3298;
	add.s32 	%r3311, %r3310, %r3298;
	add.s32 	%r3312, %r3311, %r3298;
	add.s32 	%r3313, %r3312, %r3298;
	add.s32 	%r3314, %r3313, %r3298;
	st.shared.v4.f32 	[%r3314], {%f2337, %f2338, %f2339, %f2340};
	@%p649 bra 	$L__BB3_714;
	setp.gt.u32 	%p650, %r141, 15;
	mul.wide.u32 	%rd1603, %r140, 16;
	add.s64 	%rd1604, %rd433, %rd1603;
	ld.global.v4.f32 	{%f2341, %f2342, %f2343, %f2344}, [%rd1604];
	shl.b32 	%r3315, %r3, 4;
	shl.b32 	%r3316, %r166, 4;
	mov.u32 	%r3317, _ZZ35hand_gemm_kernel_blockmn_4x4_sharedILi64ELi64ELi32EEviiiPfiS0_iS0_iffE4sm_B;
	add.s32 	%r3318, %r3317, %r3316;
	shl.b32 	%r3319, %r15, 8;
	add.s32 	%r3320, %r3318, %r3319;
	add.s32 	%r3321, %r3320, %r3315;
	add.s32 	%r3322, %r3321, %r3315;
	add.s32 	%r3323, %r3322, %r3315;
	add.s32 	%r3324, %r3323, %r3315;
	add.s32 	%r3325, %r3324, %r3315;
	add.s32 	%r3326, %r3325, %r3315;
	add.s32 	%r3327, %r3326, %r3315;
	add.s32 	%r3328, %r3327, %r3315;
	add.s32 	%r3329, %r3328, %r3315;
	add.s32 	%r3330, %r3329, %r3315;
	add.s32 	%r3331, %r3330, %r3315;
	add.s32 	%r3332, %r3331, %r3315;
	st.shared.v4.f32 	[%r3332], {%f2341, %f2342, %f2343, %f2344};
	@%p650 bra 	$L__BB3_714;
	setp.gt.u32 	%p651, %r142, 15;
	mul.wide.u32 	%rd1605, %r141, 16;
	add.s64 	%rd1606, %rd433, %rd1605;
	ld.global.v4.f32 	{%f2345, %f2346, %f2347, %f2348}, [%rd1606];
	shl.b32 	%r3333, %r3, 4;
	shl.b32 	%r3334, %r166, 4;
	mov.u32 	%r3335, _ZZ35hand_gemm_kernel_blockmn_4x4_sharedILi64ELi64ELi32EEviiiPfiS0_iS0_iffE4sm_B;
	add.s32 	%r3336, %r3335, %r3334;
	shl.b32 	%r3337, %r15, 8;
	add.s32 	%r3338, %r3336, %r3337;
	add.s32 	%r3339, %r3338, %r3333;
	add.s32 	%r3340, %r3339, %r3333;
	add.s32 	%r3341, %r3340, %r3333;
	add.s32 	%r3342, %r3341, %r3333;
	add.s32 	%r3343, %r3342, %r3333;
	add.s32 	%r3344, %r3343, %r3333;
	add.s32 	%r3345, %r3344, %r3333;
	add.s32 	%r3346, %r3345, %r3333;
	add.s32 	%r3347, %r3346, %r3333;
	add.s32 	%r3348, %r3347, %r3333;
	add.s32 	%r3349, %r3348, %r3333;
	add.s32 	%r3350, %r3349, %r3333;
	add.s32 	%r3351, %r3350, %r3333;
	st.shared.v4.f32 	[%r3351], {%f2345, %f2346, %f2347, %f2348};
	@%p651 bra 	$L__BB3_714;
	setp.gt.u32 	%p652, %r143, 15;
	mul.wide.u32 	%rd1607, %r142, 16;
	add.s64 	%rd1608, %rd433, %rd1607;
	ld.global.v4.f32 	{%f2349, %f2350, %f2351, %f2352}, [%rd1608];
	shl.b32 	%r3352, %r3, 4;
	shl.b32 	%r3353, %r166, 4;
	mov.u32 	%r3354, _ZZ35hand_gemm_kernel_blockmn_4x4_sharedILi64ELi64ELi32EEviiiPfiS0_iS0_iffE4sm_B;
	add.s32 	%r3355, %r3354, %r3353;
	shl.b32 	%r3356, %r15, 8;
	add.s32 	%r3357, %r3355, %r3356;
	add.s32 	%r3358, %r3357, %r3352;
	add.s32 	%r3359, %r3358, %r3352;
	add.s32 	%r3360, %r3359, %r3352;
	add.s32 	%r3361, %r3360, %r3352;
	add.s32 	%r3362, %r3361, %r3352;
	add.s32 	%r3363, %r3362, %r3352;
	add.s32 	%r3364, %r3363, %r3352;
	add.s32 	%r3365, %r3364, %r3352;
	add.s32 	%r3366, %r3365, %r3352;
	add.s32 	%r3367, %r3366, %r3352;
	add.s32 	%r3368, %r3367, %r3352;
	add.s32 	%r3369, %r3368, %r3352;
	add.s32 	%r3370, %r3369, %r3352;
	add.s32 	%r3371, %r3370, %r3352;
	st.shared.v4.f32 	[%r3371], {%f2349, %f2350, %f2351, %f2352};
	@%p652 bra 	$L__BB3_714;
	mul.wide.u32 	%rd1609, %r143, 16;
	add.s64 	%rd1610, %rd433, %rd1609;
	ld.global.v4.f32 	{%f2353, %f2354, %f2355, %f2356}, [%rd1610];
	shl.b32 	%r3372, %r3, 4;
	shl.b32 	%r3373, %r166, 4;
	mov.u32 	%r3374, _ZZ35hand_gemm_kernel_blockmn_4x4_sharedILi64ELi64ELi32EEviiiPfiS0_iS0_iffE4sm_B;
	add.s32 	%r3375, %r3374, %r3373;
	shl.b32 	%r3376, %r15, 8;
	add.s32 	%r3377, %r3375, %r3376;
	add.s32 	%r3378, %r3377, %r3372;
	add.s32 	%r3379, %r3378, %r3372;
	add.s32 	%r3380, %r3379, %r3372;
	add.s32 	%r3381, %r3380, %r3372;
	add.s32 	%r3382, %r3381, %r3372;
	add.s32 	%r3383, %r3382, %r3372;
	add.s32 	%r3384, %r3383, %r3372;
	add.s32 	%r3385, %r3384, %r3372;
	add.s32 	%r3386, %r3385, %r3372;
	add.s32 	%r3387, %r3386, %r3372;
	add.s32 	%r3388, %r3387, %r3372;
	add.s32 	%r3389, %r3388, %r3372;
	add.s32 	%r3390, %r3389, %r3372;
	add.s32 	%r3391, %r3390, %r3372;
	add.s32 	%r3392, %r3391, %r3372;
	st.shared.v4.f32 	[%r3392], {%f2353, %f2354, %f2355, %f2356};
$L__BB3_714:
	setp.gt.u32 	%p653, %r17, 31;
	@%p653 bra 	$L__BB3_1217;
	@%p8 bra 	$L__BB3_732;
	ld.param.u32 	%r9508, [_Z35hand_gemm_kernel_blockmn_4x4_sharedILi64ELi64ELi32EEviiiPfiS0_iS0_iff_param_6];
	setp.gt.u32 	%p655, %r4, 15;
	mul.lo.s32 	%r3393, %r17, %r9508;
	cvt.s64.s32 	%rd1611, %r3393;
	add.s64 	%rd1612, %rd413, %rd1611;
	shl.b64 	%rd1613, %rd1612, 2;
	add.s64 	%rd439, %rd414, %rd1613;
	mul.wide.u32 	%rd1614, %r166, 16;
	add.s64 	%rd440, %rd439, %rd1614;
	ld.global.v4.f32 	{%f2357, %f2358, %f2359, %f2360}, [%rd440];
	shl.b32 	%r3394, %r166, 4;
	mov.u32 	%r3395, _ZZ35hand_gemm_kernel_blockmn_4x4_sharedILi64ELi64ELi32EEviiiPfiS0_iS0_iffE4sm_B;
	add.s32 	%r3396, %r3395, %r3394;
	shl.b32 	%r3397, %r17, 8;
	add.s32 	%r3398, %r3396, %r3397;
	st.shared.v4.f32 	[%r3398], {%f2357, %f2358, %f2359, %f2360};
	@%p655 bra 	$L__BB3_732;
	setp.gt.u32 	%p656, %r5, 15;
	mul.wide.s32 	%rd1615, %r3, 16;
	add.s64 	%rd441, %rd440, %rd1615;
	ld.global.v4.f32 	{%f2361, %f2362, %f2363, %f2364}, [%rd441];
	shl.b32 	%r3399, %r3, 4;
	shl.b32 	%r3400, %r166, 4;
	mov.u32 	%r3401, _ZZ35hand_gemm_kernel_blockmn_4x4_sharedILi64ELi64ELi32EEviiiPfiS0_iS0_iffE4sm_B;
	add.s32 	%r3402, %r3401, %r3400;
	shl.b32 	%r3403, %r17, 8;
	add.s32 	%r3404, %r3402, %r3403;
	add.s32 	%r3405, %r3404, %r3399;
	st.shared.v4.f32 	[%r3405], {%f2361, %f2362, %f2363, %f2364};
	@%p656 bra 	$L__BB3_732;
	setp.gt.u32 	%p657, %r6, 15;
	mul.wide.s32 	%rd1616, %r3, 16;
	add.s64 	%rd442, %rd441, %rd1616;
	ld.global.v4.f32 	{%f2365, %f2366, %f2367, %f2368}, [%rd442];
	shl.b32 	%r3406, %r3, 4;
	shl.b32 	%r3407, %r166, 4;
	mov.u32 	%r3408, _ZZ35hand_gemm_kernel_blockmn_4x4_sharedILi64ELi64ELi32EEviiiPfiS0_iS0_iffE4sm_B;
	add.s32 	%r3409, %r3408, %r3407;
	shl.b32 	%r3410, %r17, 8;
	add.s32 	%r3411, %r3409, %r3410;
	add.s32 	%r3412, %r3411, %r3406;
	add.s32 	%r3413, %r3412, %r3406;
	st.shared.v4.f32 	[%r3413], {%f2365, %f2366, %f2367, %f2368};
	@%p657 bra 	$L__BB3_732;
	setp.gt.u32 	%p658, %r7, 15;
	mul.wide.s32 	%rd1617, %r3, 16;
	add.s64 	%rd443, %rd442, %rd1617;
	ld.global.v4.f32 	{%f2369, %f2370, %f2371, %f2372}, [%rd443];
	shl.b32 	%r3414, %r3, 4;
	shl.b32 	%r3415, %r166, 4;
	mov.u32 	%r3416, _ZZ35hand_gemm_kernel_blockmn_4x4_sharedILi64ELi64ELi32EEviiiPfiS0_iS0_iffE4sm_B;
	add.s32 	%r3417, %r3416, %r3415;
	shl.b32 	%r3418, %r17, 8;
	add.s32 	%r3419, %r3417, %r3418;
	add.s32 	%r3420, %r3419, %r3414;
	add.s32 	%r3421, %r3420, %r3414;
	add.s32 	%r3422, %r3421, %r3414;
	st.shared.v4.f32 	[%r3422], {%f2369, %f2370, %f2371, %f2372};
	@%p658 bra 	$L__BB3_732;
	setp.gt.u32 	%p659, %r8, 15;
	mul.wide.s32 	%rd1618, %r3, 16;
	add.s64 	%rd444, %rd443, %rd1618;
	ld.global.v4.f32 	{%f2373, %f2374, %f2375, %f2376}, [%rd444];
	shl.b32 	%r3423, %r3, 4;
	shl.b32 	%r3424, %r166, 4;
	mov.u32 	%r3425, _ZZ35hand_gemm_kernel_blockmn_4x4_sharedILi64ELi64ELi32EEviiiPfiS0_iS0_iffE4sm_B;
	add.s32 	%r3426, %r3425, %r3424;
	shl.b32 	%r3427, %r17, 8;
	add.s32 	%r3428, %r3426, %r3427;
	add.s32 	%r3429, %r3428, %r3423;
	add.s32 	%r3430, %r3429, %r3423;
	add.s32 	%r3431, %r3430, %r3423;
	add.s32 	%r3432, %r3431, %r3423;
	st.shared.v4.f32 	[%r3432], {%f2373, %f2374, %f2375, %f2376};
	@%p659 bra 	$L__BB3_732;
	setp.gt.u32 	%p660, %r9, 15;
	mul.wide.s32 	%rd1619, %r3, 16;
	add.s64 	%rd1620, %rd444, %rd1619;
	ld.global.v4.f32 	{%f2377, %f2378, %f2379, %f2380}, [%rd1620];
	shl.b32 	%r3433, %r3, 4;
	shl.b32 	%r3434, %r166, 4;
	mov.u32 	%r3435, _ZZ35hand_gemm_kernel_blockmn_4x4_sharedILi64ELi64ELi32EEviiiPfiS0_iS0_iffE4sm_B;
	add.s32 	%r3436, %r3435, %r3434;
	shl.b32 	%r3437, %r17, 8;
	add.s32 	%r3438, %r3436, %r3437;
	add.s32 	%r3439, %r3438, %r3433;
	add.s32 	%r3440, %r3439, %r3433;
	add.s32 	%r3441, %r3440, %r3433;
	add.s32 	%r3442, %r3441, %r3433;
	add.s32 	%r3443, %r3442, %r3433;
	st.shared.v4.f32 	[%r3443], {%f2377, %f2378, %f2379, %f2380};
	@%p660 bra 	$L__BB3_732;
	setp.gt.u32 	%p661, %r10, 15;
	mul.wide.u32 	%rd1621, %r9, 16;
	add.s64 	%rd1622, %rd439, %rd1621;
	ld.global.v4.f32 	{%f2381, %f2382, %f2383, %f2384}, [%rd1622];
	shl.b32 	%r3444, %r3, 4;
	shl.b32 	%r3445, %r166, 4;
	mov.u32 	%r3446, _ZZ35hand_gemm_kernel_blockmn_4x4_sharedILi64ELi64ELi32EEviiiPfiS0_iS0_iffE4sm_B;
	add.s32 	%r3447, %r3446, %r3445;
	shl.b32 	%r3448, %r17, 8;
	add.s32 	%r3449, %r3447, %r3448;
	add.s32 	%r3450, %r3449, %r3444;
	add.s32 	%r3451, %r3450, %r3444;
	add.s32 	%r3452, %r3451, %r3444;
	add.s32 	%r3453, %r3452, %r3444;
	add.s32 	%r3454, %r3453, %r3444;
	add.s32 	%r3455, %r3454, %r3444;
	st.shared.v4.f32 	[%r3455], {%f2381, %f2382, %f2383, %f2384};
	@%p661 bra 	$L__BB3_732;
	setp.gt.u32 	%p662, %r136, 15;
	mul.wide.u32 	%rd1623, %r10, 16;
	add.s64 	%rd1624, %rd439, %rd1623;
	ld.global.v4.f32 	{%f2385, %f2386, %f2387, %f2388}, [%rd1624];
	shl.b32 	%r3456, %r3, 4;
	shl.b32 	%r3457, %r166, 4;
	mov.u32 	%r3458, _ZZ35hand_gemm_kernel_blockmn_4x4_sharedILi64ELi64ELi32EEviiiPfiS0_iS0_iffE4sm_B;
	add.s32 	%r3459, %r3458, %r3457;
	shl.b32 	%r3460, %r17, 8;
	add.s32 	%r3461, %r3459, %r3460;
	add.s32 	%r3462, %r3461, %r3456;
	add.s32 	%r3463, %r3462, %r3456;
	add.s32 	%r3464, %r3463, %r3456;
	add.s32 	%r3465, %r3464, %r3456;
	add.s32 	%r3466, %r3465, %r3456;
	add.s32 	%r3467, %r3466, %r3456;
	add.s32 	%r3468, %r3467, %r3456;
	st.shared.v4.f32 	[%r3468], {%f2385, %f2386, %f2387, %f2388};
	@%p662 bra 	$L__BB3_732;
	setp.gt.u32 	%p663, %r137, 15;
	mul.wide.u32 	%rd1625, %r136, 16;
	add.s64 	%rd1626, %rd439, %rd1625;
	ld.global.v4.f32 	{%f2389, %f2390, %f2391, %f2392}, [%rd1626];
	shl.b32 	%r3469, %r3, 4;
	shl.b32 	%r3470, %r166, 4;
	mov.u32 	%r3471, _ZZ35hand_gemm_kernel_blockmn_4x4_sharedILi64ELi64ELi32EEviiiPfiS0_iS0_iffE4sm_B;
	add.s32 	%r3472, %r3471, %r3470;
	shl.b32 	%r3473, %r17, 8;
	add.s32 	%r3474, %r3472, %r3473;
	add.s32 	%r3475, %r3474, %r3469;
	add.s32 	%r3476, %r3475, %r3469;
	add.s32 	%r3477, %r3476, %r3469;
	add.s32 	%r3478, %r3477, %r3469;
	add.s32 	%r3479, %r3478, %r3469;
	add.s32 	%r3480, %r3479, %r3469;
	add.s32 	%r3481, %r3480, %r3469;
	add.s32 	%r3482, %r3481, %r3469;
	st.shared.v4.f32 	[%r3482], {%f2389, %f2390, %f2391, %f2392};
	@%p663 bra 	$L__BB3_732;
	setp.gt.u32 	%p664, %r138, 15;
	mul.wide.u32 	%rd1627, %r137, 16;
	add.s64 	%rd1628, %rd439, %rd1627;
	ld.global.v4.f32 	{%f2393, %f2394, %f2395, %f2396}, [%rd1628];
	shl.b32 	%r3483, %r3, 4;
	shl.b32 	%r3484, %r166, 4;
	mov.u32 	%r3485, _ZZ35hand_gemm_kernel_blockmn_4x4_sharedILi64ELi64ELi32EEviiiPfiS0_iS0_iffE4sm_B;
	add.s32 	%r3486, %r3485, %r3484;
	shl.b32 	%r3487, %r17, 8;
	add.s32 	%r3488, %r3486, %r3487;
	add.s32 	%r3489, %r3488, %r3483;
	add.s32 	%r3490, %r3489, %r3483;
	add.s32 	%r3491, %r3490, %r3483;
	add.s32 	%r3492, %r3491, %r3483;
	add.s32 	%r3493, %r3492, %r3483;
	add.s32 	%r3494, %r3493, %r3483;
	add.s32 	%r3495, %r3494, %r3483;
	add.s32 	%r3496, %r3495, %r3483;
	add.s32 	%r3497, %r3496, %r3483;
	st.shared.v4.f32 	[%r3497], {%f2393, %f2394, %f2395, %f2396};
	@%p664 bra 	$L__BB3_732;
	setp.gt.u32 	%p665, %r139, 15;
	mul.wide.u32 	%rd1629, %r138, 16;
	add.s64 	%rd1630, %rd439, %rd1629;
	ld.global.v4.f32 	{%f2397, %f2398, %f2399, %f2400}, [%rd1630];
	shl.b32 	%r3498, %r3, 4;
	shl.b32 	%r3499, %r166, 4;
	mov.u32 	%r3500, _ZZ35hand_gemm_kernel_blockmn_4x4_sharedILi64ELi64ELi32EEviiiPfiS0_iS0_iffE4sm_B;
	add.s32 	%r3501, %r3500, %r3499;
	shl.b32 	%r3502, %r17, 8;
	add.s32 	%r3503, %r3501, %r3502;
	add.s32 	%r3504, %r3503, %r3498;
	add.s32 	%r3505, %r3504, %r3498;
	add.s32 	%r3506, %r3505, %r3498;
	add.s32 	%r3507, %r3506, %r3498;
	add.s32 	%r3508, %r3507, %r3498;
	add.s32 	%r3509, %r3508, %r3498;
	add.s32 	%r3510, %r3509, %r3498;
	add.s32 	%r3511, %r3510, %r3498;
	add.s32 	%r3512, %r3511, %r3498;
	add.s32 	%r3513, %r3512, %r3498;
	st.shared.v4.f32 	[%r3513], {%f2397, %f2398, %f2399, %f2400};
	@%p665 bra 	$L__BB3_732;
	setp.gt.u32 	%p666, %r140, 15;
	mul.wide.u32 	%rd1631, %r139, 16;
	add.s64 	%rd1632, %rd439, %rd1631;
	ld.global.v4.f32 	{%f2401, %f2402, %f2403, %f2404}, [%rd1632];
	shl.b32 	%r3514, %r3, 4;
	shl.b32 	%r3515, %r166, 4;
	mov.u32 	%r3516, _ZZ35hand_gemm_kernel_blockmn_4x4_sharedILi64ELi64ELi32EEviiiPfiS0_iS0_iffE4sm_B;
	add.s32 	%r3517, %r3516, %r3515;
	shl.b32 	%r3518, %r17, 8;
	add.s32 	%r3519, %r3517, %r3518;
	add.s32 	%r3520, %r3519, %r3514;
	add.s32 	%r3521, %r3520, %r3514;
	add.s32 	%r3522, %r3521, %r3514;
	add.s32 	%r3523, %r3522, %r3514;
	add.s32 	%r3524, %r3523, %r3514;
	add.s32 	%r3525, %r3524, %r3514;
	add.s32 	%r3526, %r3525, %r3514;
	add.s32 	%r3527, %r3526, %r3514;
	add.s32 	%r3528, %r3527, %r3514;
	add.s32 	%r3529, %r3528, %r3514;
	add.s32 	%r3530, %r3529, %r3514;
	st.shared.v4.f32 	[%r3530], {%f2401, %f2402, %f2403, %f2404};
	@%p666 bra 	$L__BB3_732;
	setp.gt.u32 	%p667, %r141, 15;
	mul.wide.u32 	%rd1633, %r140, 16;
	add.s64 	%rd1634, %rd439, %rd1633;
	ld.global.v4.f32 	{%f2405, %f2406, %f2407, %f2408}, [%rd1634];
	shl.b32 	%r3531, %r3, 4;
	shl.b32 	%r3532, %r166, 4;
	mov.u32 	%r3533, _ZZ35hand_gemm_kernel_blockmn_4x4_sharedILi64ELi64ELi32EEviiiPfiS0_iS0_iffE4sm_B;
	add.s32 	%r3534, %r3533, %r3532;
	shl.b32 	%r3535, %r17, 8;
	add.s32 	%r3536, %r3534, %r3535;
	add.s32 	%r3537, %r3536, %r3531;
	add.s32 	%r3538, %r3537, %r3531;
	add.s32 	%r3539, %r3538, %r3531;
	add.s32 	%r3540, %r3539, %r3531;
	add.s32 	%r3541, %r3540, %r3531;
	add.s32 	%r3542, %r3541, %r3531;
	add.s32 	%r3543, %r3542, %r3531;
	add.s32 	%r3544, %r3543, %r3531;
	add.s32 	%r3545, %r3544, %r3531;
	add.s32 	%r3546, %r3545, %r3531;
	add.s32 	%r3547, %r3546, %r3531;
	add.s32 	%r3548, %r3547, %r3531;
	st.shared.v4.f32 	[%r3548], {%f2405, %f2406, %f2407, %f2408};
	@%p667 bra 	$L__BB3_732;
	setp.gt.u32 	%p668, %r142, 15;
	mul.wide.u32 	%rd1635, %r141, 16;
	add.s64 	%rd1636, %rd439, %rd1635;
	ld.global.v4.f32 	{%f2409, %f2410, %f2411, %f2412}, [%rd1636];
	shl.b32 	%r3549, %r3, 4;
	shl.b32 	%r3550, %r166, 4;
	mov.u32 	%r3551, _ZZ35hand_gemm_kernel_blockmn_4x4_sharedILi64ELi64ELi32EEviiiPfiS0_iS0_iffE4sm_B;
	add.s32 	%r3552, %r3551, %r3550;
	shl.b32 	%r3553, %r17, 8;
	add.s32 	%r3554, %r3552, %r3553;
	add.s32 	%r3555, %r3554, %r3549;
	add.s32 	%r3556, %r3555, %r3549;
	add.s32 	%r3557, %r3556, %r3549;
	add.s32 	%r3558, %r3557, %r3549;
	add.s32 	%r3559, %r3558, %r3549;
	add.s32 	%r3560, %r3559, %r3549;
	add.s32 	%r3561, %r3560, %r3549;
	add.s32 	%r3562, %r3561, %r3549;
	add.s32 	%r3563, %r3562, %r3549;
	add.s32 	%r3564, %r3563, %r3549;
	add.s32 	%r3565, %r3564, %r3549;
	add.s32 	%r3566, %r3565, %r3549;
	add.s32 	%r3567, %r3566, %r3549;
	st.shared.v4.f32 	[%r3567], {%f2409, %f2410, %f2411, %f2412};
	@%p668 bra 	$L__BB3_732;
	setp.gt.u32 	%p669, %r143, 15;
	mul.wide.u32 	%rd1637, %r142, 16;
	add.s64 	%rd1638, %rd439, %rd1637;
	ld.global.v4.f32 	{%f2413, %f2414, %f2415, %f2416}, [%rd1638];
	shl.b32 	%r3568, %r3, 4;
	shl.b32 	%r3569, %r166, 4;
	mov.u32 	%r3570, _ZZ35hand_gemm_kernel_blockmn_4x4_sharedILi64ELi64ELi32EEviiiPfiS0_iS0_iffE4sm_B;
	add.s32 	%r3571, %r3570, %r3569;
	shl.b32 	%r3572, %r17, 8;
	add.s32 	%r3573, %r3571, %r3572;
	add.s32 	%r3574, %r3573, %r3568;
	add.s32 	%r3575, %r3574, %r3568;
	add.s32 	%r3576, %r3575, %r3568;
	add.s32 	%r3577, %r3576, %r3568;
	add.s32 	%r3578, %r3577, %r3568;
	add.s32 	%r3579, %r3578, %r3568;
	add.s32 	%r3580, %r3579, %r3568;
	add.s32 	%r3581, %r3580, %r3568;
	add.s32 	%r3582, %r3581, %r3568;
	add.s32 	%r3583, %r3582, %r3568;
	add.s32 	%r3584, %r3583, %r3568;
	add.s32 	%r3585, %r3584, %r3568;
	add.s32 	%r3586, %r3585, %r3568;
	add.s32 	%r3587, %r3586, %r3568;
	st.shared.v4.f32 	[%r3587], {%f2413, %f2414, %f2415, %f2416};
	@%p669 bra 	$L__BB3_732;
	mul.wide.u32 	%rd1639, %r143, 16;
	add.s64 	%rd1640, %rd439, %rd1639;
	ld.global.v4.f32 	{%f2417, %f2418, %f2419, %f2420}, [%rd1640];
	shl.b32 	%r3588, %r3, 4;
	shl.b32 	%r3589, %r166, 4;
	mov.u32 	%r3590, _ZZ35hand_gemm_kernel_blockmn_4x4_sharedILi64ELi64ELi32EEviiiPfiS0_iS0_iffE4sm_B;
	add.s32 	%r3591, %r3590, %r3589;
	shl.b32 	%r3592, %r17, 8;
	add.s32 	%r3593, %r3591, %r3592;
	add.s32 	%r3594, %r3593, %r3588;
	add.s32 	%r3595, %r3594, %r3588;
	add.s32 	%r3596, %r3595, %r3588;
	add.s32 	%r3597, %r3596, %r3588;
	add.s32 	%r3598, %r3597, %r3588;
	add.s32 	%r3599, %r3598, %r3588;
	add.s32 	%r3600, %r3599, %r3588;
	add.s32 	%r3601, %r3600, %r3588;
	add.s32 	%r3602, %r3601, %r3588;
	add.s32 	%r3603, %r3602, %r3588;
	add.s32 	%r3604, %r3603, %r3588;
	add.s32 	%r3605, %r3604, %r3588;
	add.s32 	%r3606, %r3605, %r3588;
	add.s32 	%r3607, %r3606, %r3588;
	add.s32 	%r3608, %r3607, %r3588;
	st.shared.v4.f32 	[%r3608], {%f2417, %f2418, %f2419, %f2420};
$L__BB3_732:
	setp.gt.u32 	%p670, %r19, 31;
	@%p670 bra 	$L__BB3_1217;
	@%p8 bra 	$L__BB3_750;
	ld.param.u32 	%r9509, [_Z35hand_gemm_kernel_blockmn_4x4_sharedILi64ELi64ELi32EEviiiPfiS0_iS0_iff_param_6];
	setp.gt.u32 	%p672, %r4, 15;
	mul.lo.s32 	%r3609, %r19, %r9509;
	cvt.s64.s32 	%rd1641, %r3609;
	add.s64 	%rd1642, %rd413, %rd1641;
	shl.b64 	%rd1643, %rd1642, 2;
	add.s64 	%rd445, %rd414, %rd1643;
	mul.wide.u32 	%rd1644, %r166, 16;
	add.s64 	%rd446, %rd445, %rd1644;
	ld.global.v4.f32 	{%f2421, %f2422, %f2423, %f2424}, [%rd446];
	shl.b32 	%r3610, %r166, 4;
	mov.u32 	%r3611, _ZZ35hand_gemm_kernel_blockmn_4x4_sharedILi64ELi64ELi32EEviiiPfiS0_iS0_iffE4sm_B;
	add.s32 	%r3612, %r3611, %r3610;
	shl.b32 	%r3613, %r19, 8;
	add.s32 	%r3614, %r3612, %r3613;
	st.shared.v4.f32 	[%r3614], {%f2421, %f2422, %f2423, %f2424};
	@%p672 bra 	$L__BB3_750;
	setp.gt.u32 	%p673, %r5, 15;
	mul.wide.s32 	%rd1645, %r3, 16;
	add.s64 	%rd447, %rd446, %rd1645;
	ld.global.v4.f32 	{%f2425, %f2426, %f2427, %f2428}, [%rd447];
	shl.b32 	%r3615, %r3, 4;
	shl.b32 	%r3616, %r166, 4;
	mov.u32 	%r3617, _ZZ35hand_gemm_kernel_blockmn_4x4_sharedILi64ELi64ELi32EEviiiPfiS0_iS0_iffE4sm_B;
	add.s32 	%r3618, %r3617, %r3616;
	shl.b32 	%r3619, %r19, 8;
	add.s32 	%r3620, %r3618, %r3619;
	add.s32 	%r3621, %r3620, %r3615;
	st.shared.v4.f32 	[%r3621], {%f2425, %f2426, %f2427, %f2428};
	@%p673 bra 	$L__BB3_750;
	setp.gt.u32 	%p674, %r6, 15;
	mul.wide.s32 	%rd1646, %r3, 16;
	add.s64 	%rd448, %rd447, %rd1646;
	ld.global.v4.f32 	{%f2429, %f2430, %f2431, %f2432}, [%rd448];
	shl.b32 	%r3622, %r3, 4;
	shl.b32 	%r3623, %r166, 4;
	mov.u32 	%r3624, _ZZ35hand_gemm_kernel_blockmn_4x4_sharedILi64ELi64ELi32EEviiiPfiS0_iS0_iffE4sm_B;
	add.s32 	%r3625, %r3624, %r3623;
	shl.b32 	%r3626, %r19, 8;
	add.s32 	%r3627, %r3625, %r3626;
	add.s32 	%r3628, %r3627, %r3622;
	add.s32 	%r3629, %r3628, %r3622;
	st.shared.v4.f32 	[%r3629], {%f2429, %f2430, %f2431, %f2432};
	@%p674 bra 	$L__BB3_750;
	setp.gt.u32 	%p675, %r7, 15;
	mul.wide.s32 	%rd1647, %r3, 16;
	add.s64 	%rd449, %rd448, %rd1647;
	ld.global.v4.f32 	{%f2433, %f2434, %f2435, %f2436}, [%rd449];
	shl.b32 	%r3630, %r3, 4;
	shl.b32 	%r3631, %r166, 4;
	mov.u32 	%r3632, _ZZ35hand_gemm_kernel_blockmn_4x4_sharedILi64ELi64ELi32EEviiiPfiS0_iS0_iffE4sm_B;
	add.s32 	%r3633, %r3632, %r3631;
	shl.b32 	%r3634, %r19, 8;
	add.s32 	%r3635, %r3633, %r3634;
	add.s32 	%r3636, %r3635, %r3630;
	add.s32 	%r3637, %r3636, %r3630;
	add.s32 	%r3638, %r3637, %r3630;
	st.shared.v4.f32 	[%r3638], {%f2433, %f2434, %f2435, %f2436};
	@%p675 bra 	$L__BB3_750;
	setp.gt.u32 	%p676, %r8, 15;
	mul.wide.s32 	%rd1648, %r3, 16;
	add.s64 	%rd450, %rd449, %rd1648;
	ld.global.v4.f32 	{%f2437, %f2438, %f2439, %f2440}, [%rd450];
	shl.b32 	%r3639, %r3, 4;
	shl.b32 	%r3640, %r166, 4;
	mov.u32 	%r3641, _ZZ35hand_gemm_kernel_blockmn_4x4_sharedILi64ELi64ELi32EEviiiPfiS0_iS0_iffE4sm_B;
	add.s32 	%r3642, %r3641, %r3640;
	shl.b32 	%r3643, %r19, 8;
	add.s32 	%r3644, %r3642, %r3643;
	add.s32 	%r3645, %r3644, %r3639;
	add.s32 	%r3646, %r3645, %r3639;
	add.s32 	%r3647, %r3646, %r3639;
	add.s32 	%r3648, %r3647, %r3639;
	st.shared.v4.f32 	[%r3648], {%f2437, %f2438, %f2439, %f2440};
	@%p676 bra 	$L__BB3_750;
	setp.gt.u32 	%p677, %r9, 15;
	mul.wide.s32 	%rd1649, %r3, 16;
	add.s64 	%rd1650, %rd450, %rd1649;
	ld.global.v4.f32 	{%f2441, %f2442, %f2443, %f2444}, [%rd1650];
	shl.b32 	%r3649, %r3, 4;
	shl.b32 	%r3650, %r166, 4;
	mov.u32 	%r3651, _ZZ35hand_gemm_kernel_blockmn_4x4_sharedILi64ELi64ELi32EEviiiPfiS0_iS0_iffE4sm_B;
	add.s32 	%r3652, %r3651, %r3650;
	shl.b32 	%r3653, %r19, 8;
	add.s32 	%r3654, %r3652, %r3653;
	add.s32 	%r3655, %r3654, %r3649;
	add.s32 	%r3656, %r3655, %r3649;
	add.s32 	%r3657, %r3656, %r3649;
	add.s32 	%r3658, %r3657, %r3649;
	add.s32 	%r3659, %r3658, %r3649;
	st.shared.v4.f32 	[%r3659], {%f2441, %f2442, %f2443, %f2444};
	@%p677 bra 	$L__BB3_750;
	setp.gt.u32 	%p678, %r10, 15;
	mul.wide.u32 	%rd1651, %r9, 16;
	add.s64 	%rd1652, %rd445, %rd1651;
	ld.global.v4.f32 	{%f2445, %f2446, %f2447, %f2448}, [%rd1652];
	shl.b32 	%r3660, %r3, 4;
	shl.b32 	%r3661, %r166, 4;
	mov.u32 	%r3662, _ZZ35hand_gemm_kernel_blockmn_4x4_sharedILi64ELi64ELi32EEviiiPfiS0_iS0_iffE4sm_B;
	add.s32 	%r3663, %r3662, %r3661;
	shl.b32 	%r3664, %r19, 8;
	add.s32 	%r3665, %r3663, %r3664;
	add.s32 	%r3666, %r3665, %r3660;
	add.s32 	%r3667, %r3666, %r3660;
	add.s32 	%r3668, %r3667, %r3660;
	add.s32 	%r3669, %r3668, %r3660;
	add.s32 	%r3670, %r3669, %r3660;
	add.s32 	%r3671, %r3670, %r3660;
	st.shared.v4.f32 	[%r3671], {%f2445, %f2446, %f2447, %f2448};
	@%p678 bra 	$L__BB3_750;
	setp.gt.u32 	%p679, %r136, 15;
	mul.wide.u32 	%rd1653, %r10, 16;
	add.s64 	%rd1654, %rd445, %rd1653;
	ld.global.v4.f32 	{%f2449, %f2450, %f2451, %f2452}, [%rd1654];
	shl.b32 	%r3672, %r3, 4;
	shl.b32 	%r3673, %r166, 4;
	mov.u32 	%r3674, _ZZ35hand_gemm_kernel_blockmn_4x4_sharedILi64ELi64ELi32EEviiiPfiS0_iS0_iffE4sm_B;
	add.s32 	%r3675, %r3674, %r3673;
	shl.b32 	%r3676, %r19, 8;
	add.s32 	%r3677, %r3675, %r3676;
	add.s32 	%r3678, %r3677, %r3672;
	add.s32 	%r3679, %r3678, %r3672;
	add.s32 	%r3680, %r3679, %r3672;
	add.s32 	%r3681, %r3680, %r3672;
	add.s32 	%r3682, %r3681, %r3672;
	add.s32 	%r3683, %r3682, %r3672;
	add.s32 	%r3684, %r3683, %r3672;
	st.shared.v4.f32 	[%r3684], {%f2449, %f2450, %f2451, %f2452};
	@%p679 bra 	$L__BB3_750;
	setp.gt.u32 	%p680, %r137, 15;
	mul.wide.u32 	%rd1655, %r136, 16;
	add.s64 	%rd1656, %rd445, %rd1655;
	ld.global.v4.f32 	{%f2453, %f2454, %f2455, %f2456}, [%rd1656];
	shl.b32 	%r3685, %r3, 4;
	shl.b32 	%r3686, %r166, 4;
	mov.u32 	%r3687, _ZZ35hand_gemm_kernel_blockmn_4x4_sharedILi64ELi64ELi32EEviiiPfiS0_iS0_iffE4sm_B;
	add.s32 	%r3688, %r3687, %r3686;
	shl.b32 	%r3689, %r19, 8;
	add.s32 	%r3690, %r3688, %r3689;
	add.s32 	%r3691, %r3690, %r3685;
	add.s32 	%r3692, %r3691, %r3685;
	add.s32 	%r3693, %r3692, %r3685;
	add.s32 	%r3694, %r3693, %r3685;
	add.s32 	%r3695, %r3694, %r3685;
	add.s32 	%r3696, %r3695, %r3685;
	add.s32 	%r3697, %r3696, %r3685;
	add.s32 	%r3698, %r3697, %r3685;
	st.shared.v4.f32 	[%r3698], {%f2453, %f2454, %f2455, %f2456};
	@%p680 bra 	$L__BB3_750;
	setp.gt.u32 	%p681, %r138, 15;
	mul.wide.u32 	%rd1657, %r137, 16;
	add.s64 	%rd1658, %rd445, %rd1657;
	ld.global.v4.f32 	{%f2457, %f2458, %f2459, %f2460}, [%rd1658];
	shl.b32 	%r3699, %r3, 4;
	shl.b32 	%r3700, %r166, 4;
	mov.u32 	%r3701, _ZZ35hand_gemm_kernel_blockmn_4x4_sharedILi64ELi64ELi32EEviiiPfiS0_iS0_iffE4sm_B;
	add.s32 	%r3702, %r3701, %r3700;
	shl.b32 	%r3703, %r19, 8;
	add.s32 	%r3704, %r3702, %r3703;
	add.s32 	%r3705, %r3704, %r3699;
	add.s32 	%r3706, %r3705, %r3699;
	add.s32 	%r3707, %r3706, %r3699;
	add.s32 	%r3708, %r3707, %r3699;
	add.s32 	%r3709, %r3708, %r3699;
	add.s32 	%r3710, %r3709, %r3699;
	add.s32 	%r3711, %r3710, %r3699;
	add.s32 	%r3712, %r3711, %r3699;
	add.s32 	%r3713, %r3712, %r3699;
	st.shared.v4.f32 	[%r3713], {%f2457, %f2458, %f2459, %f2460};
	@%p681 bra 	$L__BB3_750;
	setp.gt.u32 	%p682, %r139, 15;
	mul.wide.u32 	%rd1659, %r138, 16;
	add.s64 	%rd1660, %rd445, %rd1659;
	ld.global.v4.f32 	{%f2461, %f2462, %f2463, %f2464}, [%rd1660];
	shl.b32 	%r3714, %r3, 4;
	shl.b32 	%r3715, %r166, 4;
	mov.u32 	%r3716, _ZZ35hand_gemm_kernel_blockmn_4x4_sharedILi64ELi64ELi32EEviiiPfiS0_iS0_iffE4sm_B;
	add.s32 	%r3717, %r3716, %r3715;
	shl.b32 	%r3718, %r19, 8;
	add.s32 	%r3719, %r3717, %r3718;
	add.s32 	%r3720, %r3719, %r3714;
	add.s32 	%r3721, %r3720, %r3714;
	add.s32 	%r3722, %r3721, %r3714;
	add.s32 	%r3723, %r3722, %r3714;
	add.s32 	%r3724, %r3723, %r3714;
	add.s32 	%r3725, %r3724, %r3714;
	add.s32 	%r3726, %r3725, %r3714;
	add.s32 	%r3727, %r3726, %r3714;
	add.s32 	%r3728, %r3727, %r3714;
	add.s32 	%r3729, %r3728, %r3714;
	st.shared.v4.f32 	[%r3729], {%f2461, %f2462, %f2463, %f2464};
	@%p682 bra 	$L__BB3_750;
	setp.gt.u32 	%p683, %r140, 15;
	mul.wide.u32 	%rd1661, %r139, 16;
	add.s64 	%rd1662, %rd445, %rd1661;
	ld.global.v4.f32 	{%f2465, %f2466, %f2467, %f2468}, [%rd1662];
	shl.b32 	%r3730, %r3, 4;
	shl.b32 	%r3731, %r166, 4;
	mov.u32 	%r3732, _ZZ35hand_gemm_kernel_blockmn_4x4_sharedILi64ELi64ELi32EEviiiPfiS0_iS0_iffE4sm_B;
	add.s32 	%r3733, %r3732, %r3731;
	shl.b32 	%r3734, %r19, 8;
	add.s32 	%r3735, %r3733, %r3734;
	add.s32 	%r3736, %r3735, %r3730;
	add.s32 	%r3737, %r3736, %r3730;
	add.s32 	%r3738, %r3737, %r3730;
	add.s32 	%r3739, %r3738, %r3730;
	add.s32 	%r3740, %r3739, %r3730;
	add.s32 	%r3741, %r3740, %r3730;
	add.s32 	%r3742, %r3741, %r3730;
	add.s32 	%r3743, %r3742, %r3730;
	add.s32 	%r3744, %r3743, %r3730;
	add.s32 	%r3745, %r3744, %r3730;
	add.s32 	%r3746, %r3745, %r3730;
	st.shared.v4.f32 	[%r3746], {%f2465, %f2466, %f2467, %f2468};
	@%p683 bra 	$L__BB3_750;
	setp.gt.u32 	%p684, %r141, 15;
	mul.wide.u32 	%rd1663, %r140, 16;
	add.s64 	%rd1664, %rd445, %rd1663;
	ld.global.v4.f32 	{%f2469, %f2470, %f2471, %f2472}, [%rd1664];
	shl.b32 	%r3747, %r3, 4;
	shl.b32 	%r3748, %r166, 4;
	mov.u32 	%r3749, _ZZ35hand_gemm_kernel_blockmn_4x4_sharedILi64ELi64ELi32EEviiiPfiS0_iS0_iffE4sm_B;
	add.s32 	%r3750, %r3749, %r3748;
	shl.b32 	%r3751, %r19, 8;
	add.s32 	%r3752, %r3750, %r3751;
	add.s32 	%r3753, %r3752, %r3747;
	add.s32 	%r3754, %r3753, %r3747;
	add.s32 	%r3755, %r3754, %r3747;
	add.s32 	%r3756, %r3755, %r3747;
	add.s32 	%r3757, %r3756, %r3747;
	add.s32 	%r3758, %r3757, %r3747;
	add.s32 	%r3759, %r3758, %r3747;
	add.s32 	%r3760, %r3759, %r3747;
	add.s32 	%r3761, %r3760, %r3747;
	add.s32 	%r3762, %r3761, %r3747;
	add.s32 	%r3763, %r3762, %r3747;
	add.s32 	%r3764, %r3763, %r3747;
	st.shared.v4.f32 	[%r3764], {%f2469, %f2470, %f2471, %f2472};
	@%p684 bra 	$L__BB3_750;
	setp.gt.u32 	%p685, %r142, 15;
	mul.wide.u32 	%rd1665, %r141, 16;
	add.s64 	%rd1666, %rd445, %rd1665;
	ld.global.v4.f32 	{%f2473, %f2474, %f2475, %f2476}, [%rd1666];
	shl.b32 	%r3765, %r3, 4;
	shl.b32 	%r3766, %r166, 4;
	mov.u32 	%r3767, _ZZ35hand_gemm_kernel_blockmn_4x4_sharedILi64ELi64ELi32EEviiiPfiS0_iS0_iffE4sm_B;
	add.s32 	%r3768, %r3767, %r3766;
	shl.b32 	%r3769, %r19, 8;
	add.s32 	%r3770, %r3768, %r3769;
	add.s32 	%r3771, %r3770, %r3765;
	add.s32 	%r3772, %r3771, %r3765;
	add.s32 	%r3773, %r3772, %r3765;
	add.s32 	%r3774, %r3773, %r3765;
	add.s32 	%r3775, %r3774, %r3765;
	add.s32 	%r3776, %r3775, %r3765;
	add.s32 	%r3777, %r3776, %r3765;
	add.s32 	%r3778, %r3777, %r3765;
	add.s32 	%r3779, %r3778, %r3765;
	add.s32 	%r3780, %r3779, %r3765;
	add.s32 	%r3781, %r3780, %r3765;
	add.s32 	%r3782, %r3781, %r3765;
	add.s32 	%r3783, %r3782, %r3765;
	st.shared.v4.f32 	[%r3783], {%f2473, %f2474, %f2475, %f2476};
	@%p685 bra 	$L__BB3_750;
	setp.gt.u32 	%p686, %r143, 15;
	mul.wide.u32 	%rd1667, %r142, 16;
	add.s64 	%rd1668, %rd445, %rd1667;
	ld.global.v4.f32 	{%f2477, %f2478, %f2479, %f2480}, [%rd1668];
	shl.b32 	%r3784, %r3, 4;
	shl.b32 	%r3785, %r166, 4;
	mov.u32 	%r3786, _ZZ35hand_gemm_kernel_blockmn_4x4_sharedILi64ELi64ELi32EEviiiPfiS0_iS0_iffE4sm_B;
	add.s32 	%r3787, %r3786, %r3785;
	shl.b32 	%r3788, %r19, 8;
	add.s32 	%r3789, %r3787, %r3788;
	add.s32 	%r3790, %r3789, %r3784;
	add.s32 	%r3791, %r3790, %r3784;
	add.s32 	%r3792, %r3791, %r3784;
	add.s32 	%r3793, %r3792, %r3784;
	add.s32 	%r3794, %r3793, %r3784;
	add.s32 	%r3795, %r3794, %r3784;
	add.s32 	%r3796, %r3795, %r3784;
	add.s32 	%r3797, %r3796, %r3784;
	add.s32 	%r3798, %r3797, %r3784;
	add.s32 	%r3799, %r3798, %r3784;
	add.s32 	%r3800, %r3799, %r3784;
	add.s32 	%r3801, %r3800, %r3784;
	add.s32 	%r3802, %r3801, %r3784;
	add.s32 	%r3803, %r3802, %r3784;
	st.shared.v4.f32 	[%r3803], {%f2477, %f2478, %f2479, %f2480};
	@%p686 bra 	$L__BB3_750;
	mul.wide.u32 	%rd1669, %r143, 16;
	add.s64 	%rd1670, %rd445, %rd1669;
	ld.global.v4.f32 	{%f2481, %f2482, %f2483, %f2484}, [%rd1670];
	shl.b32 	%r3804, %r3, 4;
	shl.b32 	%r3805, %r166, 4;
	mov.u32 	%r3806, _ZZ35hand_gemm_kernel_blockmn_4x4_sharedILi64ELi64ELi32EEviiiPfiS0_iS0_iffE4sm_B;
	add.s32 	%r3807, %r3806, %r3805;
	shl.b32 	%r3808, %r19, 8;
	add.s32 	%r3809, %r3807, %r3808;
	add.s32 	%r3810, %r3809, %r3804;
	add.s32 	%r3811, %r3810, %r3804;
	add.s32 	%r3812, %r3811, %r3804;
	add.s32 	%r3813, %r3812, %r3804;
	add.s32 	%r3814, %r3813, %r3804;
	add.s32 	%r3815, %r3814, %r3804;
	add.s32 	%r3816, %r3815, %r3804;
	add.s32 	%r3817, %r3816, %r3804;
	add.s32 	%r3818, %r3817, %r3804;
	add.s32 	%r3819, %r3818, %r3804;
	add.s32 	%r3820, %r3819, %r3804;
	add.s32 	%r3821, %r3820, %r3804;
	add.s32 	%r3822, %r3821, %r3804;
	add.s32 	%r3823, %r3822, %r3804;
	add.s32 	%r3824, %r3823, %r3804;
	st.shared.v4.f32 	[%r3824], {%f2481, %f2482, %f2483, %f2484};
$L__BB3_750:
	setp.gt.u32 	%p687, %r21, 31;
	@%p687 bra 	$L__BB3_1217;
	@%p8 bra 	$L__BB3_768;
	ld.param.u32 	%r9510, [_Z35hand_gemm_kernel_blockmn_4x4_sharedILi64ELi64ELi32EEviiiPfiS0_iS0_iff_param_6];
	setp.gt.u32 	%p689, %r4, 15;
	mul.lo.s32 	%r3825, %r21, %r9510;
	cvt.s64.s32 	%rd1671, %r3825;
	add.s64 	%rd1672, %rd413, %rd1671;
	shl.b64 	%rd1673, %rd1672, 2;
	add.s64 	%rd451, %rd414, %rd1673;
	mul.wide.u32 	%rd1674, %r166, 16;
	add.s64 	%rd452, %rd451, %rd1674;
	ld.global.v4.f32 	{%f2485, %f2486, %f2487, %f2488}, [%rd452];
	shl.b32 	%r3826, %r166, 4;
	mov.u32 	%r3827, _ZZ35hand_gemm_kernel_blockmn_4x4_sharedILi64ELi64ELi32EEviiiPfiS0_iS0_iffE4sm_B;
	add.s32 	%r3828, %r3827, %r3826;
	shl.b32 	%r3829, %r21, 8;
	add.s32 	%r3830, %r3828, %r3829;
	st.shared.v4.f32 	[%r3830], {%f2485, %f2486, %f2487, %f2488};
	@%p689 bra 	$L__BB3_768;
	setp.gt.u32 	%p690, %r5, 15;
	mul.wide.s32 	%rd1675, %r3, 16;
	add.s64 	%rd453, %rd452, %rd1675;
	ld.global.v4.f32 	{%f2489, %f2490, %f2491, %f2492}, [%rd453];
	shl.b32 	%r3831, %r166, 4;
	mov.u32 	%r3832, _ZZ35hand_gemm_kernel_blockmn_4x4_sharedILi64ELi64ELi32EEviiiPfiS0_iS0_iffE4sm_B;
	add.s32 	%r3833, %r3832, %r3831;
	shl.b32 	%r3834, %r21, 8;
	add.s32 	%r3835, %r3833, %r3834;
	shl.b32 	%r3836, %r3, 4;
	add.s32 	%r3837, %r3835, %r3836;
	st.shared.v4.f32 	[%r3837], {%f2489, %f2490, %f2491, %f2492};
	@%p690 bra 	$L__BB3_768;
	setp.gt.u32 	%p691, %r6, 15;
	mul.wide.s32 	%rd1676, %r3, 16;
	add.s64 	%rd454, %rd453, %rd1676;
	ld.global.v4.f32 	{%f2493, %f2494, %f2495, %f2496}, [%rd454];
	shl.b32 	%r3838, %r3, 4;
	shl.b32 	%r3839, %r166, 4;
	mov.u32 	%r3840, _ZZ35hand_gemm_kernel_blockmn_4x4_sharedILi64ELi64ELi32EEviiiPfiS0_iS0_iffE4sm_B;
	add.s32 	%r3841, %r3840, %r3839;
	shl.b32 	%r3842, %r21, 8;
	add.s32 	%r3843, %r3841, %r3842;
	add.s32 	%r3844, %r3843, %r3838;
	add.s32 	%r3845, %r3844, %r3838;
	st.shared.v4.f32 	[%r3845], {%f2493, %f2494, %f2495, %f2496};
	@%p691 bra 	$L__BB3_768;
	setp.gt.u32 	%p692, %r7, 15;
	mul.wide.s32 	%rd1677, %r3, 16;
	add.s64 	%rd455, %rd454, %rd1677;
	ld.global.v4.f32 	{%f2497, %f2498, %f2499, %f2500}, [%rd455];
	shl.b32 	%r3846, %r3, 4;
	shl.b32 	%r3847, %r166, 4;
	mov.u32 	%r3848, _ZZ35hand_gemm_kernel_blockmn_4x4_sharedILi64ELi64ELi32EEviiiPfiS0_iS0_iffE4sm_B;
	add.s32 	%r3849, %r3848, %r3847;
	shl.b32 	%r3850, %r21, 8;
	add.s32 	%r3851, %r3849, %r3850;
	add.s32 	%r3852, %r3851, %r3846;
	add.s32 	%r3853, %r3852, %r3846;
	add.s32 	%r3854, %r3853, %r3846;
	st.shared.v4.f32 	[%r3854], {%f2497, %f2498, %f2499, %f2500};
	@%p692 bra 	$L__BB3_768;
	setp.gt.u32 	%p693, %r8, 15;
	mul.wide.s32 	%rd1678, %r3, 16;
	add.s64 	%rd456, %rd455, %rd1678;
	ld.global.v4.f32 	{%f2501, %f2502, %f2503, %f2504}, [%rd456];
	shl.b32 	%r3855, %r3, 4;
	shl.b32 	%r3856, %r166, 4;
	mov.u32 	%r3857, _ZZ35hand_gemm_kernel_blockmn_4x4_sharedILi64ELi64ELi32EEviiiPfiS0_iS0_iffE4sm_B;
	add.s32 	%r3858, %r3857, %r3856;
	shl.b32 	%r3859, %r21, 8;
	add.s32 	%r3860, %r3858, %r3859;
	add.s32 	%r3861, %r3860, %r3855;
	add.s32 	%r3862, %r3861, %r3855;
	add.s32 	%r3863, %r3862, %r3855;
	add.s32 	%r3864, %r3863, %r3855;
	st.shared.v4.f32 	[%r3864], {%f2501, %f2502, %f2503, %f2504};
	@%p693 bra 	$L__BB3_768;
	setp.gt.u32 	%p694, %r9, 15;
	mul.wide.s32 	%rd1679, %r3, 16;
	add.s64 	%rd1680, %rd456, %rd1679;
	ld.global.v4.f32 	{%f2505, %f2506, %f2507, %f2508}, [%rd1680];
	shl.b32 	%r3865, %r3, 4;
	shl.b32 	%r3866, %r166, 4;
	mov.u32 	%r3867, _ZZ35hand_gemm_kernel_blockmn_4x4_sharedILi64ELi64ELi32EEviiiPfiS0_iS0_iffE4sm_B;
	add.s32 	%r3868, %r3867, %r3866;
	shl.b32 	%r3869, %r21, 8;
	add.s32 	%r3870, %r3868, %r3869;
	add.s32 	%r3871, %r3870, %r3865;
	add.s32 	%r3872, %r3871, %r3865;
	add.s32 	%r3873, %r3872, %r3865;
	add.s32 	%r3874, %r3873, %r3865;
	add.s32 	%r3875, %r3874, %r3865;
	st.shared.v4.f32 	[%r3875], {%f2505, %f2506, %f2507, %f2508};
	@%p694 bra 	$L__BB3_768;
	setp.gt.u32 	%p695, %r10, 15;
	mul.wide.u32 	%rd1681, %r9, 16;
	add.s64 	%rd1682, %rd451, %rd1681;
	ld.global.v4.f32 	{%f2509, %f2510, %f2511, %f2512}, [%rd1682];
	shl.b32 	%r3876, %r3, 4;
	shl.b32 	%r3877, %r166, 4;
	mov.u32 	%r3878, _ZZ35hand_gemm_kernel_blockmn_4x4_sharedILi64ELi64ELi32EEviiiPfiS0_iS0_iffE4sm_B;
	add.s32 	%r3879, %r3878, %r3877;
	shl.b32 	%r3880, %r21, 8;
	add.s32 	%r3881, %r3879, %r3880;
	add.s32 	%r3882, %r3881, %r3876;
	add.s32 	%r3883, %r3882, %r3876;
	add.s32 	%r3884, %r3883, %r3876;
	add.s32 	%r3885, %r3884, %r3876;
	add.s32 	%r3886, %r3885, %r3876;
	add.s32 	%r3887, %r3886, %r3876;
	st.shared.v4.f32 	[%r3887], {%f2509, %f2510, %f2511, %f2512};
	@%p695 bra 	$L__BB3_768;
	setp.gt.u32 	%p696, %r136, 15;
	mul.wide.u32 	%rd1683, %r10, 16;
	add.s64 	%rd1684, %rd451, %rd1683;
	ld.global.v4.f32 	{%f2513, %f2514, %f2515, %f2516}, [%rd1684];
	shl.b32 	%r3888, %r3, 4;
	shl.b32 	%r3889, %r166, 4;
	mov.u32 	%r3890, _ZZ35hand_gemm_kernel_blockmn_4x4_sharedILi64ELi64ELi32EEviiiPfiS0_iS0_iffE4sm_B;
	add.s32 	%r3891, %r3890, %r3889;
	shl.b32 	%r3892, %r21, 8;
	add.s32 	%r3893, %r3891, %r3892;
	add.s32 	%r3894, %r3893, %r3888;
	add.s32 	%r3895, %r3894, %r3888;
	add.s32 	%r3896, %r3895, %r3888;
	add.s32 	%r3897, %r3896, %r3888;
	add.s32 	%r3898, %r3897, %r3888;
	add.s32 	%r3899, %r3898, %r3888;
	add.s32 	%r3900, %r3899, %r3888;
	st.shared.v4.f32 	[%r3900], {%f2513, %f2514, %f2515, %f2516};
	@%p696 bra 	$L__BB3_768;
	setp.gt.u32 	%p697, %r137, 15;
	mul.wide.u32 	%rd1685, %r136, 16;
	add.s64 	%rd1686, %rd451, %rd1685;
	ld.global.v4.f32 	{%f2517, %f2518, %f2519, %f2520}, [%rd1686];
	shl.b32 	%r3901, %r3, 4;
	shl.b32 	%r3902, %r166, 4;
	mov.u32 	%r3903, _ZZ35hand_gemm_kernel_blockmn_4x4_sharedILi64ELi64ELi32EEviiiPfiS0_iS0_iffE4sm_B;
	add.s32 	%r3904, %r3903, %r3902;
	shl.b32 	%r3905, %r21, 8;
	add.s32 	%r3906, %r3904, %r3905;
	add.s32 	%r3907, %r3906, %r3901;
	add.s32 	%r3908, %r3907, %r3901;
	add.s32 	%r3909, %r3908, %r3901;
	add.s32 	%r3910, %r3909, %r3901;
	add.s32 	%r3911, %r3910, %r3901;
	add.s32 	%r3912, %r3911, %r3901;
	add.s32 	%r3913, %r3912, %r3901;
	add.s32 	%r3914, %r3913, %r3901;
	st.shared.v4.f32 	[%r3914], {%f2517, %f2518, %f2519, %f2520};
	@%p697 bra 	$L__BB3_768;
	setp.gt.u32 	%p698, %r138, 15;
	mul.wide.u32 	%rd1687, %r137, 16;
	add.s64 	%rd1688, %rd451, %rd1687;
	ld.global.v4.f32 	{%f2521, %f2522, %f2523, %f2524}, [%rd1688];
	shl.b32 	%r3915, %r3, 4;
	shl.b32 	%r3916, %r166, 4;
	mov.u32 	%r3917, _ZZ35hand_gemm_kernel_blockmn_4x4_sharedILi64ELi64ELi32EEviiiPfiS0_iS0_iffE4sm_B;
	add.s32 	%r3918, %r3917, %r3916;
	shl.b32 	%r3919, %r21, 8;
	add.s32 	%r3920, %r3918, %r3919;
	add.s32 	%r3921, %r3920, %r3915;
	add.s32 	%r3922, %r3921, %r3915;
	add.s32 	%r3923, %r3922, %r3915;
	add.s32 	%r3924, %r3923, %r3915;
	add.s32 	%r3925, %r3924, %r3915;
	add.s32 	%r3926, %r3925, %r3915;
	add.s32 	%r3927, %r3926, %r3915;
	add.s32 	%r3928, %r3927, %r3915;
	add.s32 	%r3929, %r3928, %r3915;
	st.shared.v4.f32 	[%r3929], {%f2521, %f2522, %f2523, %f2524};
	@%p698 bra 	$L__BB3_768;
	setp.gt.u32 	%p699, %r139, 15;
	mul.wide.u32 	%rd1689, %r138, 16;
	add.s64 	%rd1690, %rd451, %rd1689;
	ld.global.v4.f32 	{%f2525, %f2526, %f2527, %f2528}, [%rd1690];
	shl.b32 	%r3930, %r3, 4;
	shl.b32 	%r3931, %r166, 4;
	mov.u32 	%r3932, _ZZ35hand_gemm_kernel_blockmn_4x4_sharedILi64ELi64ELi32EEviiiPfiS0_iS0_iffE4sm_B;
	add.s32 	%r3933, %r3932, %r3931;
	shl.b32 	%r3934, %r21, 8;
	add.s32 	%r3935, %r3933, %r3934;
	add.s32 	%r3936, %r3935, %r3930;
	add.s32 	%r3937, %r3936, %r3930;
	add.s32 	%r3938, %r3937, %r3930;
	add.s32 	%r3939, %r3938, %r3930;
	add.s32 	%r3940, %r3939, %r3930;
	add.s32 	%r3941, %r3940, %r3930;
	add.s32 	%r3942, %r3941, %r3930;
	add.s32 	%r3943, %r3942, %r3930;
	add.s32 	%r3944, %r3943, %r3930;
	add.s32 	%r3945, %r3944, %r3930;
	st.shared.v4.f32 	[%r3945], {%f2525, %f2526, %f2527, %f2528};
	@%p699 bra 	$L__BB3_768;
	setp.gt.u32 	%p700, %r140, 15;
	mul.wide.u32 	%rd1691, %r139, 16;
	add.s64 	%rd1692, %rd451, %rd1691;
	ld.global.v4.f32 	{%f2529, %f2530, %f2531, %f2532}, [%rd1692];
	shl.b32 	%r3946, %r3, 4;
	shl.b32 	%r3947, %r166, 4;
	mov.u32 	%r3948, _ZZ35hand_gemm_kernel_blockmn_4x4_sharedILi64ELi64ELi32EEviiiPfiS0_iS0_iffE4sm_B;
	add.s32 	%r3949, %r3948, %r3947;
	shl.b32 	%r3950, %r21, 8;
	add.s32 	%r3951, %r3949, %r3950;
	add.s32 	%r3952, %r3951, %r3946;
	add.s32 	%r3953, %r3952, %r3946;
	add.s32 	%r3954, %r3953, %r3946;
	add.s32 	%r3955, %r3954, %r3946;
	add.s32 	%r3956, %r3955, %r3946;
	add.s32 	%r3957, %r3956, %r3946;
	add.s32 	%r3958, %r3957, %r3946;
	add.s32 	%r3959, %r3958, %r3946;
	add.s32 	%r3960, %r3959, %r3946;
	add.s32 	%r3961, %r3960, %r3946;
	add.s32 	%r3962, %r3961, %r3946;
	st.shared.v4.f32 	[%r3962], {%f2529, %f2530, %f2531, %f2532};
	@%p700 bra 	$L__BB3_768;
	setp.gt.u32 	%p701, %r141, 15;
	mul.wide.u32 	%rd1693, %r140, 16;
	add.s64 	%rd1694, %rd451, %rd1693;
	ld.global.v4.f32 	{%f2533, %f2534, %f2535, %f2536}, [%rd1694];
	shl.b32 	%r3963, %r3, 4;
	shl.b32 	%r3964, %r166, 4;
	mov.u32 	%r3965, _ZZ35hand_gemm_kernel_blockmn_4x4_sharedILi64ELi64ELi32EEviiiPfiS0_iS0_iffE4sm_B;
	add.s32 	%r3966, %r3965, %r3964;
	shl.b32 	%r3967, %r21, 8;
	add.s32 	%r3968, %r3966, %r3967;
	add.s32 	%r3969, %r3968, %r3963;
	add.s32 	%r3970, %r3969, %r3963;
	add.s32 	%r3971, %r3970, %r3963;
	add.s32 	%r3972, %r3971, %r3963;
	add.s32 	%r3973, %r3972, %r3963;
	add.s32 	%r3974, %r3973, %r3963;
	add.s32 	%r3975, %r3974, %r3963;
	add.s32 	%r3976, %r3975, %r3963;
	add.s32 	%r3977, %r3976, %r3963;
	add.s32 	%r3978, %r3977, %r3963;
	add.s32 	%r3979, %r3978, %r3963;
	add.s32 	%r3980, %r3979, %r3963;
	st.shared.v4.f32 	[%r3980], {%f2533, %f2534, %f2535, %f2536};
	@%p701 bra 	$L__BB3_768;
	setp.gt.u32 	%p702, %r142, 15;
	mul.wide.u32 	%rd1695, %r141, 16;
	add.s64 	%rd1696, %rd451, %rd1695;
	ld.global.v4.f32 	{%f2537, %f2538, %f2539, %f2540}, [%rd1696];
	shl.b32 	%r3981, %r3, 4;
	shl.b32 	%r3982, %r166, 4;
	mov.u32 	%r3983, _ZZ35hand_gemm_kernel_blockmn_4x4_sharedILi64ELi64ELi32EEviiiPfiS0_iS0_iffE4sm_B;
	add.s32 	%r3984, %r3983, %r3982;
	shl.b32 	%r3985, %r21, 8;
	add.s32 	%r3986, %r3984, %r3985;
	add.s32 	%r3987, %r3986, %r3981;
	add.s32 	%r3988, %r3987, %r3981;
	add.s32 	%r3989, %r3988, %r3981;
	add.s32 	%r3990, %r3989, %r3981;
	add.s32 	%r3991, %r3990, %r3981;
	add.s32 	%r3992, %r3991, %r3981;
	add.s32 	%r3993, %r3992, %r3981;
	add.s32 	%r3994, %r3993, %r3981;
	add.s32 	%r3995, %r3994, %r3981;
	add.s32 	%r3996, %r3995, %r3981;
	add.s32 	%r3997, %r3996, %r3981;
	add.s32 	%r3998, %r3997, %r3981;
	add.s32 	%r3999, %r3998, %r3981;
	st.shared.v4.f32 	[%r3999], {%f2537, %f2538, %f2539, %f2540};
	@%p702 bra 	$L__BB3_768;
	setp.gt.u32 	%p703, %r143, 15;
	mul.wide.u32 	%rd1697, %r142, 16;
	add.s64 	%rd1698, %rd451, %rd1697;
	ld.global.v4.f32 	{%f2541, %f2542, %f2543, %f2544}, [%rd1698];
	shl.b32 	%r4000, %r3, 4;
	shl.b32 	%r4001, %r166, 4;
	mov.u32 	%r4002, _ZZ35hand_gemm_kernel_blockmn_4x4_sharedILi64ELi64ELi32EEviiiPfiS0_iS0_iffE4sm_B;
	add.s32 	%r4003, %r4002, %r4001;
	shl.b32 	%r4004, %r21, 8;
	add.s32 	%r4005, %r4003, %r4004;
	add.s32 	%r4006, %r4005, %r4000;
	add.s32 	%r4007, %r4006, %r4000;
	add.s32 	%r4008, %r4007, %r4000;
	add.s32 	%r4009, %r4008, %r4000;
	add.s32 	%r4010, %r4009, %r4000;
	add.s32 	%r4011, %r4010, %r4000;
	add.s32 	%r4012, %r4011, %r4000;
	add.s32 	%r4013, %r4012, %r4000;
	add.s32 	%r4014, %r4013, %r4000;
	add.s32 	%r4015, %r4014, %r4000;
	add.s32 	%r4016, %r4015, %r4000;
	add.s32 	%r4017, %r4016, %r4000;
	add.s32 	%r4018, %r4017, %r4000;
	add.s32 	%r4019, %r4018, %r4000;
	st.shared.v4.f32 	[%r4019], {%f2541, %f2542, %f2543, %f2544};
	@%p703 bra 	$L__BB3_768;
	mul.wide.u32 	%rd1699, %r143, 16;
	add.s64 	%rd1700, %rd451, %rd1699;
	ld.global.v4.f32 	{%f2545, %f2546, %f2547, %f2548}, [%rd1700];
	shl.b32 	%r4020, %r3, 4;
	shl.b32 	%r4021, %r166, 4;
	mov.u32 	%r4022, _ZZ35hand_gemm_kernel_blockmn_4x4_sharedILi64ELi64ELi32EEviiiPfiS0_iS0_iffE4sm_B;
	add.s32 	%r4023, %r4022, %r4021;
	shl.b32 	%r4024, %r21, 8;
	add.s32 	%r4025, %r4023, %r4024;
	add.s32 	%r4026, %r4025, %r4020;
	add.s32 	%r4027, %r4026, %r4020;
	add.s32 	%r4028, %r4027, %r4020;
	add.s32 	%r4029, %r4028, %r4020;
	add.s32 	%r4030, %r4029, %r4020;
	add.s32 	%r4031, %r4030, %r4020;
	add.s32 	%r4032, %r4031, %r4020;
	add.s32 	%r4033, %r4032, %r4020;
	add.s32 	%r4034, %r4033, %r4020;
	add.s32 	%r4035, %r4034, %r4020;
	add.s32 	%r4036, %r4035, %r4020;
	add.s32 	%r4037, %r4036, %r4020;
	add.s32 	%r4038, %r4037, %r4020;
	add.s32 	%r4039, %r4038, %r4020;
	add.s32 	%r4040, %r4039, %r4020;
	st.shared.v4.f32 	[%r4040], {%f2545, %f2546, %f2547, %f2548};
$L__BB3_768:
	setp.gt.u32 	%p704, %r23, 31;
	@%p704 bra 	$L__BB3_1217;
	@%p8 bra 	$L__BB3_786;
	ld.param.u32 	%r9511, [_Z35hand_gemm_kernel_blockmn_4x4_sharedILi64ELi64ELi32EEviiiPfiS0_iS0_iff_param_6];
	setp.gt.u32 	%p706, %r4, 15;
	mul.lo.s32 	%r4041, %r23, %r9511;
	cvt.s64.s32 	%rd1701, %r4041;
	add.s64 	%rd1702, %rd413, %rd1701;
	shl.b64 	%rd1703, %rd1702, 2;
	add.s64 	%rd457, %rd414, %rd1703;
	mul.wide.u32 	%rd1704, %r166, 16;
	add.s64 	%rd458, %rd457, %rd1704;
	ld.global.v4.f32 	{%f2549, %f2550, %f2551, %f2552}, [%rd458];
	shl.b32 	%r4042, %r166, 4;
	mov.u32 	%r4043, _ZZ35hand_gemm_kernel_blockmn_4x4_sharedILi64ELi64ELi32EEviiiPfiS0_iS0_iffE4sm_B;
	add.s32 	%r4044, %r4043, %r4042;
	shl.b32 	%r4045, %r23, 8;
	add.s32 	%r4046, %r4044, %r4045;
	st.shared.v4.f32 	[%r4046], {%f2549, %f2550, %f2551, %f2552};
	@%p706 bra 	$L__BB3_786;
	setp.gt.u32 	%p707, %r5, 15;
	mul.wide.s32 	%rd1705, %r3, 16;
	add.s64 	%rd459, %rd458, %rd1705;
	ld.global.v4.f32 	{%f2553, %f2554, %f2555, %f2556}, [%rd459];
	shl.b32 	%r4047, %r3, 4;
	shl.b32 	%r4048, %r166, 4;
	mov.u32 	%r4049, _ZZ35hand_gemm_kernel_blockmn_4x4_sharedILi64ELi64ELi32EEviiiPfiS0_iS0_iffE4sm_B;
	add.s32 	%r4050, %r4049, %r4048;
	shl.b32 	%r4051, %r23, 8;
	add.s32 	%r4052, %r4050, %r4051;
	add.s32 	%r4053, %r4052, %r4047;
	st.shared.v4.f32 	[%r4053], {%f2553, %f2554, %f2555, %f2556};
	@%p707 bra 	$L__BB3_786;
	setp.gt.u32 	%p708, %r6, 15;
	mul.wide.s32 	%rd1706, %r3, 16;
	add.s64 	%rd460, %rd459, %rd1706;
	ld.global.v4.f32 	{%f2557, %f2558, %f2559, %f2560}, [%rd460];
	shl.b32 	%r4054, %r3, 4;
	shl.b32 	%r4055, %r166, 4;
	mov.u32 	%r4056, _ZZ35hand_gemm_kernel_blockmn_4x4_sharedILi64ELi64ELi32EEviiiPfiS0_iS0_iffE4sm_B;
	add.s32 	%r4057, %r4056, %r4055;
	shl.b32 	%r4058, %r23, 8;
	add.s32 	%r4059, %r4057, %r4058;
	add.s32 	%r4060, %r4059, %r4054;
	add.s32 	%r4061, %r4060, %r4054;
	st.shared.v4.f32 	[%r4061], {%f2557, %f2558, %f2559, %f2560};
	@%p708 bra 	$L__BB3_786;
	setp.gt.u32 	%p709, %r7, 15;
	mul.wide.s32 	%rd1707, %r3, 16;
	add.s64 	%rd461, %rd460, %rd1707;
	ld.global.v4.f32 	{%f2561, %f2562, %f2563, %f2564}, [%rd461];
	shl.b32 	%r4062, %r3, 4;
	shl.b32 	%r4063, %r166, 4;
	mov.u32 	%r4064, _ZZ35hand_gemm_kernel_blockmn_4x4_sharedILi64ELi64ELi32EEviiiPfiS0_iS0_iffE4sm_B;
	add.s32 	%r4065, %r4064, %r4063;
	shl.b32 	%r4066, %r23, 8;
	add.s32 	%r4067, %r4065, %r4066;
	add.s32 	%r4068, %r4067, %r4062;
	add.s32 	%r4069, %r4068, %r4062;
	add.s32 	%r4070, %r4069, %r4062;
	st.shared.v4.f32 	[%r4070], {%f2561, %f2562, %f2563, %f2564};
	@%p709 bra 	$L__BB3_786;
	setp.gt.u32 	%p710, %r8, 15;
	mul.wide.s32 	%rd1708, %r3, 16;
	add.s64 	%rd462, %rd461, %rd1708;
	ld.global.v4.f32 	{%f2565, %f2566, %f2567, %f2568}, [%rd462];
	shl.b32 	%r4071, %r3, 4;
	shl.b32 	%r4072, %r166, 4;
	mov.u32 	%r4073, _ZZ35hand_gemm_kernel_blockmn_4x4_sharedILi64ELi64ELi32EEviiiPfiS0_iS0_iffE4sm_B;
	add.s32 	%r4074, %r4073, %r4072;
	shl.b32 	%r4075, %r23, 8;
	add.s32 	%r4076, %r4074, %r4075;
	add.s32 	%r4077, %r4076, %r4071;
	add.s32 	%r4078, %r4077, %r4071;
	add.s32 	%r4079, %r4078, %r4071;
	add.s32 	%r4080, %r4079, %r4071;
	st.shared.v4.f32 	[%r4080], {%f2565, %f2566, %f2567, %f2568};
	@%p710 bra 	$L__BB3_786;
	setp.gt.u32 	%p711, %r9, 15;
	mul.wide.s32 	%rd1709, %r3, 16;
	add.s64 	%rd1710, %rd462, %rd1709;
	ld.global.v4.f32 	{%f2569, %f2570, %f2571, %f2572}, [%rd1710];
	shl.b32 	%r4081, %r3, 4;
	shl.b32 	%r4082, %r166, 4;
	mov.u32 	%r4083, _ZZ35hand_gemm_kernel_blockmn_4x4_sharedILi64ELi64ELi32EEviiiPfiS0_iS0_iffE4sm_B;
	add.s32 	%r4084, %r4083, %r4082;
	shl.b32 	%r4085, %r23, 8;
	add.s32 	%r4086, %r4084, %r4085;
	add.s32 	%r4087, %r4086, %r4081;
	add.s32 	%r4088, %r4087, %r4081;
	add.s32 	%r4089, %r4088, %r4081;
	add.s32 	%r4090, %r4089, %r4081;
	add.s32 	%r4091, %r4090, %r4081;
	st.shared.v4.f32 	[%r4091], {%f2569, %f2570, %f2571, %f2572};
	@%p711 bra 	$L__BB3_786;
	setp.gt.u32 	%p712, %r10, 15;
	mul.wide.u32 	%rd1711, %r9, 16;
	add.s64 	%rd1712, %rd457, %rd1711;
	ld.global.v4.f32 	{%f2573, %f2574, %f2575, %f2576}, [%rd1712];
	shl.b32 	%r4092, %r3, 4;
	shl.b32 	%r4093, %r166, 4;
	mov.u32 	%r4094, _ZZ35hand_gemm_kernel_blockmn_4x4_sharedILi64ELi64ELi32EEviiiPfiS0_iS0_iffE4sm_B;
	add.s32 	%r4095, %r4094, %r4093;
	shl.b32 	%r4096, %r23, 8;
	add.s32 	%r4097, %r4095, %r4096;
	add.s32 	%r4098, %r4097, %r4092;
	add.s32 	%r4099, %r4098, %r4092;
	add.s32 	%r4100, %r4099, %r4092;
	add.s32 	%r4101, %r4100, %r4092;
	add.s32 	%r4102, %r4101, %r4092;
	add.s32 	%r4103, %r4102, %r4092;
	st.shared.v4.f32 	[%r4103], {%f2573, %f2574, %f2575, %f2576};
	@%p712 bra 	$L__BB3_786;
	setp.gt.u32 	%p713, %r136, 15;
	mul.wide.u32 	%rd1713, %r10, 16;
	add.s64 	%rd1714, %rd457, %rd1713;
	ld.global.v4.f32 	{%f2577, %f2578, %f2579, %f2580}, [%rd1714];
	shl.b32 	%r4104, %r3, 4;
	shl.b32 	%r4105, %r166, 4;
	mov.u32 	%r4106, _ZZ35hand_gemm_kernel_blockmn_4x4_sharedILi64ELi64ELi32EEviiiPfiS0_iS0_iffE4sm_B;
	add.s32 	%r4107, %r4106, %r4105;
	shl.b32 	%r4108, %r23, 8;
	add.s32 	%r4109, %r4107, %r4108;
	add.s32 	%r4110, %r4109, %r4104;
	add.s32 	%r4111, %r4110, %r4104;
	add.s32 	%r4112, %r4111, %r4104;
	add.s32 	%r4113, %r4112, %r4104;
	add.s32 	%r4114, %r4113, %r4104;
	add.s32 	%r4115, %r4114, %r4104;
	add.s32 	%r4116, %r4115, %r4104;
	st.shared.v4.f32 	[%r4116], {%f2577, %f2578, %f2579, %f2580};
	@%p713 bra 	$L__BB3_786;
	setp.gt.u32 	%p714, %r137, 15;
	mul.wide.u32 	%rd1715, %r136, 16;
	add.s64 	%rd1716, %rd457, %rd1715;
	ld.global.v4.f32 	{%f2581, %f2582, %f2583, %f2584}, [%rd1716];
	shl.b32 	%r4117, %r3, 4;
	shl.b32 	%r4118, %r166, 4;
	mov.u32 	%r4119, _ZZ35hand_gemm_kernel_blockmn_4x4_sharedILi64ELi64ELi32EEviiiPfiS0_iS0_iffE4sm_B;
	add.s32 	%r4120, %r4119, %r4118;
	shl.b32 	%r4121, %r23, 8;
	add.s32 	%r4122, %r4120, %r4121;
	add.s32 	%r4123, %r4122, %r4117;
	add.s32 	%r4124, %r4123, %r4117;
	add.s32 	%r4125, %r4124, %r4117;
	add.s32 	%r4126, %r4125, %r4117;
	add.s32 	%r4127, %r4126, %r4117;
	add.s32 	%r4128, %r4127, %r4117;
	add.s32 	%r4129, %r4128, %r4117;
	add.s32 	%r4130, %r4129, %r4117;
	st.shared.v4.f32 	[%r4130], {%f2581, %f2582, %f2583, %f2584};
	@%p714 bra 	$L__BB3_786;
	setp.gt.u32 	%p715, %r138, 15;
	mul.wide.u32 	%rd1717, %r137, 16;
	add.s64 	%rd1718, %rd457, %rd1717;
	ld.global.v4.f32 	{%f2585, %f2586, %f2587, %f2588}, [%rd1718];
	shl.b32 	%r4131, %r3, 4;
	shl.b32 	%r4132, %r166, 4;
	mov.u32 	%r4133, _ZZ35hand_gemm_kernel_blockmn_4x4_sharedILi64ELi64ELi32EEviiiPfiS0_iS0_iffE4sm_B;
	add.s32 	%r4134, %r4133, %r4132;
	shl.b32 	%r4135, %r23, 8;
	add.s32 	%r4136, %r4134, %r4135;
	add.s32 	%r4137, %r4136, %r4131;
	add.s32 	%r4138, %r4137, %r4131;
	add.s32 	%r4139, %r4138, %r4131;
	add.s32 	%r4140, %r4139, %r4131;
	add.s32 	%r4141, %r4140, %r4131;
	add.s32 	%r4142, %r4141, %r4131;
	add.s32 	%r4143, %r4142, %r4131;
	add.s32 	%r4144, %r4143, %r4131;
	add.s32 	%r4145, %r4144, %r4131;
	st.shared.v4.f32 	[%r4145], {%f2585, %f2586, %f2587, %f2588};
	@%p715 bra 	$L__BB3_786;
	setp.gt.u32 	%p716, %r139, 15;
	mul.wide.u32 	%rd1719, %r138, 16;
	add.s64 	%rd1720, %rd457, %rd1719;
	ld.global.v4.f32 	{%f2589, %f2590, %f2591, %f2592}, [%rd1720];
	shl.b32 	%r4146, %r3, 4;
	shl.b32 	%r4147, %r166, 4;
	mov.u32 	%r4148, _ZZ35hand_gemm_kernel_blockmn_4x4_sharedILi64ELi64ELi32EEviiiPfiS0_iS0_iffE4sm_B;
	add.s32 	%r4149, %r4148, %r4147;
	shl.b32 	%r4150, %r23, 8;
	add.s32 	%r4151, %r4149, %r4150;
	add.s32 	%r4152, %r4151, %r4146;
	add.s32 	%r4153, %r4152, %r4146;
	add.s32 	%r4154, %r4153, %r4146;
	add.s32 	%r4155, %r4154, %r4146;
	add.s32 	%r4156, %r4155, %r4146;
	add.s32 	%r4157, %r4156, %r4146;
	add.s32 	%r4158, %r4157, %r4146;
	add.s32 	%r4159, %r4158, %r4146;
	add.s32 	%r4160, %r4159, %r4146;
	add.s32 	%r4161, %r4160, %r4146;
	st.shared.v4.f32 	[%r4161], {%f2589, %f2590, %f2591, %f2592};
	@%p716 bra 	$L__BB3_786;
	setp.gt.u32 	%p717, %r140, 15;
	mul.wide.u32 	%rd1721, %r139, 16;
	add.s64 	%rd1722, %rd457, %rd1721;
	ld.global.v4.f32 	{%f2593, %f2594, %f2595, %f2596}, [%rd1722];
	shl.b32 	%r4162, %r3, 4;
	shl.b32 	%r4163, %r166, 4;
	mov.u32 	%r4164, _ZZ35hand_gemm_kernel_blockmn_4x4_sharedILi64ELi64ELi32EEviiiPfiS0_iS0_iffE4sm_B;
	add.s32 	%r4165, %r4164, %r4163;
	shl.b32 	%r4166, %r23, 8;
	add.s32 	%r4167, %r4165, %r4166;
	add.s32 	%r4168, %r4167, %r4162;
	add.s32 	%r4169, %r4168, %r4162;
	add.s32 	%r4170, %r4169, %r4162;
	add.s32 	%r4171, %r4170, %r4162;
	add.s32 	%r4172, %r4171, %r4162;
	add.s32 	%r4173, %r4172, %r4162;
	add.s32 	%r4174, %r4173, %r4162;
	add.s32 	%r4175, %r4174, %r4162;
	add.s32 	%r4176, %r4175, %r4162;
	add.s32 	%r4177, %r4176, %r4162;
	add.s32 	%r4178, %r4177, %r4162;
	st.shared.v4.f32 	[%r4178], {%f2593, %f2594, %f2595, %f2596};
	@%p717 bra 	$L__BB3_786;
	setp.gt.u32 	%p718, %r141, 15;
	mul.wide.u32 	%rd1723, %r140, 16;
	add.s64 	%rd1724, %rd457, %rd1723;
	ld.global.v4.f32 	{%f2597, %f2598, %f2599, %f2600}, [%rd1724];
	shl.b32 	%r4179, %r3, 4;
	shl.b32 	%r4180, %r166, 4;
	mov.u32 	%r4181, _ZZ35hand_gemm_kernel_blockmn_4x4_sharedILi64ELi64ELi32EEviiiPfiS0_iS0_iffE4sm_B;
	add.s32 	%r4182, %r4181, %r4180;
	shl.b32 	%r4183, %r23, 8;
	add.s32 	%r4184, %r4182, %r4183;
	add.s32 	%r4185, %r4184, %r4179;
	add.s32 	%r4186, %r4185, %r4179;
	add.s32 	%r4187, %r4186, %r4179;
	add.s32 	%r4188, %r4187, %r4179;
	add.s32 	%r4189, %r4188, %r4179;
	add.s32 	%r4190, %r4189, %r4179;
	add.s32 	%r4191, %r4190, %r4179;
	add.s32 	%r4192, %r4191, %r4179;
	add.s32 	%r4193, %r4192, %r4179;
	add.s32 	%r4194, %r4193, %r4179;
	add.s32 	%r4195, %r4194, %r4179;
	add.s32 	%r4196, %r4195, %r4179;
	st.shared.v4.f32 	[%r4196], {%f2597, %f2598, %f2599, %f2600};
	@%p718 bra 	$L__BB3_786;
	setp.gt.u32 	%p719, %r142, 15;
	mul.wide.u32 	%rd1725, %r141, 16;
	add.s64 	%rd1726, %rd457, %rd1725;
	ld.global.v4.f32 	{%f2601, %f2602, %f2603, %f2604}, [%rd1726];
	shl.b32 	%r4197, %r3, 4;
	shl.b32 	%r4198, %r166, 4;
	mov.u32 	%r4199, _ZZ35hand_gemm_kernel_blockmn_4x4_sharedILi64ELi64ELi32EEviiiPfiS0_iS0_iffE4sm_B;
	add.s32 	%r4200, %r4199, %r4198;
	shl.b32 	%r4201, %r23, 8;
	add.s32 	%r4202, %r4200, %r4201;
	add.s32 	%r4203, %r4202, %r4197;
	add.s32 	%r4204, %r4203, %r4197;
	add.s32 	%r4205, %r4204, %r4197;
	add.s32 	%r4206, %r4205, %r4197;
	add.s32 	%r4207, %r4206, %r4197;
	add.s32 	%r4208, %r4207, %r4197;
	add.s32 	%r4209, %r4208, %r4197;
	add.s32 	%r4210, %r4209, %r4197;
	add.s32 	%r4211, %r4210, %r4197;
	add.s32 	%r4212, %r4211, %r4197;
	add.s32 	%r4213, %r4212, %r4197;
	add.s32 	%r4214, %r4213, %r4197;
	add.s32 	%r4215, %r4214, %r4197;
	st.shared.v4.f32 	[%r4215], {%f2601, %f2602, %f2603, %f2604};
	@%p719 bra 	$L__BB3_786;
	setp.gt.u32 	%p720, %r143, 15;
	mul.wide.u32 	%rd1727, %r142, 16;
	add.s64 	%rd1728, %rd457, %rd1727;
	ld.global.v4.f32 	{%f2605, %f2606, %f2607, %f2608}, [%rd1728];
	shl.b32 	%r4216, %r3, 4;
	shl.b32 	%r4217, %r166, 4;
	mov.u32 	%r4218, _ZZ35hand_gemm_kernel_blockmn_4x4_sharedILi64ELi64ELi32EEviiiPfiS0_iS0_iffE4sm_B;
	add.s32 	%r4219, %r4218, %r4217;
	shl.b32 	%r4220, %r23, 8;
	add.s32 	%r4221, %r4219, %r4220;
	add.s32 	%r4222, %r4221, %r4216;
	add.s32 	%r4223, %r4222, %r4216;
	add.s32 	%r4224, %r4223, %r4216;
	add.s32 	%r4225, %r4224, %r4216;
	add.s32 	%r4226, %r4225, %r4216;
	add.s32 	%r4227, %r4226, %r4216;
	add.s32 	%r4228, %r4227, %r4216;
	add.s32 	%r4229, %r4228, %r4216;
	add.s32 	%r4230, %r4229, %r4216;
	add.s32 	%r4231, %r4230, %r4216;
	add.s32 	%r4232, %r4231, %r4216;
	add.s32 	%r4233, %r4232, %r4216;
	add.s32 	%r4234, %r4233, %r4216;
	add.s32 	%r4235, %r4234, %r4216;
	st.shared.v4.f32 	[%r4235], {%f2605, %f2606, %f2607, %f2608};
	@%p720 bra 	$L__BB3_786;
	mul.wide.u32 	%rd1729, %r143, 16;
	add.s64 	%rd1730, %rd457, %rd1729;
	ld.global.v4.f32 	{%f2609, %f2610, %f2611, %f2612}, [%rd1730];
	shl.b32 	%r4236, %r3, 4;
	shl.b32 	%r4237, %r166, 4;
	mov.u32 	%r4238, _ZZ35hand_gemm_kernel_blockmn_4x4_sharedILi64ELi64ELi32EEviiiPfiS0_iS0_iffE4sm_B;
	add.s32 	%r4239, %r4238, %r4237;
	shl.b32 	%r4240, %r23, 8;
	add.s32 	%r4241, %r4239, %r4240;
	add.s32 	%r4242, %r4241, %r4236;
	add.s32 	%r4243, %r4242, %r4236;
	add.s32 	%r4244, %r4243, %r4236;
	add.s32 	%r4245, %r4244, %r4236;
	add.s32 	%r4246, %r4245, %r4236;
	add.s32 	%r4247, %r4246, %r4236;
	add.s32 	%r4248, %r4247, %r4236;
	add.s32 	%r4249, %r4248, %r4236;
	add.s32 	%r4250, %r4249, %r4236;
	add.s32 	%r4251, %r4250, %r4236;
	add.s32 	%r4252, %r4251, %r4236;
	add.s32 	%r4253, %r4252, %r4236;
	add.s32 	%r4254, %r4253, %r4236;
	add.s32 	%r4255, %r4254, %r4236;
	add.s32 	%r4256, %r4255, %r4236;
	st.shared.v4.f32 	[%r4256], {%f2609, %f2610, %f2611, %f2612};
$L__BB3_786:
	setp.gt.u32 	%p721, %r25, 31;
	@%p721 bra 	$L__BB3_1217;
	@%p8 bra 	$L__BB3_804;
	ld.param.u32 	%r9512, [_Z35hand_gemm_kernel_blockmn_4x4_sharedILi64ELi64ELi32EEviiiPfiS0_iS0_iff_param_6];
	setp.gt.u32 	%p723, %r4, 15;
	mul.lo.s32 	%r4257, %r25, %r9512;
	cvt.s64.s32 	%rd1731, %r4257;
	add.s64 	%rd1732, %rd413, %rd1731;
	shl.b64 	%rd1733, %rd1732, 2;
	add.s64 	%rd463, %rd414, %rd1733;
	mul.wide.u32 	%rd1734, %r166, 16;
	add.s64 	%rd464, %rd463, %rd1734;
	ld.global.v4.f32 	{%f2613, %f2614, %f2615, %f2616}, [%rd464];
	shl.b32 	%r4258, %r166, 4;
	mov.u32 	%r4259, _ZZ35hand_gemm_kernel_blockmn_4x4_sharedILi64ELi64ELi32EEviiiPfiS0_iS0_iffE4sm_B;
	add.s32 	%r4260, %r4259, %r4258;
	shl.b32 	%r4261, %r25, 8;
	add.s32 	%r4262, %r4260, %r4261;
	st.shared.v4.f32 	[%r4262], {%f2613, %f2614, %f2615, %f2616};
	@%p723 bra 	$L__BB3_804;
	setp.gt.u32 	%p724, %r5, 15;
	mul.wide.s32 	%rd1735, %r3, 16;
	add.s64 	%rd465, %rd464, %rd1735;
	ld.global.v4.f32 	{%f2617, %f2618, %f2619, %f2620}, [%rd465];
	shl.b32 	%r4263, %r166, 4;
	mov.u32 	%r4264, _ZZ35hand_gemm_kernel_blockmn_4x4_sharedILi64ELi64ELi32EEviiiPfiS0_iS0_iffE4sm_B;
	add.s32 	%r4265, %r4264, %r4263;
	shl.b32 	%r4266, %r25, 8;
	add.s32 	%r4267, %r4265, %r4266;
	shl.b32 	%r4268, %r3, 4;
	add.s32 	%r4269, %r4267, %r4268;
	st.shared.v4.f32 	[%r4269], {%f2617, %f2618, %f2619, %f2620};
	@%p724 bra 	$L__BB3_804;
	setp.gt.u32 	%p725, %r6, 15;
	mul.wide.s32 	%rd1736, %r3, 16;
	add.s64 	%rd466, %rd465, %rd1736;
	ld.global.v4.f32 	{%f2621, %f2622, %f2623, %f2624}, [%rd466];
	shl.b32 	%r4270, %r3, 4;
	shl.b32 	%r4271, %r166, 4;
	mov.u32 	%r4272, _ZZ35hand_gemm_kernel_blockmn_4x4_sharedILi64ELi64ELi32EEviiiPfiS0_iS0_iffE4sm_B;
	add.s32 	%r4273, %r4272, %r4271;
	shl.b32 	%r4274, %r25, 8;
	add.s32 	%r4275, %r4273, %r4274;
	add.s32 	%r4276, %r4275, %r4270;
	add.s32 	%r4277, %r4276, %r4270;
	st.shared.v4.f32 	[%r4277], {%f2621, %f2622, %f2623, %f2624};
	@%p725 bra 	$L__BB3_804;
	setp.gt.u32 	%p726, %r7, 15;
	mul.wide.s32 	%rd1737, %r3, 16;
	add.s64 	%rd467, %rd466, %rd1737;
	ld.global.v4.f32 	{%f2625, %f2626, %f2627, %f2628}, [%rd467];
	shl.b32 	%r4278, %r3, 4;
	shl.b32 	%r4279, %r166, 4;
	mov.u32 	%r4280, _ZZ35hand_gemm_kernel_blockmn_4x4_sharedILi64ELi64ELi32EEviiiPfiS0_iS0_iffE4sm_B;
	add.s32 	%r4281, %r4280, %r4279;
	shl.b32 	%r4282, %r25, 8;
	add.s32 	%r4283, %r4281, %r4282;
	add.s32 	%r4284, %r4283, %r4278;
	add.s32 	%r4285, %r4284, %r4278;
	add.s32 	%r4286, %r4285, %r4278;
	st.shared.v4.f32 	[%r4286], {%f2625, %f2626, %f2627, %f2628};
	@%p726 bra 	$L__BB3_804;
	setp.gt.u32 	%p727, %r8, 15;
	mul.wide.s32 	%rd1738, %r3, 16;
	add.s64 	%rd468, %rd467, %rd1738;
	ld.global.v4.f32 	{%f2629, %f2630, %f2631, %f2632}, [%rd468];
	shl.b32 	%r4287, %r3, 4;
	shl.b32 	%r4288, %r166, 4;
	mov.u32 	%r4289, _ZZ35hand_gemm_kernel_blockmn_4x4_sharedILi64ELi64ELi32EEviiiPfiS0_iS0_iffE4sm_B;
	add.s32 	%r4290, %r4289, %r4288;
	shl.b32 	%r4291, %r25, 8;
	add.s32 	%r4292, %r4290, %r4291;
	add.s32 	%r4293, %r4292, %r4287;
	add.s32 	%r4294, %r4293, %r4287;
	add.s32 	%r4295, %r4294, %r4287;
	add.s32 	%r4296, %r4295, %r4287;
	st.shared.v4.f32 	[%r4296], {%f2629, %f2630, %f2631, %f2632};
	@%p727 bra 	$L__BB3_804;
	setp.gt.u32 	%p728, %r9, 15;
	mul.wide.s32 	%rd1739, %r3, 16;
	add.s64 	%rd1740, %rd468, %rd1739;
	ld.global.v4.f32 	{%f2633, %f2634, %f2635, %f2636}, [%rd1740];
	shl.b32 	%r4297, %r3, 4;
	shl.b32 	%r4298, %r166, 4;
	mov.u32 	%r4299, _ZZ35hand_gemm_kernel_blockmn_4x4_sharedILi64ELi64ELi32EEviiiPfiS0_iS0_iffE4sm_B;
	add.s32 	%r4300, %r4299, %r4298;
	shl.b32 	%r4301, %r25, 8;
	add.s32 	%r4302, %r4300, %r4301;
	add.s32 	%r4303, %r4302, %r4297;
	add.s32 	%r4304, %r4303, %r4297;
	add.s32 	%r4305, %r4304, %r4297;
	add.s32 	%r4306, %r4305, %r4297;
	add.s32 	%r4307, %r4306, %r4297;
	st.shared.v4.f32 	[%r4307], {%f2633, %f2634, %f2635, %f2636};
	@%p728 bra 	$L__BB3_804;
	setp.gt.u32 	%p729, %r10, 15;
	mul.wide.u32 	%rd1741, %r9, 16;
	add.s64 	%rd1742, %rd463, %rd1741;
	ld.global.v4.f32 	{%f2637, %f2638, %f2639, %f2640}, [%rd1742];
	shl.b32 	%r4308, %r3, 4;
	shl.b32 	%r4309, %r166, 4;
	mov.u32 	%r4310, _ZZ35hand_gemm_kernel_blockmn_4x4_sharedILi64ELi64ELi32EEviiiPfiS0_iS0_iffE4sm_B;
	add.s32 	%r4311, %r4310, %r4309;
	shl.b32 	%r4312, %r25, 8;
	add.s32 	%r4313, %r4311, %r4312;
	add.s32 	%r4314, %r4313, %r4308;
	add.s32 	%r4315, %r4314, %r4308;
	add.s32 	%r4316, %r4315, %r4308;
	add.s32 	%r4317, %r4316, %r4308;
	add.s32 	%r4318, %r4317, %r4308;
	add.s32 	%r4319, %r4318, %r4308;
	st.shared.v4.f32 	[%r4319], {%f2637, %f2638, %f2639, %f2640};
	@%p729 bra 	$L__BB3_804;
	setp.gt.u32 	%p730, %r136, 15;
	mul.wide.u32 	%rd1743, %r10, 16;
	add.s64 	%rd1744, %rd463, %rd1743;
	ld.global.v4.f32 	{%f2641, %f2642, %f2643, %f2644}, [%rd1744];
	shl.b32 	%r4320, %r3, 4;
	shl.b32 	%r4321, %r166, 4;
	mov.u32 	%r4322, _ZZ35hand_gemm_kernel_blockmn_4x4_sharedILi64ELi64ELi32EEviiiPfiS0_iS0_iffE4sm_B;
	add.s32 	%r4323, %r4322, %r4321;
	shl.b32 	%r4324, %r25, 8;
	add.s32 	%r4325, %r4323, %r4324;
	add.s32 	%r4326, %r4325, %r4320;
	add.s32 	%r4327, %r4326, %r4320;
	add.s32 	%r4328, %r4327, %r4320;
	add.s32 	%r4329, %r4328, %r4320;
	add.s32 	%r4330, %r4329, %r4320;
	add.s32 	%r4331, %r4330, %r4320;
	add.s32 	%r4332, %r4331, %r4320;
	st.shared.v4.f32 	[%r4332], {%f2641, %f2642, %f2643, %f2644};
	@%p730 bra 	$L__BB3_804;
	setp.gt.u32 	%p731, %r137, 15;
	mul.wide.u32 	%rd1745, %r136, 16;
	add.s64 	%rd1746, %rd463, %rd1745;
	ld.global.v4.f32 	{%f2645, %f2646, %f2647, %f2648}, [%rd1746];
	shl.b32 	%r4333, %r3, 4;
	shl.b32 	%r4334, %r166, 4;
	mov.u32 	%r4335, _ZZ35hand_gemm_kernel_blockmn_4x4_sharedILi64ELi64ELi32EEviiiPfiS0_iS0_iffE4sm_B;
	add.s32 	%r4336, %r4335, %r4334;
	shl.b32 	%r4337, %r25, 8;
	add.s32 	%r4338, %r4336, %r4337;
	add.s32 	%r4339, %r4338, %r4333;
	add.s32 	%r4340, %r4339, %r4333;
	add.s32 	%r4341, %r4340, %r4333;
	add.s32 	%r4342, %r4341, %r4333;
	add.s32 	%r4343, %r4342, %r4333;
	add.s32 	%r4344, %r4343, %r4333;
	add.s32 	%r4345, %r4344, %r4333;
	add.s32 	%r4346, %r4345, %r4333;
	st.shared.v4.f32 	[%r4346], {%f2645, %f2646, %f2647, %f2648};
	@%p731 bra 	$L__BB3_804;
	setp.gt.u32 	%p732, %r138, 15;
	mul.wide.u32 	%rd1747, %r137, 16;
	add.s64 	%rd1748, %rd463, %rd1747;
	ld.global.v4.f32 	{%f2649, %f2650, %f2651, %f2652}, [%rd1748];
	shl.b32 	%r4347, %r3, 4;
	shl.b32 	%r4348, %r166, 4;
	mov.u32 	%r4349, _ZZ35hand_gemm_kernel_blockmn_4x4_sharedILi64ELi64ELi32EEviiiPfiS0_iS0_iffE4sm_B;
	add.s32 	%r4350, %r4349, %r4348;
	shl.b32 	%r4351, %r25, 8;
	add.s32 	%r4352, %r4350, %r4351;
	add.s32 	%r4353, %r4352, %r4347;
	add.s32 	%r4354, %r4353, %r4347;
	add.s32 	%r4355, %r4354, %r4347;
	add.s32 	%r4356, %r4355, %r4347;
	add.s32 	%r4357, %r4356, %r4347;
	add.s32 	%r4358, %r4357, %r4347;
	add.s32 	%r4359, %r4358, %r4347;
	add.s32 	%r4360, %r4359, %r4347;
	add.s32 	%r4361, %r4360, %r4347;
	st.shared.v4.f32 	[%r4361], {%f2649, %f2650, %f2651, %f2652};
	@%p732 bra 	$L__BB3_804;
	setp.gt.u32 	%p733, %r139, 15;
	mul.wide.u32 	%rd1749, %r138, 16;
	add.s64 	%rd1750, %rd463, %rd1749;
	ld.global.v4.f32 	{%f2653, %f2654, %f2655, %f2656}, [%rd1750];
	shl.b32 	%r4362, %r3, 4;
	shl.b32 	%r4363, %r166, 4;
	mov.u32 	%r4364, _ZZ35hand_gemm_kernel_blockmn_4x4_sharedILi64ELi64ELi32EEviiiPfiS0_iS0_iffE4sm_B;
	add.s32 	%r4365, %r4364, %r4363;
	shl.b32 	%r4366, %r25, 8;
	add.s32 	%r4367, %r4365, %r4366;
	add.s32 	%r4368, %r4367, %r4362;
	add.s32 	%r4369, %r4368, %r4362;
	add.s32 	%r4370, %r4369, %r4362;
	add.s32 	%r4371, %r4370, %r4362;
	add.s32 	%r4372, %r4371, %r4362;
	add.s32 	%r4373, %r4372, %r4362;
	add.s32 	%r4374, %r4373, %r4362;
	add.s32 	%r4375, %r4374, %r4362;
	add.s32 	%r4376, %r4375, %r4362;
	add.s32 	%r4377, %r4376, %r4362;
	st.shared.v4.f32 	[%r4377], {%f2653, %f2654, %f2655, %f2656};
	@%p733 bra 	$L__BB3_804;
	setp.gt.u32 	%p734, %r140, 15;
	mul.wide.u32 	%rd1751, %r139, 16;
	add.s64 	%rd1752, %rd463, %rd1751;
	ld.global.v4.f32 	{%f2657, %f2658, %f2659, %f2660}, [%rd1752];
	shl.b32 	%r4378, %r3, 4;
	shl.b32 	%r4379, %r166, 4;
	mov.u32 	%r4380, _ZZ35hand_gemm_kernel_blockmn_4x4_sharedILi64ELi64ELi32EEviiiPfiS0_iS0_iffE4sm_B;
	add.s32 	%r4381, %r4380, %r4379;
	shl.b32 	%r4382, %r25, 8;
	add.s32 	%r4383, %r4381, %r4382;
	add.s32 	%r4384, %r4383, %r4378;
	add.s32 	%r4385, %r4384, %r4378;
	add.s32 	%r4386, %r4385, %r4378;
	add.s32 	%r4387, %r4386, %r4378;
	add.s32 	%r4388, %r4387, %r4378;
	add.s32 	%r4389, %r4388, %r4378;
	add.s32 	%r4390, %r4389, %r4378;
	add.s32 	%r4391, %r4390, %r4378;
	add.s32 	%r4392, %r4391, %r4378;
	add.s32 	%r4393, %r4392, %r4378;
	add.s32 	%r4394, %r4393, %r4378;
	st.shared.v4.f32 	[%r4394], {%f2657, %f2658, %f2659, %f2660};
	@%p734 bra 	$L__BB3_804;
	setp.gt.u32 	%p735, %r141, 15;
	mul.wide.u32 	%rd1753, %r140, 16;
	add.s64 	%rd1754, %rd463, %rd1753;
	ld.global.v4.f32 	{%f2661, %f2662, %f2663, %f2664}, [%rd1754];
	shl.b32 	%r4395, %r3, 4;
	shl.b32 	%r4396, %r166, 4;
	mov.u32 	%r4397, _ZZ35hand_gemm_kernel_blockmn_4x4_sharedILi64ELi64ELi32EEviiiPfiS0_iS0_iffE4sm_B;
	add.s32 	%r4398, %r4397, %r4396;
	shl.b32 	%r4399, %r25, 8;
	add.s32 	%r4400, %r4398, %r4399;
	add.s32 	%r4401, %r4400, %r4395;
	add.s32 	%r4402, %r4401, %r4395;
	add.s32 	%r4403, %r4402, %r4395;
	add.s32 	%r4404, %r4403, %r4395;
	add.s32 	%r4405, %r4404, %r4395;
	add.s32 	%r4406, %r4405, %r4395;
	add.s32 	%r4407, %r4406, %r4395;
	add.s32 	%r4408, %r4407, %r4395;
	add.s32 	%r4409, %r4408, %r4395;
	add.s32 	%r4410, %r4409, %r4395;
	add.s32 	%r4411, %r4410, %r4395;
	add.s32 	%r4412, %r4411, %r4395;
	st.shared.v4.f32 	[%r4412], {%f2661, %f2662, %f2663, %f2664};
	@%p735 bra 	$L__BB3_804;
	setp.gt.u32 	%p736, %r142, 15;
	mul.wide.u32 	%rd1755, %r141, 16;
	add.s64 	%rd1756, %rd463, %rd1755;
	ld.global.v4.f32 	{%f2665, %f2666, %f2667, %f2668}, [%rd1756];
	shl.b32 	%r4413, %r3, 4;
	shl.b32 	%r4414, %r166, 4;
	mov.u32 	%r4415, _ZZ35hand_gemm_kernel_blockmn_4x4_sharedILi64ELi64ELi32EEviiiPfiS0_iS0_iffE4sm_B;
	add.s32 	%r4416, %r4415, %r4414;
	shl.b32 	%r4417, %r25, 8;
	add.s32 	%r4418, %r4416, %r4417;
	add.s32 	%r4419, %r4418, %r4413;
	add.s32 	%r4420, %r4419, %r4413;
	add.s32 	%r4421, %r4420, %r4413;
	add.s32 	%r4422, %r4421, %r4413;
	add.s32 	%r4423, %r4422, %r4413;
	add.s32 	%r4424, %r4423, %r4413;
	add.s32 	%r4425, %r4424, %r4413;
	add.s32 	%r4426, %r4425, %r4413;
	add.s32 	%r4427, %r4426, %r4413;
	add.s32 	%r4428, %r4427, %r4413;
	add.s32 	%r4429, %r4428, %r4413;
	add.s32 	%r4430, %r4429, %r4413;
	add.s32 	%r4431, %r4430, %r4413;
	st.shared.v4.f32 	[%r4431], {%f2665, %f2666, %f2667, %f2668};
	@%p736 bra 	$L__BB3_804;
	setp.gt.u32 	%p737, %r143, 15;
	mul.wide.u32 	%rd1757, %r142, 16;
	add.s64 	%rd1758, %rd463, %rd1757;
	ld.global.v4.f32 	{%f2669, %f2670, %f2671, %f2672}, [%rd1758];
	shl.b32 	%r4432, %r3, 4;
	shl.b32 	%r4433, %r166, 4;
	mov.u32 	%r4434, _ZZ35hand_gemm_kernel_blockmn_4x4_sharedILi64ELi64ELi32EEviiiPfiS0_iS0_iffE4sm_B;
	add.s32 	%r4435, %r4434, %r4433;
	shl.b32 	%r4436, %r25, 8;
	add.s32 	%r4437, %r4435, %r4436;
	add.s32 	%r4438, %r4437, %r4432;
	add.s32 	%r4439, %r4438, %r4432;
	add.s32 	%r4440, %r4439, %r4432;
	add.s32 	%r4441, %r4440, %r4432;
	add.s32 	%r4442, %r4441, %r4432;
	add.s32 	%r4443, %r4442, %r4432;
	add.s32 	%r4444, %r4443, %r4432;
	add.s32 	%r4445, %r4444, %r4432;
	add.s32 	%r4446, %r4445, %r4432;
	add.s32 	%r4447, %r4446, %r4432;
	add.s32 	%r4448, %r4447, %r4432;
	add.s32 	%r4449, %r4448, %r4432;
	add.s32 	%r4450, %r4449, %r4432;
	add.s32 	%r4451, %r4450, %r4432;
	st.shared.v4.f32 	[%r4451], {%f2669, %f2670, %f2671, %f2672};
	@%p737 bra 	$L__BB3_804;
	mul.wide.u32 	%rd1759, %r143, 16;
	add.s64 	%rd1760, %rd463, %rd1759;
	ld.global.v4.f32 	{%f2673, %f2674, %f2675, %f2676}, [%rd1760];
	shl.b32 	%r4452, %r3, 4;
	shl.b32 	%r4453, %r166, 4;
	mov.u32 	%r4454, _ZZ35hand_gemm_kernel_blockmn_4x4_sharedILi64ELi64ELi32EEviiiPfiS0_iS0_iffE4sm_B;
	add.s32 	%r4455, %r4454, %r4453;
	shl.b32 	%r4456, %r25, 8;
	add.s32 	%r4457, %r4455, %r4456;
	add.s32 	%r4458, %r4457, %r4452;
	add.s32 	%r4459, %r4458, %r4452;
	add.s32 	%r4460, %r4459, %r4452;
	add.s32 	%r4461, %r4460, %r4452;
	add.s32 	%r4462, %r4461, %r4452;
	add.s32 	%r4463, %r4462, %r4452;
	add.s32 	%r4464, %r4463, %r4452;
	add.s32 	%r4465, %r4464, %r4452;
	add.s32 	%r4466, %r4465, %r4452;
	add.s32 	%r4467, %r4466, %r4452;
	add.s32 	%r4468, %r4467, %r4452;
	add.s32 	%r4469, %r4468, %r4452;
	add.s32 	%r4470, %r4469, %r4452;
	add.s32 	%r4471, %r4470, %r4452;
	add.s32 	%r4472, %r4471, %r4452;
	st.shared.v4.f32 	[%r4472], {%f2673, %f2674, %f2675, %f2676};
$L__BB3_804:
	setp.gt.u32 	%p738, %r27, 31;
	@%p738 bra 	$L__BB3_1217;
	@%p8 bra 	$L__BB3_822;
	ld.param.u32 	%r9513, [_Z35hand_gemm_kernel_blockmn_4x4_sharedILi64ELi64ELi32EEviiiPfiS0_iS0_iff_param_6];
	setp.gt.u32 	%p740, %r4, 15;
	mul.lo.s32 	%r4473, %r27, %r9513;
	cvt.s64.s32 	%rd1761, %r4473;
	add.s64 	%rd1762, %rd413, %rd1761;
	shl.b64 	%rd1763, %rd1762, 2;
	add.s64 	%rd469, %rd414, %rd1763;
	mul.wide.u32 	%rd1764, %r166, 16;
	add.s64 	%rd470, %rd469, %rd1764;
	ld.global.v4.f32 	{%f2677, %f2678, %f2679, %f2680}, [%rd470];
	shl.b32 	%r4474, %r166, 4;
	mov.u32 	%r4475, _ZZ35hand_gemm_kernel_blockmn_4x4_sharedILi64ELi64ELi32EEviiiPfiS0_iS0_iffE4sm_B;
	add.s32 	%r4476, %r4475, %r4474;
	shl.b32 	%r4477, %r27, 8;
	add.s32 	%r4478, %r4476, %r4477;
	st.shared.v4.f32 	[%r4478], {%f2677, %f2678, %f2679, %f2680};
	@%p740 bra 	$L__BB3_822;
	setp.gt.u32 	%p741, %r5, 15;
	mul.wide.s32 	%rd1765, %r3, 16;
	add.s64 	%rd471, %rd470, %rd1765;
	ld.global.v4.f32 	{%f2681, %f2682, %f2683, %f2684}, [%rd471];
	shl.b32 	%r4479, %r3, 4;
	shl.b32 	%r4480, %r166, 4;
	mov.u32 	%r4481, _ZZ35hand_gemm_kernel_blockmn_4x4_sharedILi64ELi64ELi32EEviiiPfiS0_iS0_iffE4sm_B;
	add.s32 	%r4482, %r4481, %r4480;
	shl.b32 	%r4483, %r27, 8;
	add.s32 	%r4484, %r4482, %r4483;
	add.s32 	%r4485, %r4484, %r4479;
	st.shared.v4.f32 	[%r4485], {%f2681, %f2682, %f2683, %f2684};
	@%p741 bra 	$L__BB3_822;
	setp.gt.u32 	%p742, %r6, 15;
	mul.wide.s32 	%rd1766, %r3, 16;
	add.s64 	%rd472, %rd471, %rd1766;
	ld.global.v4.f32 	{%f2685, %f2686, %f2687, %f2688}, [%rd472];
	shl.b32 	%r4486, %r3, 4;
	shl.b32 	%r4487, %r166, 4;
	mov.u32 	%r4488, _ZZ35hand_gemm_kernel_blockmn_4x4_sharedILi64ELi64ELi32EEviiiPfiS0_iS0_iffE4sm_B;
	add.s32 	%r4489, %r4488, %r4487;
	shl.b32 	%r4490, %r27, 8;
	add.s32 	%r4491, %r4489, %r4490;
	add.s32 	%r4492, %r4491, %r4486;
	add.s32 	%r4493, %r4492, %r4486;
	st.shared.v4.f32 	[%r4493], {%f2685, %f2686, %f2687, %f2688};
	@%p742 bra 	$L__BB3_822;
	setp.gt.u32 	%p743, %r7, 15;
	mul.wide.s32 	%rd1767, %r3, 16;
	add.s64 	%rd473, %rd472, %rd1767;
	ld.global.v4.f32 	{%f2689, %f2690, %f2691, %f2692}, [%rd473];
	shl.b32 	%r4494, %r3, 4;
	shl.b32 	%r4495, %r166, 4;
	mov.u32 	%r4496, _ZZ35hand_gemm_kernel_blockmn_4x4_sharedILi64ELi64ELi32EEviiiPfiS0_iS0_iffE4sm_B;
	add.s32 	%r4497, %r4496, %r4495;
	shl.b32 	%r4498, %r27, 8;
	add.s32 	%r4499, %r4497, %r4498;
	add.s32 	%r4500, %r4499, %r4494;
	add.s32 	%r4501, %r4500, %r4494;
	add.s32 	%r4502, %r4501, %r4494;
	st.shared.v4.f32 	[%r4502], {%f2689, %f2690, %f2691, %f2692};
	@%p743 bra 	$L__BB3_822;
	setp.gt.u32 	%p744, %r8, 15;
	mul.wide.s32 	%rd1768, %r3, 16;
	add.s64 	%rd474, %rd473, %rd1768;
	ld.global.v4.f32 	{%f2693, %f2694, %f2695, %f2696}, [%rd474];
	shl.b32 	%r4503, %r3, 4;
	shl.b32 	%r4504, %r166, 4;
	mov.u32 	%r4505, _ZZ35hand_gemm_kernel_blockmn_4x4_sharedILi64ELi64ELi32EEviiiPfiS0_iS0_iffE4sm_B;
	add.s32 	%r4506, %r4505, %r4504;
	shl.b32 	%r4507, %r27, 8;
	add.s32 	%r4508, %r4506, %r4507;
	add.s32 	%r4509, %r4508, %r4503;
	add.s32 	%r4510, %r4509, %r4503;
	add.s32 	%r4511, %r4510, %r4503;
	add.s32 	%r4512, %r4511, %r4503;
	st.shared.v4.f32 	[%r4512], {%f2693, %f2694, %f2695, %f2696};
	@%p744 bra 	$L__BB3_822;
	setp.gt.u32 	%p745, %r9, 15;
	mul.wide.s32 	%rd1769, %r3, 16;
	add.s64 	%rd1770, %rd474, %rd1769;
	ld.global.v4.f32 	{%f2697, %f2698, %f2699, %f2700}, [%rd1770];
	shl.b32 	%r4513, %r3, 4;
	shl.b32 	%r4514, %r166, 4;
	mov.u32 	%r4515, _ZZ35hand_gemm_kernel_blockmn_4x4_sharedILi64ELi64ELi32EEviiiPfiS0_iS0_iffE4sm_B;
	add.s32 	%r4516, %r4515, %r4514;
	shl.b32 	%r4517, %r27, 8;
	add.s32 	%r4518, %r4516, %r4517;
	add.s32 	%r4519, %r4518, %r4513;
	add.s32 	%r4520, %r4519, %r4513;
	add.s32 	%r4521, %r4520, %r4513;
	add.s32 	%r4522, %r4521, %r4513;
	add.s32 	%r4523, %r4522, %r4513;
	st.shared.v4.f32 	[%r4523], {%f2697, %f2698, %f2699, %f2700};
	@%p745 bra 	$L__BB3_822;
	setp.gt.u32 	%p746, %r10, 15;
	mul.wide.u32 	%rd1771, %r9, 16;
	add.s64 	%rd1772, %rd469, %rd1771;
	ld.global.v4.f32 	{%f2701, %f2702, %f2703, %f2704}, [%rd1772];
	shl.b32 	%r4524, %r3, 4;
	shl.b32 	%r4525, %r166, 4;
	mov.u32 	%r4526, _ZZ35hand_gemm_kernel_blockmn_4x4_sharedILi64ELi64ELi32EEviiiPfiS0_iS0_iffE4sm_B;
	add.s32 	%r4527, %r4526, %r4525;
	shl.b32 	%r4528, %r27, 8;
	add.s32 	%r4529, %r4527, %r4528;
	add.s32 	%r4530, %r4529, %r4524;
	add.s32 	%r4531, %r4530, %r4524;
	add.s32 	%r4532, %r4531, %r4524;
	add.s32 	%r4533, %r4532, %r4524;
	add.s32 	%r4534, %r4533, %r4524;
	add.s32 	%r4535, %r4534, %r4524;
	st.shared.v4.f32 	[%r4535], {%f2701, %f2702, %f2703, %f2704};
	@%p746 bra 	$L__BB3_822;
	setp.gt.u32 	%p747, %r136, 15;
	mul.wide.u32 	%rd1773, %r10, 16;
	add.s64 	%rd1774, %rd469, %rd1773;
	ld.global.v4.f32 	{%f2705, %f2706, %f2707, %f2708}, [%rd1774];
	shl.b32 	%r4536, %r3, 4;
	shl.b32 	%r4537, %r166, 4;
	mov.u32 	%r4538, _ZZ35hand_gemm_kernel_blockmn_4x4_sharedILi64ELi64ELi32EEviiiPfiS0_iS0_iffE4sm_B;
	add.s32 	%r4539, %r4538, %r4537;
	shl.b32 	%r4540, %r27, 8;
	add.s32 	%r4541, %r4539, %r4540;
	add.s32 	%r4542, %r4541, %r4536;
	add.s32 	%r4543, %r4542, %r4536;
	add.s32 	%r4544, %r4543, %r4536;
	add.s32 	%r4545, %r4544, %r4536;
	add.s32 	%r4546, %r4545, %r4536;
	add.s32 	%r4547, %r4546, %r4536;
	add.s32 	%r4548, %r4547, %r4536;
	st.shared.v4.f32 	[%r4548], {%f2705, %f2706, %f2707, %f2708};
	@%p747 bra 	$L__BB3_822;
	setp.gt.u32 	%p748, %r137, 15;
	mul.wide.u32 	%rd1775, %r136, 16;
	add.s64 	%rd1776, %rd469, %rd1775;
	ld.global.v4.f32 	{%f2709, %f2710, %f2711, %f2712}, [%rd1776];
	shl.b32 	%r4549, %r3, 4;
	shl.b32 	%r4550, %r166, 4;
	mov.u32 	%r4551, _ZZ35hand_gemm_kernel_blockmn_4x4_sharedILi64ELi64ELi32EEviiiPfiS0_iS0_iffE4sm_B;
	add.s32 	%r4552, %r4551, %r4550;
	shl.b32 	%r4553, %r27, 8;
	add.s32 	%r4554, %r4552, %r4553;
	add.s32 	%r4555, %r4554, %r4549;
	add.s32 	%r4556, %r4555, %r4549;
	add.s32 	%r4557, %r4556, %r4549;
	add.s32 	%r4558, %r4557, %r4549;
	add.s32 	%r4559, %r4558, %r4549;
	add.s32 	%r4560, %r4559, %r4549;
	add.s32 	%r4561, %r4560, %r4549;
	add.s32 	%r4562, %r4561, %r4549;
	st.shared.v4.f32 	[%r4562], {%f2709, %f2710, %f2711, %f2712};
	@%p748 bra 	$L__BB3_822;
	setp.gt.u32 	%p749, %r138, 15;
	mul.wide.u32 	%rd1777, %r137, 16;
	add.s64 	%rd1778, %rd469, %rd1777;
	ld.global.v4.f32 	{%f2713, %f2714, %f2715, %f2716}, [%rd1778];
	shl.b32 	%r4563, %r3, 4;
	shl.b32 	%r4564, %r166, 4;
	mov.u32 	%r4565, _ZZ35hand_gemm_kernel_blockmn_4x4_sharedILi64ELi64ELi32EEviiiPfiS0_iS0_iffE4sm_B;
	add.s32 	%r4566, %r4565, %r4564;
	shl.b32 	%r4567, %r27, 8;
	add.s32 	%r4568, %r4566, %r4567;
	add.s32 	%r4569, %r4568, %r4563;
	add.s32 	%r4570, %r4569, %r4563;
	add.s32 	%r4571, %r4570, %r4563;
	add.s32 	%r4572, %r4571, %r4563;
	add.s32 	%r4573, %r4572, %r4563;
	add.s32 	%r4574, %r4573, %r4563;
	add.s32 	%r4575, %r4574, %r4563;
	add.s32 	%r4576, %r4575, %r4563;
	add.s32 	%r4577, %r4576, %r4563;
	st.shared.v4.f32 	[%r4577], {%f2713, %f2714, %f2715, %f2716};
	@%p749 bra 	$L__BB3_822;
	setp.gt.u32 	%p750, %r139, 15;
	mul.wide.u32 	%rd1779, %r138, 16;
	add.s64 	%rd1780, %rd469, %rd1779;
	ld.global.v4.f32 	{%f2717, %f2718, %f2719, %f2720}, [%rd1780];
	shl.b32 	%r4578, %r3, 4;
	shl.b32 	%r4579, %r166, 4;
	mov.u32 	%r4580, _ZZ35hand_gemm_kernel_blockmn_4x4_sharedILi64ELi64ELi32EEviiiPfiS0_iS0_iffE4sm_B;
	add.s32 	%r4581, %r4580, %r4579;
	shl.b32 	%r4582, %r27, 8;
	add.s32 	%r4583, %r4581, %r4582;
	add.s32 	%r4584, %r4583, %r4578;
	add.s32 	%r4585, %r4584, %r4578;
	add.s32 	%r4586, %r4585, %r4578;
	add.s32 	%r4587, %r4586, %r4578;
	add.s32 	%r4588, %r4587, %r4578;
	add.s32 	%r4589, %r4588, %r4578;
	add.s32 	%r4590, %r4589, %r4578;
	add.s32 	%r4591, %r4590, %r4578;
	add.s32 	%r4592, %r4591, %r4578;
	add.s32 	%r4593, %r4592, %r4578;
	st.shared.v4.f32 	[%r4593], {%f2717, %f2718, %f2719, %f2720};
	@%p750 bra 	$L__BB3_822;
	setp.gt.u32 	%p751, %r140, 15;
	mul.wide.u32 	%rd1781, %r139, 16;
	add.s64 	%rd1782, %rd469, %rd1781;
	ld.global.v4.f32 	{%f2721, %f2722, %f2723, %f2724}, [%rd1782];
	shl.b32 	%r4594, %r3, 4;
	shl.b32 	%r4595, %r166, 4;
	mov.u32 	%r4596, _ZZ35hand_gemm_kernel_blockmn_4x4_sharedILi64ELi64ELi32EEviiiPfiS0_iS0_iffE4sm_B;
	add.s32 	%r4597, %r4596, %r4595;
	shl.b32 	%r4598, %r27, 8;
	add.s32 	%r4599, %r4597, %r4598;
	add.s32 	%r4600, %r4599, %r4594;
	add.s32 	%r4601, %r4600, %r4594;
	add.s32 	%r4602, %r4601, %r4594;
	add.s32 	%r4603, %r4602, %r4594;
	add.s32 	%r4604, %r4603, %r4594;
	add.s32 	%r4605, %r4604, %r4594;
	add.s32 	%r4606, %r4605, %r4594;
	add.s32 	%r4607, %r4606, %r4594;
	add.s32 	%r4608, %r4607, %r4594;
	add.s32 	%r4609, %r4608, %r4594;
	add.s32 	%r4610, %r4609, %r4594;
	st.shared.v4.f32 	[%r4610], {%f2721, %f2722, %f2723, %f2724};
	@%p751 bra 	$L__BB3_822;
	setp.gt.u32 	%p752, %r141, 15;
	mul.wide.u32 	%rd1783, %r140, 16;
	add.s64 	%rd1784, %rd469, %rd1783;
	ld.global.v4.f32 	{%f2725, %f2726, %f2727, %f2728}, [%rd1784];
	shl.b32 	%r4611, %r3, 4;
	shl.b32 	%r4612, %r166, 4;
	mov.u32 	%r4613, _ZZ35hand_gemm_kernel_blockmn_4x4_sharedILi64ELi64ELi32EEviiiPfiS0_iS0_iffE4sm_B;
	add.s32 	%r4614, %r4613, %r4612;
	shl.b32 	%r4615, %r27, 8;
	add.s32 	%r4616, %r4614, %r4615;
	add.s32 	%r4617, %r4616, %r4611;
	add.s32 	%r4618, %r4617, %r4611;
	add.s32 	%r4619, %r4618, %r4611;
	add.s32 	%r4620, %r4619, %r4611;
	add.s32 	%r4621, %r4620, %r4611;
	add.s32 	%r4622, %r4621, %r4611;
	add.s32 	%r4623, %r4622, %r4611;
	add.s32 	%r4624, %r4623, %r4611;
	add.s32 	%r4625, %r4624, %r4611;
	add.s32 	%r4626, %r4625, %r4611;
	add.s32 	%r4627, %r4626, %r4611;
	add.s32 	%r4628, %r4627, %r4611;
	st.shared.v4.f32 	[%r4628], {%f2725, %f2726, %f2727, %f2728};
	@%p752 bra 	$L__BB3_822;
	setp.gt.u32 	%p753, %r142, 15;
	mul.wide.u32 	%rd1785, %r141, 16;
	add.s64 	%rd1786, %rd469, %rd1785;
	ld.global.v4.f32 	{%f2729, %f2730, %f2731, %f2732}, [%rd1786];
	shl.b32 	%r4629, %r3, 4;
	shl.b32 	%r4630, %r166, 4;
	mov.u32 	%r4631, _ZZ35hand_gemm_kernel_blockmn_4x4_sharedILi64ELi64ELi32EEviiiPfiS0_iS0_iffE4sm_B;
	add.s32 	%r4632, %r4631, %r4630;
	shl.b32 	%r4633, %r27, 8;
	add.s32 	%r4634, %r4632, %r4633;
	add.s32 	%r4635, %r4634, %r4629;
	add.s32 	%r4636, %r4635, %r4629;
	add.s32 	%r4637, %r4636, %r4629;
	add.s32 	%r4638, %r4637, %r4629;
	add.s32 	%r4639, %r4638, %r4629;
	add.s32 	%r4640, %r4639, %r4629;
	add.s32 	%r4641, %r4640, %r4629;
	add.s32 	%r4642, %r4641, %r4629;
	add.s32 	%r4643, %r4642, %r4629;
	add.s32 	%r4644, %r4643, %r4629;
	add.s32 	%r4645, %r4644, %r4629;
	add.s32 	%r4646, %r4645, %r4629;
	add.s32 	%r4647, %r4646, %r4629;
	st.shared.v4.f32 	[%r4647], {%f2729, %f2730, %f2731, %f2732};
	@%p753 bra 	$L__BB3_822;
	setp.gt.u32 	%p754, %r143, 15;
	mul.wide.u32 	%rd1787, %r142, 16;
	add.s64 	%rd1788, %rd469, %rd1787;
	ld.global.v4.f32 	{%f2733, %f2734, %f2735, %f2736}, [%rd1788];
	shl.b32 	%r4648, %r3, 4;
	shl.b32 	%r4649, %r166, 4;
	mov.u32 	%r4650, _ZZ35hand_gemm_kernel_blockmn_4x4_sharedILi64ELi64ELi32EEviiiPfiS0_iS0_iffE4sm_B;
	add.s32 	%r4651, %r4650, %r4649;
	shl.b32 	%r4652, %r27, 8;
	add.s32 	%r4653, %r4651, %r4652;
	add.s32 	%r4654, %r4653, %r4648;
	add.s32 	%r4655, %r4654, %r4648;
	add.s32 	%r4656, %r4655, %r4648;
	add.s32 	%r4657, %r4656, %r4648;
	add.s32 	%r4658, %r4657, %r4648;
	add.s32 	%r4659, %r4658, %r4648;
	add.s32 	%r4660, %r4659, %r4648;
	add.s32 	%r4661, %r4660, %r4648;
	add.s32 	%r4662, %r4661, %r4648;
	add.s32 	%r4663, %r4662, %r4648;
	add.s32 	%r4664, %r4663, %r4648;
	add.s32 	%r4665, %r4664, %r4648;
	add.s32 	%r4666, %r4665, %r4648;
	add.s32 	%r4667, %r4666, %r4648;
	st.shared.v4.f32 	[%r4667], {%f2733, %f2734, %f2735, %f2736};
	@%p754 bra 	$L__BB3_822;
	mul.wide.u32 	%rd1789, %r143, 16;
	add.s64 	%rd1790, %rd469, %rd1789;
	ld.global.v4.f32 	{%f2737, %f2738, %f2739, %f2740}, [%rd1790];
	shl.b32 	%r4668, %r3, 4;
	shl.b32 	%r4669, %r166, 4;
	mov.u32 	%r4670, _ZZ35hand_gemm_kernel_blockmn_4x4_sharedILi64ELi64ELi32EEviiiPfiS0_iS0_iffE4sm_B;
	add.s32 	%r4671, %r4670, %r4669;
	shl.b32 	%r4672, %r27, 8;
	add.s32 	%r4673, %r4671, %r4672;
	add.s32 	%r4674, %r4673, %r4668;
	add.s32 	%r4675, %r4674, %r4668;
	add.s32 	%r4676, %r4675, %r4668;
	add.s32 	%r4677, %r4676, %r4668;
	add.s32 	%r4678, %r4677, %r4668;
	add.s32 	%r4679, %r4678, %r4668;
	add.s32 	%r4680, %r4679, %r4668;
	add.s32 	%r4681, %r4680, %r4668;
	add.s32 	%r4682, %r4681, %r4668;
	add.s32 	%r4683, %r4682, %r4668;
	add.s32 	%r4684, %r4683, %r4668;
	add.s32 	%r4685, %r4684, %r4668;
	add.s32 	%r4686, %r4685, %r4668;
	add.s32 	%r4687, %r4686, %r4668;
	add.s32 	%r4688, %r4687, %r4668;
	st.shared.v4.f32 	[%r4688], {%f2737, %f2738, %f2739, %f2740};
$L__BB3_822:
	setp.gt.u32 	%p755, %r29, 31;
	@%p755 bra 	$L__BB3_1217;
	@%p8 bra 	$L__BB3_840;
	ld.param.u32 	%r9514, [_Z35hand_gemm_kernel_blockmn_4x4_sharedILi64ELi64ELi32EEviiiPfiS0_iS0_iff_param_6];
	setp.gt.u32 	%p757, %r4, 15;
	mul.lo.s32 	%r4689, %r29, %r9514;
	cvt.s64.s32 	%rd1791, %r4689;
	add.s64 	%rd1792, %rd413, %rd1791;
	shl.b64 	%rd1793, %rd1792, 2;
	add.s64 	%rd475, %rd414, %rd1793;
	mul.wide.u32 	%rd1794, %r166, 16;
	add.s64 	%rd476, %rd475, %rd1794;
	ld.global.v4.f32 	{%f2741, %f2742, %f2743, %f2744}, [%rd476];
	shl.b32 	%r4690, %r166, 4;
	mov.u32 	%r4691, _ZZ35hand_gemm_kernel_blockmn_4x4_sharedILi64ELi64ELi32EEviiiPfiS0_iS0_iffE4sm_B;
	add.s32 	%r4692, %r4691, %r4690;
	shl.b32 	%r4693, %r29, 8;
	add.s32 	%r4694, %r4692, %r4693;
	st.shared.v4.f32 	[%r4694], {%f2741, %f2742, %f2743, %f2744};
	@%p757 bra 	$L__BB3_840;
	setp.gt.u32 	%p758, %r5, 15;
	mul.wide.s32 	%rd1795, %r3, 16;
	add.s64 	%rd477, %rd476, %rd1795;
	ld.global.v4.f32 	{%f2745, %f2746, %f2747, %f2748}, [%rd477];
	shl.b32 	%r4695, %r3, 4;
	shl.b32 	%r4696, %r166, 4;
	mov.u32 	%r4697, _ZZ35hand_gemm_kernel_blockmn_4x4_sharedILi64ELi64ELi32EEviiiPfiS0_iS0_iffE4sm_B;
	add.s32 	%r4698, %r4697, %r4696;
	shl.b32 	%r4699, %r29, 8;
	add.s32 	%r4700, %r4698, %r4699;
	add.s32 	%r4701, %r4700, %r4695;
	st.shared.v4.f32 	[%r4701], {%f2745, %f2746, %f2747, %f2748};
	@%p758 bra 	$L__BB3_840;
	setp.gt.u32 	%p759, %r6, 15;
	mul.wide.s32 	%rd1796, %r3, 16;
	add.s64 	%rd478, %rd477, %rd1796;
	ld.global.v4.f32 	{%f2749, %f2750, %f2751, %f2752}, [%rd478];
	shl.b32 	%r4702, %r3, 4;
	shl.b32 	%r4703, %r166, 4;
	mov.u32 	%r4704, _ZZ35hand_gemm_kernel_blockmn_4x4_sharedILi64ELi64ELi32EEviiiPfiS0_iS0_iffE4sm_B;
	add.s32 	%r4705, %r4704, %r4703;
	shl.b32 	%r4706, %r29, 8;
	add.s32 	%r4707, %r4705, %r4706;
	add.s32 	%r4708, %r4707, %r4702;
	add.s32 	%r4709, %r4708, %r4702;
	st.shared.v4.f32 	[%r4709], {%f2749, %f2750, %f2751, %f2752};
	@%p759 bra 	$L__BB3_840;
	setp.gt.u32 	%p760, %r7, 15;
	mul.wide.s32 	%rd1797, %r3, 16;
	add.s64 	%rd479, %rd478, %rd1797;
	ld.global.v4.f32 	{%f2753, %f2754, %f2755, %f2756}, [%rd479];
	shl.b32 	%r4710, %r3, 4;
	shl.b32 	%r4711, %r166, 4;
	mov.u32 	%r4712, _ZZ35hand_gemm_kernel_blockmn_4x4_sharedILi64ELi64ELi32EEviiiPfiS0_iS0_iffE4sm_B;
	add.s32 	%r4713, %r4712, %r4711;
	shl.b32 	%r4714, %r29, 8;
	add.s32 	%r4715, %r4713, %r4714;
	add.s32 	%r4716, %r4715, %r4710;
	add.s32 	%r4717, %r4716, %r4710;
	add.s32 	%r4718, %r4717, %r4710;
	st.shared.v4.f32 	[%r4718], {%f2753, %f2754, %f2755, %f2756};
	@%p760 bra 	$L__BB3_840;
	setp.gt.u32 	%p761, %r8, 15;
	mul.wide.s32 	%rd1798, %r3, 16;
	add.s64 	%rd480, %rd479, %rd1798;
	ld.global.v4.f32 	{%f2757, %f2758, %f2759, %f2760}, [%rd480];
	shl.b32 	%r4719, %r3, 4;
	shl.b32 	%r4720, %r166, 4;
	mov.u32 	%r4721, _ZZ35hand_gemm_kernel_blockmn_4x4_sharedILi64ELi64ELi32EEviiiPfiS0_iS0_iffE4sm_B;
	add.s32 	%r4722, %r4721, %r4720;
	shl.b32 	%r4723, %r29, 8;
	add.s32 	%r4724, %r4722, %r4723;
	add.s32 	%r4725, %r4724, %r4719;
	add.s32 	%r4726, %r4725, %r4719;
	add.s32 	%r4727, %r4726, %r4719;
	add.s32 	%r4728, %r4727, %r4719;
	st.shared.v4.f32 	[%r4728], {%f2757, %f2758, %f2759, %f2760};
	@%p761 bra 	$L__BB3_840;
	setp.gt.u32 	%p762, %r9, 15;
	mul.wide.s32 	%rd1799, %r3, 16;
	add.s64 	%rd1800, %rd480, %rd1799;
	ld.global.v4.f32 	{%f2761, %f2762, %f2763, %f2764}, [%rd1800];
	shl.b32 	%r4729, %r3, 4;
	shl.b32 	%r4730, %r166, 4;
	mov.u32 	%r4731, _ZZ35hand_gemm_kernel_blockmn_4x4_sharedILi64ELi64ELi32EEviiiPfiS0_iS0_iffE4sm_B;
	add.s32 	%r4732, %r4731, %r4730;
	shl.b32 	%r4733, %r29, 8;
	add.s32 	%r4734, %r4732, %r4733;
	add.s32 	%r4735, %r4734, %r4729;
	add.s32 	%r4736, %r4735, %r4729;
	add.s32 	%r4737, %r4736, %r4729;
	add.s32 	%r4738, %r4737, %r4729;
	add.s32 	%r4739, %r4738, %r4729;
	st.shared.v4.f32 	[%r4739], {%f2761, %f2762, %f2763, %f2764};
	@%p762 bra 	$L__BB3_840;
	setp.gt.u32 	%p763, %r10, 15;
	mul.wide.u32 	%rd1801, %r9, 16;
	add.s64 	%rd1802, %rd475, %rd1801;
	ld.global.v4.f32 	{%f2765, %f2766, %f2767, %f2768}, [%rd1802];
	shl.b32 	%r4740, %r3, 4;
	shl.b32 	%r4741, %r166, 4;
	mov.u32 	%r4742, _ZZ35hand_gemm_kernel_blockmn_4x4_sharedILi64ELi64ELi32EEviiiPfiS0_iS0_iffE4sm_B;
	add.s32 	%r4743, %r4742, %r4741;
	shl.b32 	%r4744, %r29, 8;
	add.s32 	%r4745, %r4743, %r4744;
	add.s32 	%r4746, %r4745, %r4740;
	add.s32 	%r4747, %r4746, %r4740;
	add.s32 	%r4748, %r4747, %r4740;
	add.s32 	%r4749, %r4748, %r4740;
	add.s32 	%r4750, %r4749, %r4740;
	add.s32 	%r4751, %r4750, %r4740;
	st.shared.v4.f32 	[%r4751], {%f2765, %f2766, %f2767, %f2768};
	@%p763 bra 	$L__BB3_840;
	setp.gt.u32 	%p764, %r136, 15;
	mul.wide.u32 	%rd1803, %r10, 16;
	add.s64 	%rd1804, %rd475, %rd1803;
	ld.global.v4.f32 	{%f2769, %f2770, %f2771, %f2772}, [%rd1804];
	shl.b32 	%r4752, %r3, 4;
	shl.b32 	%r4753, %r166, 4;
	mov.u32 	%r4754, _ZZ35hand_gemm_kernel_blockmn_4x4_sharedILi64ELi64ELi32EEviiiPfiS0_iS0_iffE4sm_B;
	add.s32 	%r4755, %r4754, %r4753;
	shl.b32 	%r4756, %r29, 8;
	add.s32 	%r4757, %r4755, %r4756;
	add.s32 	%r4758, %r4757, %r4752;
	add.s32 	%r4759, %r4758, %r4752;
	add.s32 	%r4760, %r4759, %r4752;
	add.s32 	%r4761, %r4760, %r4752;
	add.s32 	%r4762, %r4761, %r4752;
	add.s32 	%r4763, %r4762, %r4752;
	add.s32 	%r4764, %r4763, %r4752;
	st.shared.v4.f32 	[%r4764], {%f2769, %f2770, %f2771, %f2772};
	@%p764 bra 	$L__BB3_840;
	setp.gt.u32 	%p765, %r137, 15;
	mul.wide.u32 	%rd1805, %r136, 16;
	add.s64 	%rd1806, %rd475, %rd1805;
	ld.global.v4.f32 	{%f2773, %f2774, %f2775, %f2776}, [%rd1806];
	shl.b32 	%r4765, %r3, 4;
	shl.b32 	%r4766, %r166, 4;
	mov.u32 	%r4767, _ZZ35hand_gemm_kernel_blockmn_4x4_sharedILi64ELi64ELi32EEviiiPfiS0_iS0_iffE4sm_B;
	add.s32 	%r4768, %r4767, %r4766;
	shl.b32 	%r4769, %r29, 8;
	add.s32 	%r4770, %r4768, %r4769;
	add.s32 	%r4771, %r4770, %r4765;
	add.s32 	%r4772, %r4771, %r4765;
	add.s32 	%r4773, %r4772, %r4765;
	add.s32 	%r4774, %r4773, %r4765;
	add.s32 	%r4775, %r4774, %r4765;
	add.s32 	%r4776, %r4775, %r4765;
	add.s32 	%r4777, %r4776, %r4765;
	add.s32 	%r4778, %r4777, %r4765;
	st.shared.v4.f32 	[%r4778], {%f2773, %f2774, %f2775, %f2776};
	@%p765 bra 	$L__BB3_840;
	setp.gt.u32 	%p766, %r138, 15;
	mul.wide.u32 	%rd1807, %r137, 16;
	add.s64 	%rd1808, %rd475, %rd1807;
	ld.global.v4.f32 	{%f2777, %f2778, %f2779, %f2780}, [%rd1808];
	shl.b32 	%r4779, %r3, 4;
	shl.b32 	%r4780, %r166, 4;
	mov.u32 	%r4781, _ZZ35hand_gemm_kernel_blockmn_4x4_sharedILi64ELi64ELi32EEviiiPfiS0_iS0_iffE4sm_B;
	add.s32 	%r4782, %r4781, %r4780;
	shl.b32 	%r4783, %r29, 8;
	add.s32 	%r4784, %r4782, %r4783;
	add.s32 	%r4785, %r4784, %r4779;
	add.s32 	%r4786, %r4785, %r4779;
	add.s32 	%r4787, %r4786, %r4779;
	add.s32 	%r4788, %r4787, %r4779;
	add.s32 	%r4789, %r4788, %r4779;
	add.s32 	%r4790, %r4789, %r4779;
	add.s32 	%r4791, %r4790, %r4779;
	add.s32 	%r4792, %r4791, %r4779;
	add.s32 	%r4793, %r4792, %r4779;
	st.shared.v4.f32 	[%r4793], {%f2777, %f2778, %f2779, %f2780};
	@%p766 bra 	$L__BB3_840;
	setp.gt.u32 	%p767, %r139, 15;
	mul.wide.u32 	%rd1809, %r138, 16;
	add.s64 	%rd1810, %rd475, %rd1809;
	ld.global.v4.f32 	{%f2781, %f2782, %f2783, %f2784}, [%rd1810];
	shl.b32 	%r4794, %r3, 4;
	shl.b32 	%r4795, %r166, 4;
	mov.u32 	%r4796, _ZZ35hand_gemm_kernel_blockmn_4x4_sharedILi64ELi64ELi32EEviiiPfiS0_iS0_iffE4sm_B;
	add.s32 	%r4797, %r4796, %r4795;
	shl.b32 	%r4798, %r29, 8;
	add.s32 	%r4799, %r4797, %r4798;
	add.s32 	%r4800, %r4799, %r4794;
	add.s32 	%r4801, %r4800, %r4794;
	add.s32 	%r4802, %r4801, %r4794;
	add.s32 	%r4803, %r4802, %r4794;
	add.s32 	%r4804, %r4803, %r4794;
	add.s32 	%r4805, %r4804, %r4794;
	add.s32 	%r4806, %r4805, %r4794;
	add.s32 	%r4807, %r4806, %r4794;
	add.s32 	%r4808, %r4807, %r4794;
	add.s32 	%r4809, %r4808, %r4794;
	st.shared.v4.f32 	[%r4809], {%f2781, %f2782, %f2783, %f2784};
	@%p767 bra 	$L__BB3_840;
	setp.gt.u32 	%p768, %r140, 15;
	mul.wide.u32 	%rd1811, %r139, 16;
	add.s64 	%rd1812, %rd475, %rd1811;
	ld.global.v4.f32 	{%f2785, %f2786, %f2787, %f2788}, [%rd1812];
	shl.b32 	%r4810, %r3, 4;
	shl.b32 	%r4811, %r166, 4;
	mov.u32 	%r4812, _ZZ35hand_gemm_kernel_blockmn_4x4_sharedILi64ELi64ELi32EEviiiPfiS0_iS0_iffE4sm_B;
	add.s32 	%r4813, %r4812, %r4811;
	shl.b32 	%r4814, %r29, 8;
	add.s32 	%r4815, %r4813, %r4814;
	add.s32 	%r4816, %r4815, %r4810;
	add.s32 	%r4817, %r4816, %r4810;
	add.s32 	%r4818, %r4817, %r4810;
	add.s32 	%r4819, %r4818, %r4810;
	add.s32 	%r4820, %r4819, %r4810;
	add.s32 	%r4821, %r4820, %r4810;
	add.s32 	%r4822, %r4821, %r4810;
	add.s32 	%r4823, %r4822, %r4810;
	add.s32 	%r4824, %r4823, %r4810;
	add.s32 	%r4825, %r4824, %r4810;
	add.s32 	%r4826, %r4825, %r4810;
	st.shared.v4.f32 	[%r4826], {%f2785, %f2786, %f2787, %f2788};
	@%p768 bra 	$L__BB3_840;
	setp.gt.u32 	%p769, %r141, 15;
	mul.wide.u32 	%rd1813, %r140, 16;
	add.s64 	%rd1814, %rd475, %rd1813;
	ld.global.v4.f32 	{%f2789, %f2790, %f2791, %f2792}, [%rd1814];
	shl.b32 	%r4827, %r3, 4;
	shl.b32 	%r4828, %r166, 4;
	mov.u32 	%r4829, _ZZ35hand_gemm_kernel_blockmn_4x4_sharedILi64ELi64ELi32EEviiiPfiS0_iS0_iffE4sm_B;
	add.s32 	%r4830, %r4829, %r4828;
	shl.b32 	%r4831, %r29, 8;
	add.s32 	%r4832, %r4830, %r4831;
	add.s32 	%r4833, %r4832, %r4827;
	add.s32 	%r4834, %r4833, %r4827;
	add.s32 	%r4835, %r4834, %r4827;
	add.s32 	%r4836, %r4835, %r4827;
	add.s32 	%r4837, %r4836, %r4827;
	add.s32 	%r4838, %r4837, %r4827;
	add.s32 	%r4839, %r4838, %r4827;
	add.s32 	%r4840, %r4839, %r4827;
	add.s32 	%r4841, %r4840, %r4827;
	add.s32 	%r4842, %r4841, %r4827;
	add.s32 	%r4843, %r4842, %r4827;
	add.s32 	%r4844, %r4843, %r4827;
	st.shared.v4.f32 	[%r4844], {%f2789, %f2790, %f2791, %f2792};
	@%p769 bra 	$L__BB3_840;
	setp.gt.u32 	%p770, %r142, 15;
	mul.wide.u32 	%rd1815, %r141, 16;
	add.s64 	%rd1816, %rd475, %rd1815;
	ld.global.v4.f32 	{%f2793, %f2794, %f2795, %f2796}, [%rd1816];
	shl.b32 	%r4845, %r3, 4;
	shl.b32 	%r4846, %r166, 4;
	mov.u32 	%r4847, _ZZ35hand_gemm_kernel_blockmn_4x4_sharedILi64ELi64ELi32EEviiiPfiS0_iS0_iffE4sm_B;
	add.s32 	%r4848, %r4847, %r4846;
	shl.b32 	%r4849, %r29, 8;
	add.s32 	%r4850, %r4848, %r4849;
	add.s32 	%r4851, %r4850, %r4845;
	add.s32 	%r4852, %r4851, %r4845;
	add.s32 	%r4853, %r4852, %r4845;
	add.s32 	%r4854, %r4853, %r4845;
	add.s32 	%r4855, %r4854, %r4845;
	add.s32 	%r4856, %r4855, %r4845;
	add.s32 	%r4857, %r4856, %r4845;
	add.s32 	%r4858, %r4857, %r4845;
	add.s32 	%r4859, %r4858, %r4845;
	add.s32 	%r4860, %r4859, %r4845;
	add.s32 	%r4861, %r4860, %r4845;
	add.s32 	%r4862, %r4861, %r4845;
	add.s32 	%r4863, %r4862, %r4845;
	st.shared.v4.f32 	[%r4863], {%f2793, %f2794, %f2795, %f2796};
	@%p770 bra 	$L__BB3_840;
	setp.gt.u32 	%p771, %r143, 15;
	mul.wide.u32 	%rd1817, %r142, 16;
	add.s64 	%rd1818, %rd475, %rd1817;
	ld.global.v4.f32 	{%f2797, %f2798, %f2799, %f2800}, [%rd1818];
	shl.b32 	%r4864, %r3, 4;
	shl.b32 	%r4865, %r166, 4;
	mov.u32 	%r4866, _ZZ35hand_gemm_kernel_blockmn_4x4_sharedILi64ELi64ELi32EEviiiPfiS0_iS0_iffE4sm_B;
	add.s32 	%r4867, %r4866, %r4865;
	shl.b32 	%r4868, %r29, 8;
	add.s32 	%r4869, %r4867, %r4868;
	add.s32 	%r4870, %r4869, %r4864;
	add.s32 	%r4871, %r4870, %r4864;
	add.s32 	%r4872, %r4871, %r4864;
	add.s32 	%r4873, %r4872, %r4864;
	add.s32 	%r4874, %r4873, %r4864;
	add.s32 	%r4875, %r4874, %r4864;
	add.s32 	%r4876, %r4875, %r4864;
	add.s32 	%r4877, %r4876, %r4864;
	add.s32 	%r4878, %r4877, %r4864;
	add.s32 	%r4879, %r4878, %r4864;
	add.s32 	%r4880, %r4879, %r4864;
	add.s32 	%r4881, %r4880, %r4864;
	add.s32 	%r4882, %r4881, %r4864;
	add.s32 	%r4883, %r4882, %r4864;
	st.shared.v4.f32 	[%r4883], {%f2797, %f2798, %f2799, %f2800};
	@%p771 bra 	$L__BB3_840;
	mul.wide.u32 	%rd1819, %r143, 16;
	add.s64 	%rd1820, %rd475, %rd1819;
	ld.global.v4.f32 	{%f2801, %f2802, %f2803, %f2804}, [%rd1820];
	shl.b32 	%r4884, %r3, 4;
	shl.b32 	%r4885, %r166, 4;
	mov.u32 	%r4886, _ZZ35hand_gemm_kernel_blockmn_4x4_sharedILi64ELi64ELi32EEviiiPfiS0_iS0_iffE4sm_B;
	add.s32 	%r4887, %r4886, %r4885;
	shl.b32 	%r4888, %r29, 8;
	add.s32 	%r4889, %r4887, %r4888;
	add.s32 	%r4890, %r4889, %r4884;
	add.s32 	%r4891, %r4890, %r4884;
	add.s32 	%r4892, %r4891, %r4884;
	add.s32 	%r4893, %r4892, %r4884;
	add.s32 	%r4894, %r4893, %r4884;
	add.s32 	%r4895, %r4894, %r4884;
	add.s32 	%r4896, %r4895, %r4884;
	add.s32 	%r4897, %r4896, %r4884;
	add.s32 	%r4898, %r4897, %r4884;
	add.s32 	%r4899, %r4898, %r4884;
	add.s32 	%r4900, %r4899, %r4884;
	add.s32 	%r4901, %r4900, %r4884;
	add.s32 	%r4902, %r4901, %r4884;
	add.s32 	%r4903, %r4902, %r4884;
	add.s32 	%r4904, %r4903, %r4884;
	st.shared.v4.f32 	[%r4904], {%f2801, %f2802, %f2803, %f2804};
$L__BB3_840:
	setp.gt.u32 	%p772, %r31, 31;
	@%p772 bra 	$L__BB3_1217;
	@%p8 bra 	$L__BB3_858;
	ld.param.u32 	%r9515, [_Z35hand_gemm_kernel_blockmn_4x4_sharedILi64ELi64ELi32EEviiiPfiS0_iS0_iff_param_6];
	setp.gt.u32 	%p774, %r4, 15;
	mul.lo.s32 	%r4905, %r31, %r9515;
	cvt.s64.s32 	%rd1821, %r4905;
	add.s64 	%rd1822, %rd413, %rd1821;
	shl.b64 	%rd1823, %rd1822, 2;
	add.s64 	%rd481, %rd414, %rd1823;
	mul.wide.u32 	%rd1824, %r166, 16;
	add.s64 	%rd482, %rd481, %rd1824;
	ld.global.v4.f32 	{%f2805, %f2806, %f2807, %f2808}, [%rd482];
	shl.b32 	%r4906, %r166, 4;
	mov.u32 	%r4907, _ZZ35hand_gemm_kernel_blockmn_4x4_sharedILi64ELi64ELi32EEviiiPfiS0_iS0_iffE4sm_B;
	add.s32 	%r4908, %r4907, %r4906;
	shl.b32 	%r4909, %r31, 8;
	add.s32 	%r4910, %r4908, %r4909;
	st.shared.v4.f32 	[%r4910], {%f2805, %f2806, %f2807, %f2808};
	@%p774 bra 	$L__BB3_858;
	setp.gt.u32 	%p775, %r5, 15;
	mul.wide.s32 	%rd1825, %r3, 16;
	add.s64 	%rd483, %rd482, %rd1825;
	ld.global.v4.f32 	{%f2809, %f2810, %f2811, %f2812}, [%rd483];
	shl.b32 	%r4911, %r3, 4;
	shl.b32 	%r4912, %r166, 4;
	mov.u32 	%r4913, _ZZ35hand_gemm_kernel_blockmn_4x4_sharedILi64ELi64ELi32EEviiiPfiS0_iS0_iffE4sm_B;
	add.s32 	%r4914, %r4913, %r4912;
	shl.b32 	%r4915, %r31, 8;
	add.s32 	%r4916, %r4914, %r4915;
	add.s32 	%r4917, %r4916, %r4911;
	st.shared.v4.f32 	[%r4917], {%f2809, %f2810, %f2811, %f2812};
	@%p775 bra 	$L__BB3_858;
	setp.gt.u32 	%p776, %r6, 15;
	mul.wide.s32 	%rd1826, %r3, 16;
	add.s64 	%rd484, %rd483, %rd1826;
	ld.global.v4.f32 	{%f2813, %f2814, %f2815, %f2816}, [%rd484];
	shl.b32 	%r4918, %r3, 4;
	shl.b32 	%r4919, %r166, 4;
	mov.u32 	%r4920, _ZZ35hand_gemm_kernel_blockmn_4x4_sharedILi64ELi64ELi32EEviiiPfiS0_iS0_iffE4sm_B;
	add.s32 	%r4921, %r4920, %r4919;
	shl.b32 	%r4922, %r31, 8;
	add.s32 	%r4923, %r4921, %r4922;
	add.s32 	%r4924, %r4923, %r4918;
	add.s32 	%r4925, %r4924, %r4918;
	st.shared.v4.f32 	[%r4925], {%f2813, %f2814, %f2815, %f2816};
	@%p776 bra 	$L__BB3_858;
	setp.gt.u32 	%p777, %r7, 15;
	mul.wide.s32 	%rd1827, %r3, 16;
	add.s64 	%rd485, %rd484, %rd1827;
	ld.global.v4.f32 	{%f2817, %f2818, %f2819, %f2820}, [%rd485];
	shl.b32 	%r4926, %r3, 4;
	shl.b32 	%r4927, %r166, 4;
	mov.u32 	%r4928, _ZZ35hand_gemm_kernel_blockmn_4x4_sharedILi64ELi64ELi32EEviiiPfiS0_iS0_iffE4sm_B;
	add.s32 	%r4929, %r4928, %r4927;
	shl.b32 	%r4930, %r31, 8;
	add.s32 	%r4931, %r4929, %r4930;
	add.s32 	%r4932, %r4931, %r4926;
	add.s32 	%r4933, %r4932, %r4926;
	add.s32 	%r4934, %r4933, %r4926;
	st.shared.v4.f32 	[%r4934], {%f2817, %f2818, %f2819, %f2820};
	@%p777 bra 	$L__BB3_858;
	setp.gt.u32 	%p778, %r8, 15;
	mul.wide.s32 	%rd1828, %r3, 16;
	add.s64 	%rd486, %rd485, %rd1828;
	ld.global.v4.f32 	{%f2821, %f2822, %f2823, %f2824}, [%rd486];
	shl.b32 	%r4935, %r3, 4;
	shl.b32 	%r4936, %r166, 4;
	mov.u32 	%r4937, _ZZ35hand_gemm_kernel_blockmn_4x4_sharedILi64ELi64ELi32EEviiiPfiS0_iS0_iffE4sm_B;
	add.s32 	%r4938, %r4937, %r4936;
	shl.b32 	%r4939, %r31, 8;
	add.s32 	%r4940, %r4938, %r4939;
	add.s32 	%r4941, %r4940, %r4935;
	add.s32 	%r4942, %r4941, %r4935;
	add.s32 	%r4943, %r4942, %r4935;
	add.s32 	%r4944, %r4943, %r4935;
	st.shared.v4.f32 	[%r4944], {%f2821, %f2822, %f2823, %f2824};
	@%p778 bra 	$L__BB3_858;
	setp.gt.u32 	%p779, %r9, 15;
	mul.wide.s32 	%rd1829, %r3, 16;
	add.s64 	%rd1830, %rd486, %rd1829;
	ld.global.v4.f32 	{%f2825, %f2826, %f2827, %f2828}, [%rd1830];
	shl.b32 	%r4945, %r3, 4;
	shl.b32 	%r4946, %r166, 4;
	mov.u32 	%r4947, _ZZ35hand_gemm_kernel_blockmn_4x4_sharedILi64ELi64ELi32EEviiiPfiS0_iS0_iffE4sm_B;
	add.s32 	%r4948, %r4947, %r4946;
	shl.b32 	%r4949, %r31, 8;
	add.s32 	%r4950, %r4948, %r4949;
	add.s32 	%r4951, %r4950, %r4945;
	add.s32 	%r4952, %r4951, %r4945;
	add.s32 	%r4953, %r4952, %r4945;
	add.s32 	%r4954, %r4953, %r4945;
	add.s32 	%r4955, %r4954, %r4945;
	st.shared.v4.f32 	[%r4955], {%f2825, %f2826, %f2827, %f2828};
	@%p779 bra 	$L__BB3_858;
	setp.gt.u32 	%p780, %r10, 15;
	mul.wide.u32 	%rd1831, %r9, 16;
	add.s64 	%rd1832, %rd481, %rd1831;
	ld.global.v4.f32 	{%f2829, %f2830, %f2831, %f2832}, [%rd1832];
	shl.b32 	%r4956, %r3, 4;
	shl.b32 	%r4957, %r166, 4;
	mov.u32 	%r4958, _ZZ35hand_gemm_kernel_blockmn_4x4_sharedILi64ELi64ELi32EEviiiPfiS0_iS0_iffE4sm_B;
	add.s32 	%r4959, %r4958, %r4957;
	shl.b32 	%r4960, %r31, 8;
	add.s32 	%r4961, %r4959, %r4960;
	add.s32 	%r4962, %r4961, %r4956;
	add.s32 	%r4963, %r4962, %r4956;
	add.s32 	%r4964, %r4963, %r4956;
	add.s32 	%r4965, %r4964, %r4956;
	add.s32 	%r4966, %r4965, %r4956;
	add.s32 	%r4967, %r4966, %r4956;
	st.shared.v4.f32 	[%r4967], {%f2829, %f2830, %f2831, %f2832};
	@%p780 bra 	$L__BB3_858;
	setp.gt.u32 	%p781, %r136, 15;
	mul.wide.u32 	%rd1833, %r10, 16;
	add.s64 	%rd1834, %rd481, %rd1833;
	ld.global.v4.f32 	{%f2833, %f2834, %f2835, %f2836}, [%rd1834];
	shl.b32 	%r4968, %r3, 4;
	shl.b32 	%r4969, %r166, 4;
	mov.u32 	%r4970, _ZZ35hand_gemm_kernel_blockmn_4x4_sharedILi64ELi64ELi32EEviiiPfiS0_iS0_iffE4sm_B;
	add.s32 	%r4971, %r4970, %r4969;
	shl.b32 	%r4972, %r31, 8;
	add.s32 	%r4973, %r4971, %r4972;
	add.s32 	%r4974, %r4973, %r4968;
	add.s32 	%r4975, %r4974, %r4968;
	add.s32 	%r4976, %r4975, %r4968;
	add.s32 	%r4977, %r4976, %r4968;
	add.s32 	%r4978, %r4977, %r4968;
	add.s32 	%r4979, %r4978, %r4968;
	add.s32 	%r4980, %r4979, %r4968;
	st.shared.v4.f32 	[%r4980], {%f2833, %f2834, %f2835, %f2836};
	@%p781 bra 	$L__BB3_858;
	setp.gt.u32 	%p782, %r137, 15;
	mul.wide.u32 	%rd1835, %r136, 16;
	add.s64 	%rd1836, %rd481, %rd1835;
	ld.global.v4.f32 	{%f2837, %f2838, %f2839, %f2840}, [%rd1836];
	shl.b32 	%r4981, %r3, 4;
	shl.b32 	%r4982, %r166, 4;
	mov.u32 	%r4983, _ZZ35hand_gemm_kernel_blockmn_4x4_sharedILi64ELi64ELi32EEviiiPfiS0_iS0_iffE4sm_B;
	add.s32 	%r4984, %r4983, %r4982;
	shl.b32 	%r4985, %r31, 8;
	add.s32 	%r4986, %r4984, %r4985;
	add.s32 	%r4987, %r4986, %r4981;
	add.s32 	%r4988, %r4987, %r4981;
	add.s32 	%r4989, %r4988, %r4981;
	add.s32 	%r4990, %r4989, %r4981;
	add.s32 	%r4991, %r4990, %r4981;
	add.s32 	%r4992, %r4991, %r4981;
	add.s32 	%r4993, %r4992, %r4981;
	add.s32 	%r4994, %r4993, %r4981;
	st.shared.v4.f32 	[%r4994], {%f2837, %f2838, %f2839, %f2840};
	@%p782 bra 	$L__BB3_858;
	setp.gt.u32 	%p783, %r138, 15;
	mul.wide.u32 	%rd1837, %r137, 16;
	add.s64 	%rd1838, %rd481, %rd1837;
	ld.global.v4.f32 	{%f2841, %f2842, %f2843, %f2844}, [%rd1838];
	shl.b32 	%r4995, %r3, 4;
	shl.b32 	%r4996, %r166, 4;
	mov.u32 	%r4997, _ZZ35hand_gemm_kernel_blockmn_4x4_sharedILi64ELi64ELi32EEviiiPfiS0_iS0_iffE4sm_B;
	add.s32 	%r4998, %r4997, %r4996;
	shl.b32 	%r4999, %r31, 8;
	add.s32 	%r5000, %r4998, %r4999;
	add.s32 	%r5001, %r5000, %r4995;
	add.s32 	%r5002, %r5001, %r4995;
	add.s32 	%r5003, %r5002, %r4995;
	add.s32 	%r5004, %r5003, %r4995;
	add.s32 	%r5005, %r5004, %r4995;
	add.s32 	%r5006, %r5005, %r4995;
	add.s32 	%r5007, %r5006, %r4995;
	add.s32 	%r5008, %r5007, %r4995;
	add.s32 	%r5009, %r5008, %r4995;
	st.shared.v4.f32 	[%r5009], {%f2841, %f2842, %f2843, %f2844};
	@%p783 bra 	$L__BB3_858;
	setp.gt.u32 	%p784, %r139, 15;
	mul.wide.u32 	%rd1839, %r138, 16;
	add.s64 	%rd1840, %rd481, %rd1839;
	ld.global.v4.f32 	{%f2845, %f2846, %f2847, %f2848}, [%rd1840];
	shl.b32 	%r5010, %r3, 4;
	shl.b32 	%r5011, %r166, 4;
	mov.u32 	%r5012, _ZZ35hand_gemm_kernel_blockmn_4x4_sharedILi64ELi64ELi32EEviiiPfiS0_iS0_iffE4sm_B;
	add.s32 	%r5013, %r5012, %r5011;
	shl.b32 	%r5014, %r31, 8;
	add.s32 	%r5015, %r5013, %r5014;
	add.s32 	%r5016, %r5015, %r5010;
	add.s32 	%r5017, %r5016, %r5010;
	add.s32 	%r5018, %r5017, %r5010;
	add.s32 	%r5019, %r5018, %r5010;
	add.s32 	%r5020, %r5019, %r5010;
	add.s32 	%r5021, %r5020, %r5010;
	add.s32 	%r5022, %r5021, %r5010;
	add.s32 	%r5023, %r5022, %r5010;
	add.s32 	%r5024, %r5023, %r5010;
	add.s32 	%r5025, %r5024, %r5010;
	st.shared.v4.f32 	[%r5025], {%f2845, %f2846, %f2847, %f2848};
	@%p784 bra 	$L__BB3_858;
	setp.gt.u32 	%p785, %r140, 15;
	mul.wide.u32 	%rd1841, %r139, 16;
	add.s64 	%rd1842, %rd481, %rd1841;
	ld.global.v4.f32 	{%f2849, %f2850, %f2851, %f2852}, [%rd1842];
	shl.b32 	%r5026, %r3, 4;
	shl.b32 	%r5027, %r166, 4;
	mov.u32 	%r5028, _ZZ35hand_gemm_kernel_blockmn_4x4_sharedILi64ELi64ELi32EEviiiPfiS0_iS0_iffE4sm_B;
	add.s32 	%r5029, %r5028, %r5027;
	shl.b32 	%r5030, %r31, 8;
	add.s32 	%r5031, %r5029, %r5030;
	add.s32 	%r5032, %r5031, %r5026;
	add.s32 	%r5033, %r5032, %r5026;
	add.s32 	%r5034, %r5033, %r5026;
	add.s32 	%r5035, %r5034, %r5026;
	add.s32 	%r5036, %r5035, %r5026;
	add.s32 	%r5037, %r5036, %r5026;
	add.s32 	%r5038, %r5037, %r5026;
	add.s32 	%r5039, %r5038, %r5026;
	add.s32 	%r5040, %r5039, %r5026;
	add.s32 	%r5041, %r5040, %r5026;
	add.s32 	%r5042, %r5041, %r5026;
	st.shared.v4.f32 	[%r5042], {%f2849, %f2850, %f2851, %f2852};
	@%p785 bra 	$L__BB3_858;
	setp.gt.u32 	%p786, %r141, 15;
	mul.wide.u32 	%rd1843, %r140, 16;
	add.s64 	%rd1844, %rd481, %rd1843;
	ld.global.v4.f32 	{%f2853, %f2854, %f2855, %f2856}, [%rd1844];
	shl.b32 	%r5043, %r3, 4;
	shl.b32 	%r5044, %r166, 4;
	mov.u32 	%r5045, _ZZ35hand_gemm_kernel_blockmn_4x4_sharedILi64ELi64ELi32EEviiiPfiS0_iS0_iffE4sm_B;
	add.s32 	%r5046, %r5045, %r5044;
	shl.b32 	%r5047, %r31, 8;
	add.s32 	%r5048, %r5046, %r5047;
	add.s32 	%r5049, %r5048, %r5043;
	add.s32 	%r5050, %r5049, %r5043;
	add.s32 	%r5051, %r5050, %r5043;
	add.s32 	%r5052, %r5051, %r5043;
	add.s32 	%r5053, %r5052, %r5043;
	add.s32 	%r5054, %r5053, %r5043;
	add.s32 	%r5055, %r5054, %r5043;
	add.s32 	%r5056, %r5055, %r5043;
	add.s32 	%r5057, %r5056, %r5043;
	add.s32 	%r5058, %r5057, %r5043;
	add.s32 	%r5059, %r5058, %r5043;
	add.s32 	%r5060, %r5059, %r5043;
	st.shared.v4.f32 	[%r5060], {%f2853, %f2854, %f2855, %f2856};
	@%p786 bra 	$L__BB3_858;
	setp.gt.u32 	%p787, %r142, 15;
	mul.wide.u32 	%rd1845, %r141, 16;
	add.s64 	%rd1846, %rd481, %rd1845;
	ld.global.v4.f32 	{%f2857, %f2858, %f2859, %f2860}, [%rd1846];
	shl.b32 	%r5061, %r3, 4;
	shl.b32 	%r5062, %r166, 4;
	mov.u32 	%r5063, _ZZ35hand_gemm_kernel_blockmn_4x4_sharedILi64ELi64ELi32EEviiiPfiS0_iS0_iffE4sm_B;
	add.s32 	%r5064, %r5063, %r5062;
	shl.b32 	%r5065, %r31, 8;
	add.s32 	%r5066, %r5064, %r5065;
	add.s32 	%r5067, %r5066, %r5061;
	add.s32 	%r5068, %r5067, %r5061;
	add.s32 	%r5069, %r5068, %r5061;
	add.s32 	%r5070, %r5069, %r5061;
	add.s32 	%r5071, %r5070, %r5061;
	add.s32 	%r5072, %r5071, %r5061;
	add.s32 	%r5073, %r5072, %r5061;
	add.s32 	%r5074, %r5073, %r5061;
	add.s32 	%r5075, %r5074, %r5061;
	add.s32 	%r5076, %r5075, %r5061;
	add.s32 	%r5077, %r5076, %r5061;
	add.s32 	%r5078, %r5077, %r5061;
	add.s32 	%r5079, %r5078, %r5061;
	st.shared.v4.f32 	[%r5079], {%f2857, %f2858, %f2859, %f2860};
	@%p787 bra 	$L__BB3_858;
	setp.gt.u32 	%p788, %r143, 15;
	mul.wide.u32 	%rd1847, %r142, 16;
	add.s64 	%rd1848, %rd481, %rd1847;
	ld.global.v4.f32 	{%f2861, %f2862, %f2863, %f2864}, [%rd1848];
	shl.b32 	%r5080, %r3, 4;
	shl.b32 	%r5081, %r166, 4;
	mov.u32 	%r5082, _ZZ35hand_gemm_kernel_blockmn_4x4_sharedILi64ELi64ELi32EEviiiPfiS0_iS0_iffE4sm_B;
	add.s32 	%r5083, %r5082, %r5081;
	shl.b32 	%r5084, %r31, 8;
	add.s32 	%r5085, %r5083, %r5084;
	add.s32 	%r5086, %r5085, %r5080;
	add.s32 	%r5087, %r5086, %r5080;
	add.s32 	%r5088, %r5087, %r5080;
	add.s32 	%r5089, %r5088, %r5080;
	add.s32 	%r5090, %r5089, %r5080;
	add.s32 	%r5091, %r5090, %r5080;
	add.s32 	%r5092, %r5091, %r5080;
	add.s32 	%r5093, %r5092, %r5080;
	add.s32 	%r5094, %r5093, %r5080;
	add.s32 	%r5095, %r5094, %r5080;
	add.s32 	%r5096, %r5095, %r5080;
	add.s32 	%r5097, %r5096, %r5080;
	add.s32 	%r5098, %r5097, %r5080;
	add.s32 	%r5099, %r5098, %r5080;
	st.shared.v4.f32 	[%r5099], {%f2861, %f2862, %f2863, %f2864};
	@%p788 bra 	$L__BB3_858;
	mul.wide.u32 	%rd1849, %r143, 16;
	add.s64 	%rd1850, %rd481, %rd1849;
	ld.global.v4.f32 	{%f2865, %f2866, %f2867, %f2868}, [%rd1850];
	shl.b32 	%r5100, %r3, 4;
	shl.b32 	%r5101, %r166, 4;
	mov.u32 	%r5102, _ZZ35hand_gemm_kernel_blockmn_4x4_sharedILi64ELi64ELi32EEviiiPfiS0_iS0_iffE4sm_B;
	add.s32 	%r5103, %r5102, %r5101;
	shl.b32 	%r5104, %r31, 8;
	add.s32 	%r5105, %r5103, %r5104;
	add.s32 	%r5106, %r5105, %r5100;
	add.s32 	%r5107, %r5106, %r5100;
	add.s32 	%r5108, %r5107, %r5100;
	add.s32 	%r5109, %r5108, %r5100;
	add.s32 	%r5110, %r5109, %r5100;
	add.s32 	%r5111, %r5110, %r5100;
	add.s32 	%r5112, %r5111, %r5100;
	add.s32 	%r5113, %r5112, %r5100;
	add.s32 	%r5114, %r5113, %r5100;
	add.s32 	%r5115, %r5114, %r5100;
	add.s32 	%r5116, %r5115, %r5100;
	add.s32 	%r5117, %r5116, %r5100;
	add.s32 	%r5118, %r5117, %r5100;
	add.s32 	%r5119, %r5118, %r5100;
	add.s32 	%r5120, %r5119, %r5100;
	st.shared.v4.f32 	[%r5120], {%f2865, %f2866, %f2867, %f2868};
$L__BB3_858:
	setp.gt.u32 	%p789, %r33, 31;
	@%p789 bra 	$L__BB3_1217;
	@%p8 bra 	$L__BB3_876;
	ld.param.u32 	%r9516, [_Z35hand_gemm_kernel_blockmn_4x4_sharedILi64ELi64ELi32EEviiiPfiS0_iS0_iff_param_6];
	setp.gt.u32 	%p791, %r4, 15;
	mul.lo.s32 	%r5121, %r33, %r9516;
	cvt.s64.s32 	%rd1851, %r5121;
	add.s64 	%rd1852, %rd413, %rd1851;
	shl.b64 	%rd1853, %rd1852, 2;
	add.s64 	%rd487, %rd414, %rd1853;
	mul.wide.u32 	%rd1854, %r166, 16;
	add.s64 	%rd488, %rd487, %rd1854;
	ld.global.v4.f32 	{%f2869, %f2870, %f2871, %f2872}, [%rd488];
	shl.b32 	%r5122, %r166, 4;
	mov.u32 	%r5123, _ZZ35hand_gemm_kernel_blockmn_4x4_sharedILi64ELi64ELi32EEviiiPfiS0_iS0_iffE4sm_B;
	add.s32 	%r5124, %r5123, %r5122;
	shl.b32 	%r5125, %r33, 8;
	add.s32 	%r5126, %r5124, %r5125;
	st.shared.v4.f32 	[%r5126], {%f2869, %f2870, %f2871, %f2872};
	@%p791 bra 	$L__BB3_876;
	setp.gt.u32 	%p792, %r5, 15;
	mul.wide.s32 	%rd1855, %r3, 16;
	add.s64 	%rd489, %rd488, %rd1855;
	ld.global.v4.f32 	{%f2873, %f2874, %f2875, %f2876}, [%rd489];
	shl.b32 	%r5127, %r3, 4;
	shl.b32 	%r5128, %r166, 4;
	mov.u32 	%r5129, _ZZ35hand_gemm_kernel_blockmn_4x4_sharedILi64ELi64ELi32EEviiiPfiS0_iS0_iffE4sm_B;
	add.s32 	%r5130, %r5129, %r5128;
	shl.b32 	%r5131, %r33, 8;
	add.s32 	%r5132, %r5130, %r5131;
	add.s32 	%r5133, %r5132, %r5127;
	st.shared.v4.f32 	[%r5133], {%f2873, %f2874, %f2875, %f2876};
	@%p792 bra 	$L__BB3_876;
	setp.gt.u32 	%p793, %r6, 15;
	mul.wide.s32 	%rd1856, %r3, 16;
	add.s64 	%rd490, %rd489, %rd1856;
	ld.global.v4.f32 	{%f2877, %f2878, %f2879, %f2880}, [%rd490];
	shl.b32 	%r5134, %r3, 4;
	shl.b32 	%r5135, %r166, 4;
	mov.u32 	%r5136, _ZZ35hand_gemm_kernel_blockmn_4x4_sharedILi64ELi64ELi32EEviiiPfiS0_iS0_iffE4sm_B;
	add.s32 	%r5137, %r5136, %r5135;
	shl.b32 	%r5138, %r33, 8;
	add.s32 	%r5139, %r5137, %r5138;
	add.s32 	%r5140, %r5139, %r5134;
	add.s32 	%r5141, %r5140, %r5134;
	st.shared.v4.f32 	[%r5141], {%f2877, %f2878, %f2879, %f2880};
	@%p793 bra 	$L__BB3_876;
	setp.gt.u32 	%p794, %r7, 15;
	mul.wide.s32 	%rd1857, %r3, 16;
	add.s64 	%rd491, %rd490, %rd1857;
	ld.global.v4.f32 	{%f2881, %f2882, %f2883, %f2884}, [%rd491];
	shl.b32 	%r5142, %r3, 4;
	shl.b32 	%r5143, %r166, 4;
	mov.u32 	%r5144, _ZZ35hand_gemm_kernel_blockmn_4x4_sharedILi64ELi64ELi32EEviiiPfiS0_iS0_iffE4sm_B;
	add.s32 	%r5145, %r5144, %r5143;
	shl.b32 	%r5146, %r33, 8;
	add.s32 	%r5147, %r5145, %r5146;
	add.s32 	%r5148, %r5147, %r5142;
	add.s32 	%r5149, %r5148, %r5142;
	add.s32 	%r5150, %r5149, %r5142;
	st.shared.v4.f32 	[%r5150], {%f2881, %f2882, %f2883, %f2884};
	@%p794 bra 	$L__BB3_876;
	setp.gt.u32 	%p795, %r8, 15;
	mul.wide.s32 	%rd1858, %r3, 16;
	add.s64 	%rd492, %rd491, %rd1858;
	ld.global.v4.f32 	{%f2885, %f2886, %f2887, %f2888}, [%rd492];
	shl.b32 	%r5151, %r3, 4;
	shl.b32 	%r5152, %r166, 4;
	mov.u32 	%r5153, _ZZ35hand_gemm_kernel_blockmn_4x4_sharedILi64ELi64ELi32EEviiiPfiS0_iS0_iffE4sm_B;
	add.s32 	%r5154, %r5153, %r5152;
	shl.b32 	%r5155, %r33, 8;
	add.s32 	%r5156, %r5154, %r5155;
	add.s32 	%r5157, %r5156, %r5151;
	add.s32 	%r5158, %r5157, %r5151;
	add.s32 	%r5159, %r5158, %r5151;
	add.s32 	%r5160, %r5159, %r5151;
	st.shared.v4.f32 	[%r5160], {%f2885, %f2886, %f2887, %f2888};
	@%p795 bra 	$L__BB3_876;
	setp.gt.u32 	%p796, %r9, 15;
	mul.wide.s32 	%rd1859, %r3, 16;
	add.s64 	%rd1860, %rd492, %rd1859;
	ld.global.v4.f32 	{%f2889, %f2890, %f2891, %f2892}, [%rd1860];
	shl.b32 	%r5161, %r3, 4;
	shl.b32 	%r5162, %r166, 4;
	mov.u32 	%r5163, _ZZ35hand_gemm_kernel_blockmn_4x4_sharedILi64ELi64ELi32EEviiiPfiS0_iS0_iffE4sm_B;
	add.s32 	%r5164, %r5163, %r5162;
	shl.b32 	%r5165, %r33, 8;
	add.s32 	%r5166, %r5164, %r5165;
	add.s32 	%r5167, %r5166, %r5161;
	add.s32 	%r5168, %r5167, %r5161;
	add.s32 	%r5169, %r5168, %r5161;
	add.s32 	%r5170, %r5169, %r5161;
	add.s32 	%r5171, %r5170, %r5161;
	st.shared.v4.f32 	[%r5171], {%f2889, %f2890, %f2891, %f2892};
	@%p796 bra 	$L__BB3_876;
	setp.gt.u32 	%p797, %r10, 15;
	mul.wide.u32 	%rd1861, %r9, 16;
	add.s64 	%rd1862, %rd487, %rd1861;
	ld.global.v4.f32 	{%f2893, %f2894, %f2895, %f2896}, [%rd1862];
	shl.b32 	%r5172, %r3, 4;
	shl.b32 	%r5173, %r166, 4;
	mov.u32 	%r5174, _ZZ35hand_gemm_kernel_blockmn_4x4_sharedILi64ELi64ELi32EEviiiPfiS0_iS0_iffE4sm_B;
	add.s32 	%r5175, %r5174, %r5173;
	shl.b32 	%r5176, %r33, 8;
	add.s32 	%r5177, %r5175, %r5176;
	add.s32 	%r5178, %r5177, %r5172;
	add.s32 	%r5179, %r5178, %r5172;
	add.s32 	%r5180, %r5179, %r5172;
	add.s32 	%r5181, %r5180, %r5172;
	add.s32 	%r5182, %r5181, %r5172;
	add.s32 	%r5183, %r5182, %r5172;
	st.shared.v4.f32 	[%r5183], {%f2893, %f2894, %f2895, %f2896};
	@%p797 bra 	$L__BB3_876;
	setp.gt.u32 	%p798, %r136, 15;
	mul.wide.u32 	%rd1863, %r10, 16;
	add.s64 	%rd1864, %rd487, %rd1863;
	ld.global.v4.f32 	{%f2897, %f2898, %f2899, %f2900}, [%rd1864];
	shl.b32 	%r5184, %r3, 4;
	shl.b32 	%r5185, %r166, 4;
	mov.u32 	%r5186, _ZZ35hand_gemm_kernel_blockmn_4x4_sharedILi64ELi64ELi32EEviiiPfiS0_iS0_iffE4sm_B;
	add.s32 	%r5187, %r5186, %r5185;
	shl.b32 	%r5188, %r33, 8;
	add.s32 	%r5189, %r5187, %r5188;
	add.s32 	%r5190, %r5189, %r5184;
	add.s32 	%r5191, %r5190, %r5184;
	add.s32 	%r5192, %r5191, %r5184;
	add.s32 	%r5193, %r5192, %r5184;
	add.s32 	%r5194, %r5193, %r5184;
	add.s32 	%r5195, %r5194, %r5184;
	add.s32 	%r5196, %r5195, %r5184;
	st.shared.v4.f32 	[%r5196], {%f2897, %f2898, %f2899, %f2900};
	@%p798 bra 	$L__BB3_876;
	setp.gt.u32 	%p799, %r137, 15;
	mul.wide.u32 	%rd1865, %r136, 16;
	add.s64 	%rd1866, %rd487, %rd1865;
	ld.global.v4.f32 	{%f2901, %f2902, %f2903, %f2904}, [%rd1866];
	shl.b32 	%r5197, %r3, 4;
	shl.b32 	%r5198, %r166, 4;
	mov.u32 	%r5199, _ZZ35hand_gemm_kernel_blockmn_4x4_sharedILi64ELi64ELi32EEviiiPfiS0_iS0_iffE4sm_B;
	add.s32 	%r5200, %r5199, %r5198;
	shl.b32 	%r5201, %r33, 8;
	add.s32 	%r5202, %r5200, %r5201;
	add.s32 	%r5203, %r5202, %r5197;
	add.s32 	%r5204, %r5203, %r5197;
	add.s32 	%r5205, %r5204, %r5197;
	add.s32 	%r5206, %r5205, %r5197;
	add.s32 	%r5207, %r5206, %r5197;
	add.s32 	%r5208, %r5207, %r5197;
	add.s32 	%r5209, %r5208, %r5197;
	add.s32 	%r5210, %r5209, %r5197;
	st.shared.v4.f32 	[%r5210], {%f2901, %f2902, %f2903, %f2904};
	@%p799 bra 	$L__BB3_876;
	setp.gt.u32 	%p800, %r138, 15;
	mul.wide.u32 	%rd1867, %r137, 16;
	add.s64 	%rd1868, %rd487, %rd1867;
	ld.global.v4.f32 	{%f2905, %f2906, %f2907, %f2908}, [%rd1868];
	shl.b32 	%r5211, %r3, 4;
	shl.b32 	%r5212, %r166, 4;
	mov.u32 	%r5213, _ZZ35hand_gemm_kernel_blockmn_4x4_sharedILi64ELi64ELi32EEviiiPfiS0_iS0_iffE4sm_B;
	add.s32 	%r5214, %r5213, %r5212;
	shl.b32 	%r5215, %r33, 8;
	add.s32 	%r5216, %r5214, %r5215;
	add.s32 	%r5217, %r5216, %r5211;
	add.s32 	%r5218, %r5217, %r5211;
	add.s32 	%r5219, %r5218, %r5211;
	add.s32 	%r5220, %r5219, %r5211;
	add.s32 	%r5221, %r5220, %r5211;
	add.s32 	%r5222, %r5221, %r5211;
	add.s32 	%r5223, %r5222, %r5211;
	add.s32 	%r5224, %r5223, %r5211;
	add.s32 	%r5225, %r5224, %r5211;
	st.shared.v4.f32 	[%r5225], {%f2905, %f2906, %f2907, %f2908};
	@%p800 bra 	$L__BB3_876;
	setp.gt.u32 	%p801, %r139, 15;
	mul.wide.u32 	%rd1869, %r138, 16;
	add.s64 	%rd1870, %rd487, %rd1869;
	ld.global.v4.f32 	{%f2909, %f2910, %f2911, %f2912}, [%rd1870];
	shl.b32 	%r5226, %r3, 4;
	shl.b32 	%r5227, %r166, 4;
	mov.u32 	%r5228, _ZZ35hand_gemm_kernel_blockmn_4x4_sharedILi64ELi64ELi32EEviiiPfiS0_iS0_iffE4sm_B;
	add.s32 	%r5229, %r5228, %r5227;
	shl.b32 	%r5230, %r33, 8;
	add.s32 	%r5231, %r5229, %r5230;
	add.s32 	%r5232, %r5231, %r5226;
	add.s32 	%r5233, %r5232, %r5226;
	add.s32 	%r5234, %r5233, %r5226;
	add.s32 	%r5235, %r5234, %r5226;
	add.s32 	%r5236, %r5235, %r5226;
	add.s32 	%r5237, %r5236, %r5226;
	add.s32 	%r5238, %r5237, %r5226;
	add.s32 	%r5239, %r5238, %r5226;
	add.s32 	%r5240, %r5239, %r5226;
	add.s32 	%r5241, %r5240, %r5226;
	st.shared.v4.f32 	[%r5241], {%f2909, %f2910, %f2911, %f2912};
	@%p801 bra 	$L__BB3_876;
	setp.gt.u32 	%p802, %r140, 15;
	mul.wide.u32 	%rd1871, %r139, 16;
	add.s64 	%rd1872, %rd487, %rd1871;
	ld.global.v4.f32 	{%f2913, %f2914, %f2915, %f2916}, [%rd1872];
	shl.b32 	%r5242, %r3, 4;
	shl.b32 	%r5243, %r166, 4;
	mov.u32 	%r5244, _ZZ35hand_gemm_kernel_blockmn_4x4_sharedILi64ELi64ELi32EEviiiPfiS0_iS0_iffE4sm_B;
	add.s32 	%r5245, %r5244, %r5243;
	shl.b32 	%r5246, %r33, 8;
	add.s32 	%r5247, %r5245, %r5246;
	add.s32 	%r5248, %r5247, %r5242;
	add.s32 	%r5249, %r5248, %r5242;
	add.s32 	%r5250, %r5249, %r5242;
	add.s32 	%r5251, %r5250, %r5242;
	add.s32 	%r5252, %r5251, %r5242;
	add.s32 	%r5253, %r5252, %r5242;
	add.s32 	%r5254, %r5253, %r5242;
	add.s32 	%r5255, %r5254, %r5242;
	add.s32 	%r5256, %r5255, %r5242;
	add.s32 	%r5257, %r5256, %r5242;
	add.s32 	%r5258, %r5257, %r5242;
	st.shared.v4.f32 	[%r5258], {%f2913, %f2914, %f2915, %f2916};
	@%p802 bra 	$L__BB3_876;
	setp.gt.u32 	%p803, %r141, 15;
	mul.wide.u32 	%rd1873, %r140, 16;
	add.s64 	%rd1874, %rd487, %rd1873;
	ld.global.v4.f32 	{%f2917, %f2918, %f2919, %f2920}, [%rd1874];
	shl.b32 	%r5259, %r3, 4;
	shl.b32 	%r5260, %r166, 4;
	mov.u32 	%r5261, _ZZ35hand_gemm_kernel_blockmn_4x4_sharedILi64ELi64ELi32EEviiiPfiS0_iS0_iffE4sm_B;
	add.s32 	%r5262, %r5261, %r5260;
	shl.b32 	%r5263, %r33, 8;
	add.s32 	%r5264, %r5262, %r5263;
	add.s32 	%r5265, %r5264, %r5259;
	add.s32 	%r5266, %r5265, %r5259;
	add.s32 	%r5267, %r5266, %r5259;
	add.s32 	%r5268, %r5267, %r5259;
	add.s32 	%r5269, %r5268, %r5259;
	add.s32 	%r5270, %r5269, %r5259;
	add.s32 	%r5271, %r5270, %r5259;
	add.s32 	%r5272, %r5271, %r5259;
	add.s32 	%r5273, %r5272, %r5259;
	add.s32 	%r5274, %r5273, %r5259;
	add.s32 	%r5275, %r5274, %r5259;
	add.s32 	%r5276, %r5275, %r5259;
	st.shared.v4.f32 	[%r5276], {%f2917, %f2918, %f2919, %f2920};
	@%p803 bra 	$L__BB3_876;
	setp.gt.u32 	%p804, %r142, 15;
	mul.wide.u32 	%rd1875, %r141, 16;
	add.s64 	%rd1876, %rd487, %rd1875;
	ld.global.v4.f32 	{%f2921, %f2922, %f2923, %f2924}, [%rd1876];
	shl.b32 	%r5277, %r3, 4;
	shl.b32 	%r5278, %r166, 4;
	mov.u32 	%r5279, _ZZ35hand_gemm_kernel_blockmn_4x4_sharedILi64ELi64ELi32EEviiiPfiS0_iS0_iffE4sm_B;
	add.s32 	%r5280, %r5279, %r5278;
	shl.b32 	%r5281, %r33, 8;
	add.s32 	%r5282, %r5280, %r5281;
	add.s32 	%r5283, %r5282, %r5277;
	add.s32 	%r5284, %r5283, %r5277;
	add.s32 	%r5285, %r5284, %r5277;
	add.s32 	%r5286, %r5285, %r5277;
	add.s32 	%r5287, %r5286, %r5277;
	add.s32 	%r5288, %r5287, %r5277;
	add.s32 	%r5289, %r5288, %r5277;
	add.s32 	%r5290, %r5289, %r5277;
	add.s32 	%r5291, %r5290, %r5277;
	add.s32 	%r5292, %r5291, %r5277;
	add.s32 	%r5293, %r5292, %r5277;
	add.s32 	%r5294, %r5293, %r5277;
	add.s32 	%r5295, %r5294, %r5277;
	st.shared.v4.f32 	[%r5295], {%f2921, %f2922, %f2923, %f2924};
	@%p804 bra 	$L__BB3_876;
	setp.gt.u32 	%p805, %r143, 15;
	mul.wide.u32 	%rd1877, %r142, 16;
	add.s64 	%rd1878, %rd487, %rd1877;
	ld.global.v4.f32 	{%f2925, %f2926, %f2927, %f2928}, [%rd1878];
	shl.b32 	%r5296, %r3, 4;
	shl.b32 	%r5297, %r166, 4;
	mov.u32 	%r5298, _ZZ35hand_gemm_kernel_blockmn_4x4_sharedILi64ELi64ELi32EEviiiPfiS0_iS0_iffE4sm_B;
	add.s32 	%r5299, %r5298, %r5297;
	shl.b32 	%r5300, %r33, 8;
	add.s32 	%r5301, %r5299, %r5300;
	add.s32 	%r5302, %r5301, %r5296;
	add.s32 	%r5303, %r5302, %r5296;
	add.s32 	%r5304, %r5303, %r5296;
	add.s32 	%r5305, %r5304, %r5296;
	add.s32 	%r5306, %r5305, %r5296;
	add.s32 	%r5307, %r5306, %r5296;
	add.s32 	%r5308, %r5307, %r5296;
	add.s32 	%r5309, %r5308, %r5296;
	add.s32 	%r5310, %r5309, %r5296;
	add.s32 	%r5311, %r5310, %r5296;
	add.s32 	%r5312, %r5311, %r5296;
	add.s32 	%r5313, %r5312, %r5296;
	add.s32 	%r5314, %r5313, %r5296;
	add.s32 	%r5315, %r5314, %r5296;
	st.shared.v4.f32 	[%r5315], {%f2925, %f2926, %f2927, %f2928};
	@%p805 bra 	$L__BB3_876;
	mul.wide.u32 	%rd1879, %r143, 16;
	add.s64 	%rd1880, %rd487, %rd1879;
	ld.global.v4.f32 	{%f2929, %f2930, %f2931, %f2932}, [%rd1880];
	shl.b32 	%r5316, %r3, 4;
	shl.b32 	%r5317, %r166, 4;
	mov.u32 	%r5318, _ZZ35hand_gemm_kernel_blockmn_4x4_sharedILi64ELi64ELi32EEviiiPfiS0_iS0_iffE4sm_B;
	add.s32 	%r5319, %r5318, %r5317;
	shl.b32 	%r5320, %r33, 8;
	add.s32 	%r5321, %r5319, %r5320;
	add.s32 	%r5322, %r5321, %r5316;
	add.s32 	%r5323, %r5322, %r5316;
	add.s32 	%r5324, %r5323, %r5316;
	add.s32 	%r5325, %r5324, %r5316;
	add.s32 	%r5326, %r5325, %r5316;
	add.s32 	%r5327, %r5326, %r5316;
	add.s32 	%r5328, %r5327, %r5316;
	add.s32 	%r5329, %r5328, %r5316;
	add.s32 	%r5330, %r5329, %r5316;
	add.s32 	%r5331, %r5330, %r5316;
	add.s32 	%r5332, %r5331, %r5316;
	add.s32 	%r5333, %r5332, %r5316;
	add.s32 	%r5334, %r5333, %r5316;
	add.s32 	%r5335, %r5334, %r5316;
	add.s32 	%r5336, %r5335, %r5316;
	st.shared.v4.f32 	[%r5336], {%f2929, %f2930, %f2931, %f2932};
$L__BB3_876:
	setp.gt.u32 	%p806, %r35, 31;
	@%p806 bra 	$L__BB3_1217;
	@%p8 bra 	$L__BB3_894;
	ld.param.u32 	%r9517, [_Z35hand_gemm_kernel_blockmn_4x4_sharedILi64ELi64ELi32EEviiiPfiS0_iS0_iff_param_6];
	setp.gt.u32 	%p808, %r4, 15;
	mul.lo.s32 	%r5337, %r35, %r9517;
	cvt.s64.s32 	%rd1881, %r5337;
	add.s64 	%rd1882, %rd413, %rd1881;
	shl.b64 	%rd1883, %rd1882, 2;
	add.s64 	%rd493, %rd414, %rd1883;
	mul.wide.u32 	%rd1884, %r166, 16;
	add.s64 	%rd494, %rd493, %rd1884;
	ld.global.v4.f32 	{%f2933, %f2934, %f2935, %f2936}, [%rd494];
	shl.b32 	%r5338, %r166, 4;
	mov.u32 	%r5339, _ZZ35hand_gemm_kernel_blockmn_4x4_sharedILi64ELi64ELi32EEviiiPfiS0_iS0_iffE4sm_B;
	add.s32 	%r5340, %r5339, %r5338;
	shl.b32 	%r5341, %r35, 8;
	add.s32 	%r5342, %r5340, %r5341;
	st.shared.v4.f32 	[%r5342], {%f2933, %f2934, %f2935, %f2936};
	@%p808 bra 	$L__BB3_894;
	setp.gt.u32 	%p809, %r5, 15;
	mul.wide.s32 	%rd1885, %r3, 16;
	add.s64 	%rd495, %rd494, %rd1885;
	ld.global.v4.f32 	{%f2937, %f2938, %f2939, %f2940}, [%rd495];
	shl.b32 	%r5343, %r3, 4;
	shl.b32 	%r5344, %r166, 4;
	mov.u32 	%r5345, _ZZ35hand_gemm_kernel_blockmn_4x4_sharedILi64ELi64ELi32EEviiiPfiS0_iS0_iffE4sm_B;
	add.s32 	%r5346, %r5345, %r5344;
	shl.b32 	%r5347, %r35, 8;
	add.s32 	%r5348, %r5346, %r5347;
	add.s32 	%r5349, %r5348, %r5343;
	st.shared.v4.f32 	[%r5349], {%f2937, %f2938, %f2939, %f2940};
	@%p809 bra 	$L__BB3_894;
	setp.gt.u32 	%p810, %r6, 15;
	mul.wide.s32 	%rd1886, %r3, 16;
	add.s64 	%rd496, %rd495, %rd1886;
	ld.global.v4.f32 	{%f2941, %f2942, %f2943, %f2944}, [%rd496];
	shl.b32 	%r5350, %r3, 4;
	shl.b32 	%r5351, %r166, 4;
	mov.u32 	%r5352, _ZZ35hand_gemm_kernel_blockmn_4x4_sharedILi64ELi64ELi32EEviiiPfiS0_iS0_iffE4sm_B;
	add.s32 	%r5353, %r5352, %r5351;
	shl.b32 	%r5354, %r35, 8;
	add.s32 	%r5355, %r5353, %r5354;
	add.s32 	%r5356, %r5355, %r5350;
	add.s32 	%r5357, %r5356, %r5350;
	st.shared.v4.f32 	[%r5357], {%f2941, %f2942, %f2943, %f2944};
	@%p810 bra 	$L__BB3_894;
	setp.gt.u32 	%p811, %r7, 15;
	mul.wide.s32 	%rd1887, %r3, 16;
	add.s64 	%rd497, %rd496, %rd1887;
	ld.global.v4.f32 	{%f2945, %f2946, %f2947, %f2948}, [%rd497];
	shl.b32 	%r5358, %r3, 4;
	shl.b32 	%r5359, %r166, 4;
	mov.u32 	%r5360, _ZZ35hand_gemm_kernel_blockmn_4x4_sharedILi64ELi64ELi32EEviiiPfiS0_iS0_iffE4sm_B;
	add.s32 	%r5361, %r5360, %r5359;
	shl.b32 	%r5362, %r35, 8;
	add.s32 	%r5363, %r5361, %r5362;
	add.s32 	%r5364, %r5363, %r5358;
	add.s32 	%r5365, %r5364, %r5358;
	add.s32 	%r5366, %r5365, %r5358;
	st.shared.v4.f32 	[%r5366], {%f2945, %f2946, %f2947, %f2948};
	@%p811 bra 	$L__BB3_894;
	setp.gt.u32 	%p812, %r8, 15;
	mul.wide.s32 	%rd1888, %r3, 16;
	add.s64 	%rd498, %rd497, %rd1888;
	ld.global.v4.f32 	{%f2949, %f2950, %f2951, %f2952}, [%rd498];
	shl.b32 	%r5367, %r3, 4;
	shl.b32 	%r5368, %r166, 4;
	mov.u32 	%r5369, _ZZ35hand_gemm_kernel_blockmn_4x4_sharedILi64ELi64ELi32EEviiiPfiS0_iS0_iffE4sm_B;
	add.s32 	%r5370, %r5369, %r5368;
	shl.b32 	%r5371, %r35, 8;
	add.s32 	%r5372, %r5370, %r5371;
	add.s32 	%r5373, %r5372, %r5367;
	add.s32 	%r5374, %r5373, %r5367;
	add.s32 	%r5375, %r5374, %r5367;
	add.s32 	%r5376, %r5375, %r5367;
	st.shared.v4.f32 	[%r5376], {%f2949, %f2950, %f2951, %f2952};
	@%p812 bra 	$L__BB3_894;
	setp.gt.u32 	%p813, %r9, 15;
	mul.wide.s32 	%rd1889, %r3, 16;
	add.s64 	%rd1890, %rd498, %rd1889;
	ld.global.v4.f32 	{%f2953, %f2954, %f2955, %f2956}, [%rd1890];
	shl.b32 	%r5377, %r3, 4;
	shl.b32 	%r5378, %r166, 4;
	mov.u32 	%r5379, _ZZ35hand_gemm_kernel_blockmn_4x4_sharedILi64ELi64ELi32EEviiiPfiS0_iS0_iffE4sm_B;
	add.s32 	%r5380, %r5379, %r5378;
	shl.b32 	%r5381, %r35, 8;
	add.s32 	%r5382, %r5380, %r5381;
	add.s32 	%r5383, %r5382, %r5377;
	add.s32 	%r5384, %r5383, %r5377;
	add.s32 	%r5385, %r5384, %r5377;
	add.s32 	%r5386, %r5385, %r5377;
	add.s32 	%r5387, %r5386, %r5377;
	st.shared.v4.f32 	[%r5387], {%f2953, %f2954, %f2955, %f2956};
	@%p813 bra 	$L__BB3_894;
	setp.gt.u32 	%p814, %r10, 15;
	mul.wide.u32 	%rd1891, %r9, 16;
	add.s64 	%rd1892, %rd493, %rd1891;
	ld.global.v4.f32 	{%f2957, %f2958, %f2959, %f2960}, [%rd1892];
	shl.b32 	%r5388, %r3, 4;
	shl.b32 	%r5389, %r166, 4;
	mov.u32 	%r5390, _ZZ35hand_gemm_kernel_blockmn_4x4_sharedILi64ELi64ELi32EEviiiPfiS0_iS0_iffE4sm_B;
	add.s32 	%r5391, %r5390, %r5389;
	shl.b32 	%r5392, %r35, 8;
	add.s32 	%r5393, %r5391, %r5392;
	add.s32 	%r5394, %r5393, %r5388;
	add.s32 	%r5395, %r5394, %r5388;
	add.s32 	%r5396, %r5395, %r5388;
	add.s32 	%r5397, %r5396, %r5388;
	add.s32 	%r5398, %r5397, %r5388;
	add.s32 	%r5399, %r5398, %r5388;
	st.shared.v4.f32 	[%r5399], {%f2957, %f2958, %f2959, %f2960};
	@%p814 bra 	$L__BB3_894;
	setp.gt.u32 	%p815, %r136, 15;
	mul.wide.u32 	%rd1893, %r10, 16;
	add.s64 	%rd1894, %rd493, %rd1893;
	ld.global.v4.f32 	{%f2961, %f2962, %f2963, %f2964}, [%rd1894];
	shl.b32 	%r5400, %r3, 4;
	shl.b32 	%r5401, %r166, 4;
	mov.u32 	%r5402, _ZZ35hand_gemm_kernel_blockmn_4x4_sharedILi64ELi64ELi32EEviiiPfiS0_iS0_iffE4sm_B;
	add.s32 	%r5403, %r5402, %r5401;
	shl.b32 	%r5404, %r35, 8;
	add.s32 	%r5405, %r5403, %r5404;
	add.s32 	%r5406, %r5405, %r5400;
	add.s32 	%r5407, %r5406, %r5400;
	add.s32 	%r5408, %r5407, %r5400;
	add.s32 	%r5409, %r5408, %r5400;
	add.s32 	%r5410, %r5409, %r5400;
	add.s32 	%r5411, %r5410, %r5400;
	add.s32 	%r5412, %r5411, %r5400;
	st.shared.v4.f32 	[%r5412], {%f2961, %f2962, %f2963, %f2964};
	@%p815 bra 	$L__BB3_894;
	setp.gt.u32 	%p816, %r137, 15;
	mul.wide.u32 	%rd1895, %r136, 16;
	add.s64 	%rd1896, %rd493, %rd1895;
	ld.global.v4.f32 	{%f2965, %f2966, %f2967, %f2968}, [%rd1896];
	shl.b32 	%r5413, %r3, 4;
	shl.b32 	%r5414, %r166, 4;
	mov.u32 	%r5415, _ZZ35hand_gemm_kernel_blockmn_4x4_sharedILi64ELi64ELi32EEviiiPfiS0_iS0_iffE4sm_B;
	add.s32 	%r5416, %r5415, %r5414;
	shl.b32 	%r5417, %r35, 8;
	add.s32 	%r5418, %r5416, %r5417;
	add.s32 	%r5419, %r5418, %r5413;
	add.s32 	%r5420, %r5419, %r5413;
	add.s32 	%r5421, %r5420, %r5413;
	add.s32 	%r5422, %r5421, %r5413;
	add.s32 	%r5423, %r5422, %r5413;
	add.s32 	%r5424, %r5423, %r5413;
	add.s32 	%r5425, %r5424, %r5413;
	add.s32 	%r5426, %r5425, %r5413;
	st.shared.v4.f32 	[%r5426], {%f2965, %f2966, %f2967, %f2968};
	@%p816 bra 	$L__BB3_894;
	setp.gt.u32 	%p817, %r138, 15;
	mul.wide.u32 	%rd1897, %r137, 16;
	add.s64 	%rd1898, %rd493, %rd1897;
	ld.global.v4.f32 	{%f2969, %f2970, %f2971, %f2972}, [%rd1898];
	shl.b32 	%r5427, %r3, 4;
	shl.b32 	%r5428, %r166, 4;
	mov.u32 	%r5429, _ZZ35hand_gemm_kernel_blockmn_4x4_sharedILi64ELi64ELi32EEviiiPfiS0_iS0_iffE4sm_B;
	add.s32 	%r5430, %r5429, %r5428;
	shl.b32 	%r5431, %r35, 8;
	add.s32 	%r5432, %r5430, %r5431;
	add.s32 	%r5433, %r5432, %r5427;
	add.s32 	%r5434, %r5433, %r5427;
	add.s32 	%r5435, %r5434, %r5427;
	add.s32 	%r5436, %r5435, %r5427;
	add.s32 	%r5437, %r5436, %r5427;
	add.s32 	%r5438, %r5437, %r5427;
	add.s32 	%r5439, %r5438, %r5427;
	add.s32 	%r5440, %r5439, %r5427;
	add.s32 	%r5441, %r5440, %r5427;
	st.shared.v4.f32 	[%r5441], {%f2969, %f2970, %f2971, %f2972};
	@%p817 bra 	$L__BB3_894;
	setp.gt.u32 	%p818, %r139, 15;
	mul.wide.u32 	%rd1899, %r138, 16;
	add.s64 	%rd1900, %rd493, %rd1899;
	ld.global.v4.f32 	{%f2973, %f2974, %f2975, %f2976}, [%rd1900];
	shl.b32 	%r5442, %r3, 4;
	shl.b32 	%r5443, %r166, 4;
	mov.u32 	%r5444, _ZZ35hand_gemm_kernel_blockmn_4x4_sharedILi64ELi64ELi32EEviiiPfiS0_iS0_iffE4sm_B;
	add.s32 	%r5445, %r5444, %r5443;
	shl.b32 	%r5446, %r35, 8;
	add.s32 	%r5447, %r5445, %r5446;
	add.s32 	%r5448, %r5447, %r5442;
	add.s32 	%r5449, %r5448, %r5442;
	add.s32 	%r5450, %r5449, %r5442;
	add.s32 	%r5451, %r5450, %r5442;
	add.s32 	%r5452, %r5451, %r5442;
	add.s32 	%r5453, %r5452, %r5442;
	add.s32 	%r5454, %r5453, %r5442;
	add.s32 	%r5455, %r5454, %r5442;
	add.s32 	%r5456, %r5455, %r5442;
	add.s32 	%r5457, %r5456, %r5442;
	st.shared.v4.f32 	[%r5457], {%f2973, %f2974, %f2975, %f2976};
	@%p818 bra 	$L__BB3_894;
	setp.gt.u32 	%p819, %r140, 15;
	mul.wide.u32 	%rd1901, %r139, 16;
	add.s64 	%rd1902, %rd493, %rd1901;
	ld.global.v4.f32 	{%f2977, %f2978, %f2979, %f2980}, [%rd1902];
	shl.b32 	%r5458, %r3, 4;
	shl.b32 	%r5459, %r166, 4;
	mov.u32 	%r5460, _ZZ35hand_gemm_kernel_blockmn_4x4_sharedILi64ELi64ELi32EEviiiPfiS0_iS0_iffE4sm_B;
	add.s32 	%r5461, %r5460, %r5459;
	shl.b32 	%r5462, %r35, 8;
	add.s32 	%r5463, %r5461, %r5462;
	add.s32 	%r5464, %r5463, %r5458;
	add.s32 	%r5465, %r5464, %r5458;
	add.s32 	%r5466, %r5465, %r5458;
	add.s32 	%r5467, %r5466, %r5458;
	add.s32 	%r5468, %r5467, %r5458;
	add.s32 	%r5469, %r5468, %r5458;
	add.s32 	%r5470, %r5469, %r5458;
	add.s32 	%r5471, %r5470, %r5458;
	add.s32 	%r5472, %r5471, %r5458;
	add.s32 	%r5473, %r5472, %r5458;
	add.s32 	%r5474, %r5473, %r5458;
	st.shared.v4.f32 	[%r5474], {%f2977, %f2978, %f2979, %f2980};
	@%p819 bra 	$L__BB3_894;
	setp.gt.u32 	%p820, %r141, 15;
	mul.wide.u32 	%rd1903, %r140, 16;
	add.s64 	%rd1904, %rd493, %rd1903;
	ld.global.v4.f32 	{%f2981, %f2982, %f2983, %f2984}, [%rd1904];
	shl.b32 	%r5475, %r3, 4;
	shl.b32 	%r5476, %r166, 4;
	mov.u32 	%r5477, _ZZ35hand_gemm_kernel_blockmn_4x4_sharedILi64ELi64ELi32EEviiiPfiS0_iS0_iffE4sm_B;
	add.s32 	%r5478, %r5477, %r5476;
	shl.b32 	%r5479, %r35, 8;
	add.s32 	%r5480, %r5478, %r5479;
	add.s32 	%r5481, %r5480, %r5475;
	add.s32 	%r5482, %r5481, %r5475;
	add.s32 	%r5483, %r5482, %r5475;
	add.s32 	%r5484, %r5483, %r5475;
	add.s32 	%r5485, %r5484, %r5475;
	add.s32 	%r5486, %r5485, %r5475;
	add.s32 	%r5487, %r5486, %r5475;
	add.s32 	%r5488, %r5487, %r5475;
	add.s32 	%r5489, %r5488, %r5475;
	add.s32 	%r5490, %r5489, %r5475;
	add.s32 	%r5491, %r5490, %r5475;
	add.s32 	%r5492, %r5491, %r5475;
	st.shared.v4.f32 	[%r5492], {%f2981, %f2982, %f2983, %f2984};
	@%p820 bra 	$L__BB3_894;
	setp.gt.u32 	%p821, %r142, 15;
	mul.wide.u32 	%rd1905, %r141, 16;
	add.s64 	%rd1906, %rd493, %rd1905;
	ld.global.v4.f32 	{%f2985, %f2986, %f2987, %f2988}, [%rd1906];
	shl.b32 	%r5493, %r3, 4;
	shl.b32 	%r5494, %r166, 4;
	mov.u32 	%r5495, _ZZ35hand_gemm_kernel_blockmn_4x4_sharedILi64ELi64ELi32EEviiiPfiS0_iS0_iffE4sm_B;
	add.s32 	%r5496, %r5495, %r5494;
	shl.b32 	%r5497, %r35, 8;
	add.s32 	%r5498, %r5496, %r5497;
	add.s32 	%r5499, %r5498, %r5493;
	add.s32 	%r5500, %r5499, %r5493;
	add.s32 	%r5501, %r5500, %r5493;
	add.s32 	%r5502, %r5501, %r5493;
	add.s32 	%r5503, %r5502, %r5493;
	add.s32 	%r5504, %r5503, %r5493;
	add.s32 	%r5505, %r5504, %r5493;
	add.s32 	%r5506, %r5505, %r5493;
	add.s32 	%r5507, %r5506, %r5493;
	add.s32 	%r5508, %r5507, %r5493;
	add.s32 	%r5509, %r5508, %r5493;
	add.s32 	%r5510, %r5509, %r5493;
	add.s32 	%r5511, %r5510, %r5493;
	st.shared.v4.f32 	[%r5511], {%f2985, %f2986, %f2987, %f2988};
	@%p821 bra 	$L__BB3_894;
	setp.gt.u32 	%p822, %r143, 15;
	mul.wide.u32 	%rd1907, %r142, 16;
	add.s64 	%rd1908, %rd493, %rd1907;
	ld.global.v4.f32 	{%f2989, %f2990, %f2991, %f2992}, [%rd1908];
	shl.b32 	%r5512, %r3, 4;
	shl.b32 	%r5513, %r166, 4;
	mov.u32 	%r5514, _ZZ35hand_gemm_kernel_blockmn_4x4_sharedILi64ELi64ELi32EEviiiPfiS0_iS0_iffE4sm_B;
	add.s32 	%r5515, %r5514, %r5513;
	shl.b32 	%r5516, %r35, 8;
	add.s32 	%r5517, %r5515, %r5516;
	add.s32 	%r5518, %r5517, %r5512;
	add.s32 	%r5519, %r5518, %r5512;
	add.s32 	%r5520, %r5519, %r5512;
	add.s32 	%r5521, %r5520, %r5512;
	add.s32 	%r5522, %r5521, %r5512;
	add.s32 	%r5523, %r5522, %r5512;
	add.s32 	%r5524, %r5523, %r5512;
	add.s32 	%r5525, %r5524, %r5512;
	add.s32 	%r5526, %r5525, %r5512;
	add.s32 	%r5527, %r5526, %r5512;
	add.s32 	%r5528, %r5527, %r5512;
	add.s32 	%r5529, %r5528, %r5512;
	add.s32 	%r5530, %r5529, %r5512;
	add.s32 	%r5531, %r5530, %r5512;
	st.shared.v4.f32 	[%r5531], {%f2989, %f2990, %f2991, %f2992};
	@%p822 bra 	$L__BB3_894;
	mul.wide.u32 	%rd1909, %r143, 16;
	add.s64 	%rd1910, %rd493, %rd1909;
	ld.global.v4.f32 	{%f2993, %f2994, %f2995, %f2996}, [%rd1910];
	shl.b32 	%r5532, %r3, 4;
	shl.b32 	%r5533, %r166, 4;
	mov.u32 	%r5534, _ZZ35hand_gemm_kernel_blockmn_4x4_sharedILi64ELi64ELi32EEviiiPfiS0_iS0_iffE4sm_B;
	add.s32 	%r5535, %r5534, %r5533;
	shl.b32 	%r5536, %r35, 8;
	add.s32 	%r5537, %r5535, %r5536;
	add.s32 	%r5538, %r5537, %r5532;
	add.s32 	%r5539, %r5538, %r5532;
	add.s32 	%r5540, %r5539, %r5532;
	add.s32 	%r5541, %r5540, %r5532;
	add.s32 	%r5542, %r5541, %r5532;
	add.s32 	%r5543, %r5542, %r5532;
	add.s32 	%r5544, %r5543, %r5532;
	add.s32 	%r5545, %r5544, %r5532;
	add.s32 	%r5546, %r5545, %r5532;
	add.s32 	%r5547, %r5546, %r5532;
	add.s32 	%r5548, %r5547, %r5532;
	add.s32 	%r5549, %r5548, %r5532;
	add.s32 	%r5550, %r5549, %r5532;
	add.s32 	%r5551, %r5550, %r5532;
	add.s32 	%r5552, %r5551, %r5532;
	st.shared.v4.f32 	[%r5552], {%f2993, %f2994, %f2995, %f2996};
$L__BB3_894:
	setp.gt.u32 	%p823, %r37, 31;
	@%p823 bra 	$L__BB3_1217;
	@%p8 bra 	$L__BB3_912;
	ld.param.u32 	%r9518, [_Z35hand_gemm_kernel_blockmn_4x4_sharedILi64ELi64ELi32EEviiiPfiS0_iS0_iff_param_6];
	setp.gt.u32 	%p825, %r4, 15;
	mul.lo.s32 	%r5553, %r37, %r9518;
	cvt.s64.s32 	%rd1911, %r5553;
	add.s64 	%rd1912, %rd413, %rd1911;
	shl.b64 	%rd1913, %rd1912, 2;
	add.s64 	%rd499, %rd414, %rd1913;
	mul.wide.u32 	%rd1914, %r166, 16;
	add.s64 	%rd500, %rd499, %rd1914;
	ld.global.v4.f32 	{%f2997, %f2998, %f2999, %f3000}, [%rd500];
	shl.b32 	%r5554, %r166, 4;
	mov.u32 	%r5555, _ZZ35hand_gemm_kernel_blockmn_4x4_sharedILi64ELi64ELi32EEviiiPfiS0_iS0_iffE4sm_B;
	add.s32 	%r5556, %r5555, %r5554;
	shl.b32 	%r5557, %r37, 8;
	add.s32 	%r5558, %r5556, %r5557;
	st.shared.v4.f32 	[%r5558], {%f2997, %f2998, %f2999, %f3000};
	@%p825 bra 	$L__BB3_912;
	setp.gt.u32 	%p826, %r5, 15;
	mul.wide.s32 	%rd1915, %r3, 16;
	add.s64 	%rd501, %rd500, %rd1915;
	ld.global.v4.f32 	{%f3001, %f3002, %f3003, %f3004}, [%rd501];
	shl.b32 	%r5559, %r166, 4;
	mov.u32 	%r5560, _ZZ35hand_gemm_kernel_blockmn_4x4_sharedILi64ELi64ELi32EEviiiPfiS0_iS0_iffE4sm_B;
	add.s32 	%r5561, %r5560, %r5559;
	shl.b32 	%r5562, %r37, 8;
	add.s32 	%r5563, %r5561, %r5562;
	shl.b32 	%r5564, %r3, 4;
	add.s32 	%r5565, %r5563, %r5564;
	st.shared.v4.f32 	[%r5565], {%f3001, %f3002, %f3003, %f3004};
	@%p826 bra 	$L__BB3_912;
	setp.gt.u32 	%p827, %r6, 15;
	mul.wide.s32 	%rd1916, %r3, 16;
	add.s64 	%rd502, %rd501, %rd1916;
	ld.global.v4.f32 	{%f3005, %f3006, %f3007, %f3008}, [%rd502];
	shl.b32 	%r5566, %r3, 4;
	shl.b32 	%r5567, %r166, 4;
	mov.u32 	%r5568, _ZZ35hand_gemm_kernel_blockmn_4x4_sharedILi64ELi64ELi32EEviiiPfiS0_iS0_iffE4sm_B;
	add.s32 	%r5569, %r5568, %r5567;
	shl.b32 	%r5570, %r37, 8;
	add.s32 	%r5571, %r5569, %r5570;
	add.s32 	%r5572, %r5571, %r5566;
	add.s32 	%r5573, %r5572, %r5566;
	st.shared.v4.f32 	[%r5573], {%f3005, %f3006, %f3007, %f3008};
	@%p827 bra 	$L__BB3_912;
	setp.gt.u32 	%p828, %r7, 15;
	mul.wide.s32 	%rd1917, %r3, 16;
	add.s64 	%rd503, %rd502, %rd1917;
	ld.global.v4.f32 	{%f3009, %f3010, %f3011, %f3012}, [%rd503];
	shl.b32 	%r5574, %r3, 4;
	shl.b32 	%r5575, %r166, 4;
	mov.u32 	%r5576, _ZZ35hand_gemm_kernel_blockmn_4x4_sharedILi64ELi64ELi32EEviiiPfiS0_iS0_iffE4sm_B;
	add.s32 	%r5577, %r5576, %r5575;
	shl.b32 	%r5578, %r37, 8;
	add.s32 	%r5579, %r5577, %r5578;
	add.s32 	%r5580, %r5579, %r5574;
	add.s32 	%r5581, %r5580, %r5574;
	add.s32 	%r5582, %r5581, %r5574;
	st.shared.v4.f32 	[%r5582], {%f3009, %f3010, %f3011, %f3012};
	@%p828 bra 	$L__BB3_912;
	setp.gt.u32 	%p829, %r8, 15;
	mul.wide.s32 	%rd1918, %r3, 16;
	add.s64 	%rd504, %rd503, %rd1918;
	ld.global.v4.f32 	{%f3013, %f3014, %f3015, %f3016}, [%rd504];
	shl.b32 	%r5583, %r3, 4;
	shl.b32 	%r5584, %r166, 4;
	mov.u32 	%r5585, _ZZ35hand_gemm_kernel_blockmn_4x4_sharedILi64ELi64ELi32EEviiiPfiS0_iS0_iffE4sm_B;
	add.s32 	%r5586, %r5585, %r5584;
	shl.b32 	%r5587, %r37, 8;
	add.s32 	%r5588, %r5586, %r5587;
	add.s32 	%r5589, %r5588, %r5583;
	add.s32 	%r5590, %r5589, %r5583;
	add.s32 	%r5591, %r5590, %r5583;
	add.s32 	%r5592, %r5591, %r5583;
	st.shared.v4.f32 	[%r5592], {%f3013, %f3014, %f3015, %f3016};
	@%p829 bra 	$L__BB3_912;
	setp.gt.u32 	%p830, %r9, 15;
	mul.wide.s32 	%rd1919, %r3, 16;
	add.s64 	%rd1920, %rd504, %rd1919;
	ld.global.v4.f32 	{%f3017, %f3018, %f3019, %f3020}, [%rd1920];
	shl.b32 	%r5593, %r3, 4;
	shl.b32 	%r5594, %r166, 4;
	mov.u32 	%r5595, _ZZ35hand_gemm_kernel_blockmn_4x4_sharedILi64ELi64ELi32EEviiiPfiS0_iS0_iffE4sm_B;
	add.s32 	%r5596, %r5595, %r5594;
	shl.b32 	%r5597, %r37, 8;
	add.s32 	%r5598, %r5596, %r5597;
	add.s32 	%r5599, %r5598, %r5593;
	add.s32 	%r5600, %r5599, %r5593;
	add.s32 	%r5601, %r5600, %r5593;
	add.s32 	%r5602, %r5601, %r5593;
	add.s32 	%r5603, %r5602, %r5593;
	st.shared.v4.f32 	[%r5603], {%f3017, %f3018, %f3019, %f3020};
	@%p830 bra 	$L__BB3_912;
	setp.gt.u32 	%p831, %r10, 15;
	mul.wide.u32 	%rd1921, %r9, 16;
	add.s64 	%rd1922, %rd499, %rd1921;
	ld.global.v4.f32 	{%f3021, %f3022, %f3023, %f3024}, [%rd1922];
	shl.b32 	%r5604, %r3, 4;
	shl.b32 	%r5605, %r166, 4;
	mov.u32 	%r5606, _ZZ35hand_gemm_kernel_blockmn_4x4_sharedILi64ELi64ELi32EEviiiPfiS0_iS0_iffE4sm_B;
	add.s32 	%r5607, %r5606, %r5605;
	shl.b32 	%r5608, %r37, 8;
	add.s32 	%r5609, %r5607, %r5608;
	add.s32 	%r5610, %r5609, %r5604;
	add.s32 	%r5611, %r5610, %r5604;
	add.s32 	%r5612, %r5611, %r5604;
	add.s32 	%r5613, %r5612, %r5604;
	add.s32 	%r5614, %r5613, %r5604;
	add.s32 	%r5615, %r5614, %r5604;
	st.shared.v4.f32 	[%r5615], {%f3021, %f3022, %f3023, %f3024};
	@%p831 bra 	$L__BB3_912;
	setp.gt.u32 	%p832, %r136, 15;
	mul.wide.u32 	%rd1923, %r10, 16;
	add.s64 	%rd1924, %rd499, %rd1923;
	ld.global.v4.f32 	{%f3025, %f3026, %f3027, %f3028}, [%rd1924];
	shl.b32 	%r5616, %r3, 4;
	shl.b32 	%r5617, %r166, 4;
	mov.u32 	%r5618, _ZZ35hand_gemm_kernel_blockmn_4x4_sharedILi64ELi64ELi32EEviiiPfiS0_iS0_iffE4sm_B;
	add.s32 	%r5619, %r5618, %r5617;
	shl.b32 	%r5620, %r37, 8;
	add.s32 	%r5621, %r5619, %r5620;
	add.s32 	%r5622, %r5621, %r5616;
	add.s32 	%r5623, %r5622, %r5616;
	add.s32 	%r5624, %r5623, %r5616;
	add.s32 	%r5625, %r5624, %r5616;
	add.s32 	%r5626, %r5625, %r5616;
	add.s32 	%r5627, %r5626, %r5616;
	add.s32 	%r5628, %r5627, %r5616;
	st.shared.v4.f32 	[%r5628], {%f3025, %f3026, %f3027, %f3028};
	@%p832 bra 	$L__BB3_912;
	setp.gt.u32 	%p833, %r137, 15;
	mul.wide.u32 	%rd1925, %r136, 16;
	add.s64 	%rd1926, %rd499, %rd1925;
	ld.global.v4.f32 	{%f3029, %f3030, %f3031, %f3032}, [%rd1926];
	shl.b32 	%r5629, %r3, 4;
	shl.b32 	%r5630, %r166, 4;
	mov.u32 	%r5631, _ZZ35hand_gemm_kernel_blockmn_4x4_sharedILi64ELi64ELi32EEviiiPfiS0_iS0_iffE4sm_B;
	add.s32 	%r5632, %r5631, %r5630;
	shl.b32 	%r5633, %r37, 8;
	add.s32 	%r5634, %r5632, %r5633;
	add.s32 	%r5635, %r5634, %r5629;
	add.s32 	%r5636, %r5635, %r5629;
	add.s32 	%r5637, %r5636, %r5629;
	add.s32 	%r5638, %r5637, %r5629;
	add.s32 	%r5639, %r5638, %r5629;
	add.s32 	%r5640, %r5639, %r5629;
	add.s32 	%r5641, %r5640, %r5629;
	add.s32 	%r5642, %r5641, %r5629;
	st.shared.v4.f32 	[%r5642], {%f3029, %f3030, %f3031, %f3032};
	@%p833 bra 	$L__BB3_912;
	setp.gt.u32 	%p834, %r138, 15;
	mul.wide.u32 	%rd1927, %r137, 16;
	add.s64 	%rd1928, %rd499, %rd1927;
	ld.global.v4.f32 	{%f3033, %f3034, %f3035, %f3036}, [%rd1928];
	shl.b32 	%r5643, %r3, 4;
	shl.b32 	%r5644, %r166, 4;
	mov.u32 	%r5645, _ZZ35hand_gemm_kernel_blockmn_4x4_sharedILi64ELi64ELi32EEviiiPfiS0_iS0_iffE4sm_B;
	add.s32 	%r5646, %r5645, %r5644;
	shl.b32 	%r5647, %r37, 8;
	add.s32 	%r5648, %r5646, %r5647;
	add.s32 	%r5649, %r5648, %r5643;
	add.s32 	%r5650, %r5649, %r5643;
	add.s32 	%r5651, %r5650, %r5643;
	add.s32 	%r5652, %r5651, %r5643;
	add.s32 	%r5653, %r5652, %r5643;
	add.s32 	%r5654, %r5653, %r5643;
	add.s32 	%r5655, %r5654, %r5643;
	add.s32 	%r5656, %r5655, %r5643;
	add.s32 	%r5657, %r5656, %r5643;
	st.shared.v4.f32 	[%r5657], {%f3033, %f3034, %f3035, %f3036};
	@%p834 bra 	$L__BB3_912;
	setp.gt.u32 	%p835, %r139, 15;
	mul.wide.u32 	%rd1929, %r138, 16;
	add.s64 	%rd1930, %rd499, %rd1929;
	ld.global.v4.f32 	{%f3037, %f3038, %f3039, %f3040}, [%rd1930];
	shl.b32 	%r5658, %r3, 4;
	shl.b32 	%r5659, %r166, 4;
	mov.u32 	%r5660, _ZZ35hand_gemm_kernel_blockmn_4x4_sharedILi64ELi64ELi32EEviiiPfiS0_iS0_iffE4sm_B;
	add.s32 	%r5661, %r5660, %r5659;
	shl.b32 	%r5662, %r37, 8;
	add.s32 	%r5663, %r5661, %r5662;
	add.s32 	%r5664, %r5663, %r5658;
	add.s32 	%r5665, %r5664, %r5658;
	add.s32 	%r5666, %r5665, %r5658;
	add.s32 	%r5667, %r5666, %r5658;
	add.s32 	%r5668, %r5667, %r5658;
	add.s32 	%r5669, %r5668, %r5658;
	add.s32 	%r5670, %r5669, %r5658;
	add.s32 	%r5671, %r5670, %r5658;
	add.s32 	%r5672, %r5671, %r5658;
	add.s32 	%r5673, %r5672, %r5658;
	st.shared.v4.f32 	[%r5673], {%f3037, %f3038, %f3039, %f3040};
	@%p835 bra 	$L__BB3_912;
	setp.gt.u32 	%p836, %r140, 15;
	mul.wide.u32 	%rd1931, %r139, 16;
	add.s64 	%rd1932, %rd499, %rd1931;
	ld.global.v4.f32 	{%f3041, %f3042, %f3043, %f3044}, [%rd1932];
	shl.b32 	%r5674, %r3, 4;
	shl.b32 	%r5675, %r166, 4;
	mov.u32 	%r5676, _ZZ35hand_gemm_kernel_blockmn_4x4_sharedILi64ELi64ELi32EEviiiPfiS0_iS0_iffE4sm_B;
	add.s32 	%r5677, %r5676, %r5675;
	shl.b32 	%r5678, %r37, 8;
	add.s32 	%r5679, %r5677, %r5678;
	add.s32 	%r5680, %r5679, %r5674;
	add.s32 	%r5681, %r5680, %r5674;
	add.s32 	%r5682, %r5681, %r5674;
	add.s32 	%r5683, %r5682, %r5674;
	add.s32 	%r5684, %r5683, %r5674;
	add.s32 	%r5685, %r5684, %r5674;
	add.s32 	%r5686, %r5685, %r5674;
	add.s32 	%r5687, %r5686, %r5674;
	add.s32 	%r5688, %r5687, %r5674;
	add.s32 	%r5689, %r5688, %r5674;
	add.s32 	%r5690, %r5689, %r5674;
	st.shared.v4.f32 	[%r5690], {%f3041, %f3042, %f3043, %f3044};
	@%p836 bra 	$L__BB3_912;
	setp.gt.u32 	%p837, %r141, 15;
	mul.wide.u32 	%rd1933, %r140, 16;
	add.s64 	%rd1934, %rd499, %rd1933;
	ld.global.v4.f32 	{%f3045, %f3046, %f3047, %f3048}, [%rd1934];
	shl.b32 	%r5691, %r3, 4;
	shl.b32 	%r5692, %r166, 4;
	mov.u32 	%r5693, _ZZ35hand_gemm_kernel_blockmn_4x4_sharedILi64ELi64ELi32EEviiiPfiS0_iS0_iffE4sm_B;
	add.s32 	%r5694, %r5693, %r5692;
	shl.b32 	%r5695, %r37, 8;
	add.s32 	%r5696, %r5694, %r5695;
	add.s32 	%r5697, %r5696, %r5691;
	add.s32 	%r5698, %r5697, %r5691;
	add.s32 	%r5699, %r5698, %r5691;
	add.s32 	%r5700, %r5699, %r5691;
	add.s32 	%r5701, %r5700, %r5691;
	add.s32 	%r5702, %r5701, %r5691;
	add.s32 	%r5703, %r5702, %r5691;
	add.s32 	%r5704, %r5703, %r5691;
	add.s32 	%r5705, %r5704, %r5691;
	add.s32 	%r5706, %r5705, %r5691;
	add.s32 	%r5707, %r5706, %r5691;
	add.s32 	%r5708, %r5707, %r5691;
	st.shared.v4.f32 	[%r5708], {%f3045, %f3046, %f3047, %f3048};
	@%p837 bra 	$L__BB3_912;
	setp.gt.u32 	%p838, %r142, 15;
	mul.wide.u32 	%rd1935, %r141, 16;
	add.s64 	%rd1936, %rd499, %rd1935;
	ld.global.v4.f32 	{%f3049, %f3050, %f3051, %f3052}, [%rd1936];
	shl.b32 	%r5709, %r3, 4;
	shl.b32 	%r5710, %r166, 4;
	mov.u32 	%r5711, _ZZ35hand_gemm_kernel_blockmn_4x4_sharedILi64ELi64ELi32EEviiiPfiS0_iS0_iffE4sm_B;
	add.s32 	%r5712, %r5711, %r5710;
	shl.b32 	%r5713, %r37, 8;
	add.s32 	%r5714, %r5712, %r5713;
	add.s32 	%r5715, %r5714, %r5709;
	add.s32 	%r5716, %r5715, %r5709;
	add.s32 	%r5717, %r5716, %r5709;
	add.s32 	%r5718, %r5717, %r5709;
	add.s32 	%r5719, %r5718, %r5709;
	add.s32 	%r5720, %r5719, %r5709;
	add.s32 	%r5721, %r5720, %r5709;
	add.s32 	%r5722, %r5721, %r5709;
	add.s32 	%r5723, %r5722, %r5709;
	add.s32 	%r5724, %r5723, %r5709;
	add.s32 	%r5725, %r5724, %r5709;
	add.s32 	%r5726, %r5725, %r5709;
	add.s32 	%r5727, %r5726, %r5709;
	st.shared.v4.f32 	[%r5727], {%f3049, %f3050, %f3051, %f3052};
	@%p838 bra 	$L__BB3_912;
	setp.gt.u32 	%p839, %r143, 15;
	mul.wide.u32 	%rd1937, %r142, 16;
	add.s64 	%rd1938, %rd499, %rd1937;
	ld.global.v4.f32 	{%f3053, %f3054, %f3055, %f3056}, [%rd1938];
	shl.b32 	%r5728, %r3, 4;
	shl.b32 	%r5729, %r166, 4;
	mov.u32 	%r5730, _ZZ35hand_gemm_kernel_blockmn_4x4_sharedILi64ELi64ELi32EEviiiPfiS0_iS0_iffE4sm_B;
	add.s32 	%r5731, %r5730, %r5729;
	shl.b32 	%r5732, %r37, 8;
	add.s32 	%r5733, %r5731, %r5732;
	add.s32 	%r5734, %r5733, %r5728;
	add.s32 	%r5735, %r5734, %r5728;
	add.s32 	%r5736, %r5735, %r5728;
	add.s32 	%r5737, %r5736, %r5728;
	add.s32 	%r5738, %r5737, %r5728;
	add.s32 	%r5739, %r5738, %r5728;
	add.s32 	%r5740, %r5739, %r5728;
	add.s32 	%r5741, %r5740, %r5728;
	add.s32 	%r5742, %r5741, %r5728;
	add.s32 	%r5743, %r5742, %r5728;
	add.s32 	%r5744, %r5743, %r5728;
	add.s32 	%r5745, %r5744, %r5728;
	add.s32 	%r5746, %r5745, %r5728;
	add.s32 	%r5747, %r5746, %r5728;
	st.shared.v4.f32 	[%r5747], {%f3053, %f3054, %f3055, %f3056};
	@%p839 bra 	$L__BB3_912;
	mul.wide.u32 	%rd1939, %r143, 16;
	add.s64 	%rd1940, %rd499, %rd1939;
	ld.global.v4.f32 	{%f3057, %f3058, %f3059, %f3060}, [%rd1940];
	shl.b32 	%r5748, %r3, 4;
	shl.b32 	%r5749, %r166, 4;
	mov.u32 	%r5750, _ZZ35hand_gemm_kernel_blockmn_4x4_sharedILi64ELi64ELi32EEviiiPfiS0_iS0_iffE4sm_B;
	add.s32 	%r5751, %r5750, %r5749;
	shl.b32 	%r5752, %r37, 8;
	add.s32 	%r5753, %r5751, %r5752;
	add.s32 	%r5754, %r5753, %r5748;
	add.s32 	%r5755, %r5754, %r5748;
	add.s32 	%r5756, %r5755, %r5748;
	add.s32 	%r5757, %r5756, %r5748;
	add.s32 	%r5758, %r5757, %r5748;
	add.s32 	%r5759, %r5758, %r5748;
	add.s32 	%r5760, %r5759, %r5748;
	add.s32 	%r5761, %r5760, %r5748;
	add.s32 	%r5762, %r5761, %r5748;
	add.s32 	%r5763, %r5762, %r5748;
	add.s32 	%r5764, %r5763, %r5748;
	add.s32 	%r5765, %r5764, %r5748;
	add.s32 	%r5766, %r5765, %r5748;
	add.s32 	%r5767, %r5766, %r5748;
	add.s32 	%r5768, %r5767, %r5748;
	st.shared.v4.f32 	[%r5768], {%f3057, %f3058, %f3059, %f3060};
$L__BB3_912:
	setp.gt.u32 	%p840, %r39, 31;
	@%p840 bra 	$L__BB3_1217;
	@%p8 bra 	$L__BB3_930;
	ld.param.u32 	%r9519, [_Z35hand_gemm_kernel_blockmn_4x4_sharedILi64ELi64ELi32EEviiiPfiS0_iS0_iff_param_6];
	setp.gt.u32 	%p842, %r4, 15;
	mul.lo.s32 	%r5769, %r39, %r9519;
	cvt.s64.s32 	%rd1941, %r5769;
	add.s64 	%rd1942, %rd413, %rd1941;
	shl.b64 	%rd1943, %rd1942, 2;
	add.s64 	%rd505, %rd414, %rd1943;
	mul.wide.u32 	%rd1944, %r166, 16;
	add.s64 	%rd506, %rd505, %rd1944;
	ld.global.v4.f32 	{%f3061, %f3062, %f3063, %f3064}, [%rd506];
	shl.b32 	%r5770, %r166, 4;
	mov.u32 	%r5771, _ZZ35hand_gemm_kernel_blockmn_4x4_sharedILi64ELi64ELi32EEviiiPfiS0_iS0_iffE4sm_B;
	add.s32 	%r5772, %r5771, %r5770;
	shl.b32 	%r5773, %r39, 8;
	add.s32 	%r5774, %r5772, %r5773;
	st.shared.v4.f32 	[%r5774], {%f3061, %f3062, %f3063, %f3064};
	@%p842 bra 	$L__BB3_930;
	setp.gt.u32 	%p843, %r5, 15;
	mul.wide.s32 	%rd1945, %r3, 16;
	add.s64 	%rd507, %rd506, %rd1945;
	ld.global.v4.f32 	{%f3065, %f3066, %f3067, %f3068}, [%rd507];
	shl.b32 	%r5775, %r3, 4;
	shl.b32 	%r5776, %r166, 4;
	mov.u32 	%r5777, _ZZ35hand_gemm_kernel_blockmn_4x4_sharedILi64ELi64ELi32EEviiiPfiS0_iS0_iffE4sm_B;
	add.s32 	%r5778, %r5777, %r5776;
	shl.b32 	%r5779, %r39, 8;
	add.s32 	%r5780, %r5778, %r5779;
	add.s32 	%r5781, %r5780, %r5775;
	st.shared.v4.f32 	[%r5781], {%f3065, %f3066, %f3067, %f3068};
	@%p843 bra 	$L__BB3_930;
	setp.gt.u32 	%p844, %r6, 15;
	mul.wide.s32 	%rd1946, %r3, 16;
	add.s64 	%rd508, %rd507, %rd1946;
	ld.global.v4.f32 	{%f3069, %f3070, %f3071, %f3072}, [%rd508];
	shl.b32 	%r5782, %r3, 4;
	shl.b32 	%r5783, %r166, 4;
	mov.u32 	%r5784, _ZZ35hand_gemm_kernel_blockmn_4x4_sharedILi64ELi64ELi32EEviiiPfiS0_iS0_iffE4sm_B;
	add.s32 	%r5785, %r5784, %r5783;
	shl.b32 	%r5786, %r39, 8;
	add.s32 	%r5787, %r5785, %r5786;
	add.s32 	%r5788, %r5787, %r5782;
	add.s32 	%r5789, %r5788, %r5782;
	st.shared.v4.f32 	[%r5789], {%f3069, %f3070, %f3071, %f3072};
	@%p844 bra 	$L__BB3_930;
	setp.gt.u32 	%p845, %r7, 15;
	mul.wide.s32 	%rd1947, %r3, 16;
	add.s64 	%rd509, %rd508, %rd1947;
	ld.global.v4.f32 	{%f3073, %f3074, %f3075, %f3076}, [%rd509];
	shl.b32 	%r5790, %r3, 4;
	shl.b32 	%r5791, %r166, 4;
	mov.u32 	%r5792, _ZZ35hand_gemm_kernel_blockmn_4x4_sharedILi64ELi64ELi32EEviiiPfiS0_iS0_iffE4sm_B;
	add.s32 	%r5793, %r5792, %r5791;
	shl.b32 	%r5794, %r39, 8;
	add.s32 	%r5795, %r5793, %r5794;
	add.s32 	%r5796, %r5795, %r5790;
	add.s32 	%r5797, %r5796, %r5790;
	add.s32 	%r5798, %r5797, %r5790;
	st.shared.v4.f32 	[%r5798], {%f3073, %f3074, %f3075, %f3076};
	@%p845 bra 	$L__BB3_930;
	setp.gt.u32 	%p846, %r8, 15;
	mul.wide.s32 	%rd1948, %r3, 16;
	add.s64 	%rd510, %rd509, %rd1948;
	ld.global.v4.f32 	{%f3077, %f3078, %f3079, %f3080}, [%rd510];
	shl.b32 	%r5799, %r3, 4;
	shl.b32 	%r5800, %r166, 4;
	mov.u32 	%r5801, _ZZ35hand_gemm_kernel_blockmn_4x4_sharedILi64ELi64ELi32EEviiiPfiS0_iS0_iffE4sm_B;
	add.s32 	%r5802, %r5801, %r5800;
	shl.b32 	%r5803, %r39, 8;
	add.s32 	%r5804, %r5802, %r5803;
	add.s32 	%r5805, %r5804, %r5799;
	add.s32 	%r5806, %r5805, %r5799;
	add.s32 	%r5807, %r5806, %r5799;
	add.s32 	%r5808, %r5807, %r5799;
	st.shared.v4.f32 	[%r5808], {%f3077, %f3078, %f3079, %f3080};
	@%p846 bra 	$L__BB3_930;
	setp.gt.u32 	%p847, %r9, 15;
	mul.wide.s32 	%rd1949, %r3, 16;
	add.s64 	%rd1950, %rd510, %rd1949;
	ld.global.v4.f32 	{%f3081, %f3082, %f3083, %f3084}, [%rd1950];
	shl.b32 	%r5809, %r3, 4;
	shl.b32 	%r5810, %r166, 4;
	mov.u32 	%r5811, _ZZ35hand_gemm_kernel_blockmn_4x4_sharedILi64ELi64ELi32EEviiiPfiS0_iS0_iffE4sm_B;
	add.s32 	%r5812, %r5811, %r5810;
	shl.b32 	%r5813, %r39, 8;
	add.s32 	%r5814, %r5812, %r5813;
	add.s32 	%r5815, %r5814, %r5809;
	add.s32 	%r5816, %r5815, %r5809;
	add.s32 	%r5817, %r5816, %r5809;
	add.s32 	%r5818, %r5817, %r5809;
	add.s32 	%r5819, %r5818, %r5809;
	st.shared.v4.f32 	[%r5819], {%f3081, %f3082, %f3083, %f3084};
	@%p847 bra 	$L__BB3_930;
	setp.gt.u32 	%p848, %r10, 15;
	mul.wide.u32 	%rd1951, %r9, 16;
	add.s64 	%rd1952, %rd505, %rd1951;
	ld.global.v4.f32 	{%f3085, %f3086, %f3087, %f3088}, [%rd1952];
	shl.b32 	%r5820, %r3, 4;
	shl.b32 	%r5821, %r166, 4;
	mov.u32 	%r5822, _ZZ35hand_gemm_kernel_blockmn_4x4_sharedILi64ELi64ELi32EEviiiPfiS0_iS0_iffE4sm_B;
	add.s32 	%r5823, %r5822, %r5821;
	shl.b32 	%r5824, %r39, 8;
	add.s32 	%r5825, %r5823, %r5824;
	add.s32 	%r5826, %r5825, %r5820;
	add.s32 	%r5827, %r5826, %r5820;
	add.s32 	%r5828, %r5827, %r5820;
	add.s32 	%r5829, %r5828, %r5820;
	add.s32 	%r5830, %r5829, %r5820;
	add.s32 	%r5831, %r5830, %r5820;
	st.shared.v4.f32 	[%r5831], {%f3085, %f3086, %f3087, %f3088};
	@%p848 bra 	$L__BB3_930;
	setp.gt.u32 	%p849, %r136, 15;
	mul.wide.u32 	%rd1953, %r10, 16;
	add.s64 	%rd1954, %rd505, %rd1953;
	ld.global.v4.f32 	{%f3089, %f3090, %f3091, %f3092}, [%rd1954];
	shl.b32 	%r5832, %r3, 4;
	shl.b32 	%r5833, %r166, 4;
	mov.u32 	%r5834, _ZZ35hand_gemm_kernel_blockmn_4x4_sharedILi64ELi64ELi32EEviiiPfiS0_iS0_iffE4sm_B;
	add.s32 	%r5835, %r5834, %r5833;
	shl.b32 	%r5836, %r39, 8;
	add.s32 	%r5837, %r5835, %r5836;
	add.s32 	%r5838, %r5837, %r5832;
	add.s32 	%r5839, %r5838, %r5832;
	add.s32 	%r5840, %r5839, %r5832;
	add.s32 	%r5841, %r5840, %r5832;
	add.s32 	%r5842, %r5841, %r5832;
	add.s32 	%r5843, %r5842, %r5832;
	add.s32 	%r5844, %r5843, %r5832;
	st.shared.v4.f32 	[%r5844], {%f3089, %f3090, %f3091, %f3092};
	@%p849 bra 	$L__BB3_930;
	setp.gt.u32 	%p850, %r137, 15;
	mul.wide.u32 	%rd1955, %r136, 16;
	add.s64 	%rd1956, %rd505, %rd1955;
	ld.global.v4.f32 	{%f3093, %f3094, %f3095, %f3096}, [%rd1956];
	shl.b32 	%r5845, %r3, 4;
	shl.b32 	%r5846, %r166, 4;
	mov.u32 	%r5847, _ZZ35hand_gemm_kernel_blockmn_4x4_sharedILi64ELi64ELi32EEviiiPfiS0_iS0_iffE4sm_B;
	add.s32 	%r5848, %r5847, %r5846;
	shl.b32 	%r5849, %r39, 8;
	add.s32 	%r5850, %r5848, %r5849;
	add.s32 	%r5851, %r5850, %r5845;
	add.s32 	%r5852, %r5851, %r5845;
	add.s32 	%r5853, %r5852, %r5845;
	add.s32 	%r5854, %r5853, %r5845;
	add.s32 	%r5855, %r5854, %r5845;
	add.s32 	%r5856, %r5855, %r5845;
	add.s32 	%r5857, %r5856, %r5845;
	add.s32 	%r5858, %r5857, %r5845;
	st.shared.v4.f32 	[%r5858], {%f3093, %f3094, %f3095, %f3096};
	@%p850 bra 	$L__BB3_930;
	setp.gt.u32 	%p851, %r138, 15;
	mul.wide.u32 	%rd1957, %r137, 16;
	add.s64 	%rd1958, %rd505, %rd1957;
	ld.global.v4.f32 	{%f3097, %f3098, %f3099, %f3100}, [%rd1958];
	shl.b32 	%r5859, %r3, 4;
	shl.b32 	%r5860, %r166, 4;
	mov.u32 	%r5861, _ZZ35hand_gemm_kernel_blockmn_4x4_sharedILi64ELi64ELi32EEviiiPfiS0_iS0_iffE4sm_B;
	add.s32 	%r5862, %r5861, %r5860;
	shl.b32 	%r5863, %r39, 8;
	add.s32 	%r5864, %r5862, %r5863;
	add.s32 	%r5865, %r5864, %r5859;
	add.s32 	%r5866, %r5865, %r5859;
	add.s32 	%r5867, %r5866, %r5859;
	add.s32 	%r5868, %r5867, %r5859;
	add.s32 	%r5869, %r5868, %r5859;
	add.s32 	%r5870, %r5869, %r5859;
	add.s32 	%r5871, %r5870, %r5859;
	add.s32 	%r5872, %r5871, %r5859;
	add.s32 	%r5873, %r5872, %r5859;
	st.shared.v4.f32 	[%r5873], {%f3097, %f3098, %f3099, %f3100};
	@%p851 bra 	$L__BB3_930;
	setp.gt.u32 	%p852, %r139, 15;
	mul.wide.u32 	%rd1959, %r138, 16;
	add.s64 	%rd1960, %rd505, %rd1959;
	ld.global.v4.f32 	{%f3101, %f3102, %f3103, %f3104}, [%rd1960];
	shl.b32 	%r5874, %r3, 4;
	shl.b32 	%r5875, %r166, 4;
	mov.u32 	%r5876, _ZZ35hand_gemm_kernel_blockmn_4x4_sharedILi64ELi64ELi32EEviiiPfiS0_iS0_iffE4sm_B;
	add.s32 	%r5877, %r5876, %r5875;
	shl.b32 	%r5878, %r39, 8;
	add.s32 	%r5879, %r5877, %r5878;
	add.s32 	%r5880, %r5879, %r5874;
	add.s32 	%r5881, %r5880, %r5874;
	add.s32 	%r5882, %r5881, %r5874;
	add.s32 	%r5883, %r5882, %r5874;
	add.s32 	%r5884, %r5883, %r5874;
	add.s32 	%r5885, %r5884, %r5874;
	add.s32 	%r5886, %r5885, %r5874;
	add.s32 	%r5887, %r5886, %r5874;
	add.s32 	%r5888, %r5887, %r5874;
	add.s32 	%r5889, %r5888, %r5874;
	st.shared.v4.f32 	[%r5889], {%f3101, %f3102, %f3103, %f3104};
	@%p852 bra 	$L__BB3_930;
	setp.gt.u32 	%p853, %r140, 15;
	mul.wide.u32 	%rd1961, %r139, 16;
	add.s64 	%rd1962, %rd505, %rd1961;
	ld.global.v4.f32 	{%f3105, %f3106, %f3107, %f3108}, [%rd1962];
	shl.b32 	%r5890, %r3, 4;
	shl.b32 	%r5891, %r166, 4;
	mov.u32 	%r5892, _ZZ35hand_gemm_kernel_blockmn_4x4_sharedILi64ELi64ELi32EEviiiPfiS0_iS0_iffE4sm_B;
	add.s32 	%r5893, %r5892, %r5891;
	shl.b32 	%r5894, %r39, 8;
	add.s32 	%r5895, %r5893, %r5894;
	add.s32 	%r5896, %r5895, %r5890;
	add.s32 	%r5897, %r5896, %r5890;
	add.s32 	%r5898, %r5897, %r5890;
	add.s32 	%r5899, %r5898, %r5890;
	add.s32 	%r5900, %r5899, %r5890;
	add.s32 	%r5901, %r5900, %r5890;
	add.s32 	%r5902, %r5901, %r5890;
	add.s32 	%r5903, %r5902, %r5890;
	add.s32 	%r5904, %r5903, %r5890;
	add.s32 	%r5905, %r5904, %r5890;
	add.s32 	%r5906, %r5905, %r5890;
	st.shared.v4.f32 	[%r5906], {%f3105, %f3106, %f3107, %f3108};
	@%p853 bra 	$L__BB3_930;
	setp.gt.u32 	%p854, %r141, 15;
	mul.wide.u32 	%rd1963, %r140, 16;
	add.s64 	%rd1964, %rd505, %rd1963;
	ld.global.v4.f32 	{%f3109, %f3110, %f3111, %f3112}, [%rd1964];
	shl.b32 	%r5907, %r3, 4;
	shl.b32 	%r5908, %r166, 4;
	mov.u32 	%r5909, _ZZ35hand_gemm_kernel_blockmn_4x4_sharedILi64ELi64ELi32EEviiiPfiS0_iS0_iffE4sm_B;
	add.s32 	%r5910, %r5909, %r5908;
	shl.b32 	%r5911, %r39, 8;
	add.s32 	%r5912, %r5910, %r5911;
	add.s32 	%r5913, %r5912, %r5907;
	add.s32 	%r5914, %r5913, %r5907;
	add.s32 	%r5915, %r5914, %r5907;
	add.s32 	%r5916, %r5915, %r5907;
	add.s32 	%r5917, %r5916, %r5907;
	add.s32 	%r5918, %r5917, %r5907;
	add.s32 	%r5919, %r5918, %r5907;
	add.s32 	%r5920, %r5919, %r5907;
	add.s32 	%r5921, %r5920, %r5907;
	add.s32 	%r5922, %r5921, %r5907;
	add.s32 	%r5923, %r5922, %r5907;
	add.s32 	%r5924, %r5923, %r5907;
	st.shared.v4.f32 	[%r5924], {%f3109, %f3110, %f3111, %f3112};
	@%p854 bra 	$L__BB3_930;
	setp.gt.u32 	%p855, %r142, 15;
	mul.wide.u32 	%rd1965, %r141, 16;
	add.s64 	%rd1966, %rd505, %rd1965;
	ld.global.v4.f32 	{%f3113, %f3114, %f3115, %f3116}, [%rd1966];
	shl.b32 	%r5925, %r3, 4;
	shl.b32 	%r5926, %r166, 4;
	mov.u32 	%r5927, _ZZ35hand_gemm_kernel_blockmn_4x4_sharedILi64ELi64ELi32EEviiiPfiS0_iS0_iffE4sm_B;
	add.s32 	%r5928, %r5927, %r5926;
	shl.b32 	%r5929, %r39, 8;
	add.s32 	%r5930, %r5928, %r5929;
	add.s32 	%r5931, %r5930, %r5925;
	add.s32 	%r5932, %r5931, %r5925;
	add.s32 	%r5933, %r5932, %r5925;
	add.s32 	%r5934, %r5933, %r5925;
	add.s32 	%r5935, %r5934, %r5925;
	add.s32 	%r5936, %r5935, %r5925;
	add.s32 	%r5937, %r5936, %r5925;
	add.s32 	%r5938, %r5937, %r5925;
	add.s32 	%r5939, %r5938, %r5925;
	add.s32 	%r5940, %r5939, %r5925;
	add.s32 	%r5941, %r5940, %r5925;
	add.s32 	%r5942, %r5941, %r5925;
	add.s32 	%r5943, %r5942, %r5925;
	st.shared.v4.f32 	[%r5943], {%f3113, %f3114, %f3115, %f3116};
	@%p855 bra 	$L__BB3_930;
	setp.gt.u32 	%p856, %r143, 15;
	mul.wide.u32 	%rd1967, %r142, 16;
	add.s64 	%rd1968, %rd505, %rd1967;
	ld.global.v4.f32 	{%f3117, %f3118, %f3119, %f3120}, [%rd1968];
	shl.b32 	%r5944, %r3, 4;
	shl.b32 	%r5945, %r166, 4;
	mov.u32 	%r5946, _ZZ35hand_gemm_kernel_blockmn_4x4_sharedILi64ELi64ELi32EEviiiPfiS0_iS0_iffE4sm_B;
	add.s32 	%r5947, %r5946, %r5945;
	shl.b32 	%r5948, %r39, 8;
	add.s32 	%r5949, %r5947, %r5948;
	add.s32 	%r5950, %r5949, %r5944;
	add.s32 	%r5951, %r5950, %r5944;
	add.s32 	%r5952, %r5951, %r5944;
	add.s32 	%r5953, %r5952, %r5944;
	add.s32 	%r5954, %r5953, %r5944;
	add.s32 	%r5955, %r5954, %r5944;
	add.s32 	%r5956, %r5955, %r5944;
	add.s32 	%r5957, %r5956, %r5944;
	add.s32 	%r5958, %r5957, %r5944;
	add.s32 	%r5959, %r5958, %r5944;
	add.s32 	%r5960, %r5959, %r5944;
	add.s32 	%r5961, %r5960, %r5944;
	add.s32 	%r5962, %r5961, %r5944;
	add.s32 	%r5963, %r5962, %r5944;
	st.shared.v4.f32 	[%r5963], {%f3117, %f3118, %f3119, %f3120};
	@%p856 bra 	$L__BB3_930;
	mul.wide.u32 	%rd1969, %r143, 16;
	add.s64 	%rd1970, %rd505, %rd1969;
	ld.global.v4.f32 	{%f3121, %f3122, %f3123, %f3124}, [%rd1970];
	shl.b32 	%r5964, %r3, 4;
	shl.b32 	%r5965, %r166, 4;
	mov.u32 	%r5966, _ZZ35hand_gemm_kernel_blockmn_4x4_sharedILi64ELi64ELi32EEviiiPfiS0_iS0_iffE4sm_B;
	add.s32 	%r5967, %r5966, %r5965;
	shl.b32 	%r5968, %r39, 8;
	add.s32 	%r5969, %r5967, %r5968;
	add.s32 	%r5970, %r5969, %r5964;
	add.s32 	%r5971, %r5970, %r5964;
	add.s32 	%r5972, %r5971, %r5964;
	add.s32 	%r5973, %r5972, %r5964;
	add.s32 	%r5974, %r5973, %r5964;
	add.s32 	%r5975, %r5974, %r5964;
	add.s32 	%r5976, %r5975, %r5964;
	add.s32 	%r5977, %r5976, %r5964;
	add.s32 	%r5978, %r5977, %r5964;
	add.s32 	%r5979, %r5978, %r5964;
	add.s32 	%r5980, %r5979, %r5964;
	add.s32 	%r5981, %r5980, %r5964;
	add.s32 	%r5982, %r5981, %r5964;
	add.s32 	%r5983, %r5982, %r5964;
	add.s32 	%r5984, %r5983, %r5964;
	st.shared.v4.f32 	[%r5984], {%f3121, %f3122, %f3123, %f3124};
$L__BB3_930:
	setp.gt.u32 	%p857, %r41, 31;
	@%p857 bra 	$L__BB3_1217;
	@%p8 bra 	$L__BB3_948;
	ld.param.u32 	%r9520, [_Z35hand_gemm_kernel_blockmn_4x4_sharedILi64ELi64ELi32EEviiiPfiS0_iS0_iff_param_6];
	setp.gt.u32 	%p859, %r4, 15;
	mul.lo.s32 	%r5985, %r41, %r9520;
	cvt.s64.s32 	%rd1971, %r5985;
	add.s64 	%rd1972, %rd413, %rd1971;
	shl.b64 	%rd1973, %rd1972, 2;
	add.s64 	%rd511, %rd414, %rd1973;
	mul.wide.u32 	%rd1974, %r166, 16;
	add.s64 	%rd512, %rd511, %rd1974;
	ld.global.v4.f32 	{%f3125, %f3126, %f3127, %f3128}, [%rd512];
	shl.b32 	%r5986, %r166, 4;
	mov.u32 	%r5987, _ZZ35hand_gemm_kernel_blockmn_4x4_sharedILi64ELi64ELi32EEviiiPfiS0_iS0_iffE4sm_B;
	add.s32 	%r5988, %r5987, %r5986;
	shl.b32 	%r5989, %r41, 8;
	add.s32 	%r5990, %r5988, %r5989;
	st.shared.v4.f32 	[%r5990], {%f3125, %f3126, %f3127, %f3128};
	@%p859 bra 	$L__BB3_948;
	setp.gt.u32 	%p860, %r5, 15;
	mul.wide.s32 	%rd1975, %r3, 16;
	add.s64 	%rd513, %rd512, %rd1975;
	ld.global.v4.f32 	{%f3129, %f3130, %f3131, %f3132}, [%rd513];
	shl.b32 	%r5991, %r166, 4;
	mov.u32 	%r5992, _ZZ35hand_gemm_kernel_blockmn_4x4_sharedILi64ELi64ELi32EEviiiPfiS0_iS0_iffE4sm_B;
	add.s32 	%r5993, %r5992, %r5991;
	shl.b32 	%r5994, %r41, 8;
	add.s32 	%r5995, %r5993, %r5994;
	shl.b32 	%r5996, %r3, 4;
	add.s32 	%r5997, %r5995, %r5996;
	st.shared.v4.f32 	[%r5997], {%f3129, %f3130, %f3131, %f3132};
	@%p860 bra 	$L__BB3_948;
	setp.gt.u32 	%p861, %r6, 15;
	mul.wide.s32 	%rd1976, %r3, 16;
	add.s64 	%rd514, %rd513, %rd1976;
	ld.global.v4.f32 	{%f3133, %f3134, %f3135, %f3136}, [%rd514];
	shl.b32 	%r5998, %r3, 4;
	shl.b32 	%r5999, %r166, 4;
	mov.u32 	%r6000, _ZZ35hand_gemm_kernel_blockmn_4x4_sharedILi64ELi64ELi32EEviiiPfiS0_iS0_iffE4sm_B;
	add.s32 	%r6001, %r6000, %r5999;
	shl.b32 	%r6002, %r41, 8;
	add.s32 	%r6003, %r6001, %r6002;
	add.s32 	%r6004, %r6003, %r5998;
	add.s32 	%r6005, %r6004, %r5998;
	st.shared.v4.f32 	[%r6005], {%f3133, %f3134, %f3135, %f3136};
	@%p861 bra 	$L__BB3_948;
	setp.gt.u32 	%p862, %r7, 15;
	mul.wide.s32 	%rd1977, %r3, 16;
	add.s64 	%rd515, %rd514, %rd1977;
	ld.global.v4.f32 	{%f3137, %f3138, %f3139, %f3140}, [%rd515];
	shl.b32 	%r6006, %r3, 4;
	shl.b32 	%r6007, %r166, 4;
	mov.u32 	%r6008, _ZZ35hand_gemm_kernel_blockmn_4x4_sharedILi64ELi64ELi32EEviiiPfiS0_iS0_iffE4sm_B;
	add.s32 	%r6009, %r6008, %r6007;
	shl.b32 	%r6010, %r41, 8;
	add.s32 	%r6011, %r6009, %r6010;
	add.s32 	%r6012, %r6011, %r6006;
	add.s32 	%r6013, %r6012, %r6006;
	add.s32 	%r6014, %r6013, %r6006;
	st.shared.v4.f32 	[%r6014], {%f3137, %f3138, %f3139, %f3140};
	@%p862 bra 	$L__BB3_948;
	setp.gt.u32 	%p863, %r8, 15;
	mul.wide.s32 	%rd1978, %r3, 16;
	add.s64 	%rd516, %rd515, %rd1978;
	ld.global.v4.f32 	{%f3141, %f3142, %f3143, %f3144}, [%rd516];
	shl.b32 	%r6015, %r3, 4;
	shl.b32 	%r6016, %r166, 4;
	mov.u32 	%r6017, _ZZ35hand_gemm_kernel_blockmn_4x4_sharedILi64ELi64ELi32EEviiiPfiS0_iS0_iffE4sm_B;
	add.s32 	%r6018, %r6017, %r6016;
	shl.b32 	%r6019, %r41, 8;
	add.s32 	%r6020, %r6018, %r6019;
	add.s32 	%r6021, %r6020, %r6015;
	add.s32 	%r6022, %r6021, %r6015;
	add.s32 	%r6023, %r6022, %r6015;
	add.s32 	%r6024, %r6023, %r6015;
	st.shared.v4.f32 	[%r6024], {%f3141, %f3142, %f3143, %f3144};
	@%p863 bra 	$L__BB3_948;
	setp.gt.u32 	%p864, %r9, 15;
	mul.wide.s32 	%rd1979, %r3, 16;
	add.s64 	%rd1980, %rd516, %rd1979;
	ld.global.v4.f32 	{%f3145, %f3146, %f3147, %f3148}, [%rd1980];
	shl.b32 	%r6025, %r3, 4;
	shl.b32 	%r6026, %r166, 4;
	mov.u32 	%r6027, _ZZ35hand_gemm_kernel_blockmn_4x4_sharedILi64ELi64ELi32EEviiiPfiS0_iS0_iffE4sm_B;
	add.s32 	%r6028, %r6027, %r6026;
	shl.b32 	%r6029, %r41, 8;
	add.s32 	%r6030, %r6028, %r6029;
	add.s32 	%r6031, %r6030, %r6025;
	add.s32 	%r6032, %r6031, %r6025;
	add.s32 	%r6033, %r6032, %r6025;
	add.s32 	%r6034, %r6033, %r6025;
	add.s32 	%r6035, %r6034, %r6025;
	st.shared.v4.f32 	[%r6035], {%f3145, %f3146, %f3147, %f3148};
	@%p864 bra 	$L__BB3_948;
	setp.gt.u32 	%p865, %r10, 15;
	mul.wide.u32 	%rd1981, %r9, 16;
	add.s64 	%rd1982, %rd511, %rd1981;
	ld.global.v4.f32 	{%f3149, %f3150, %f3151, %f3152}, [%rd1982];
	shl.b32 	%r6036, %r3, 4;
	shl.b32 	%r6037, %r166, 4;
	mov.u32 	%r6038, _ZZ35hand_gemm_kernel_blockmn_4x4_sharedILi64ELi64ELi32EEviiiPfiS0_iS0_iffE4sm_B;
	add.s32 	%r6039, %r6038, %r6037;
	shl.b32 	%r6040, %r41, 8;
	add.s32 	%r6041, %r6039, %r6040;
	add.s32 	%r6042, %r6041, %r6036;
	add.s32 	%r6043, %r6042, %r6036;
	add.s32 	%r6044, %r6043, %r6036;
	add.s32 	%r6045, %r6044, %r6036;
	add.s32 	%r6046, %r6045, %r6036;
	add.s32 	%r6047, %r6046, %r6036;
	st.shared.v4.f32 	[%r6047], {%f3149, %f3150, %f3151, %f3152};
	@%p865 bra 	$L__BB3_948;
	setp.gt.u32 	%p866, %r136, 15;
	mul.wide.u32 	%rd1983, %r10, 16;
	add.s64 	%rd1984, %rd511, %rd1983;
	ld.global.v4.f32 	{%f3153, %f3154, %f3155, %f3156}, [%rd1984];
	shl.b32 	%r6048, %r3, 4;
	shl.b32 	%r6049, %r166, 4;
	mov.u32 	%r6050, _ZZ35hand_gemm_kernel_blockmn_4x4_sharedILi64ELi64ELi32EEviiiPfiS0_iS0_iffE4sm_B;
	add.s32 	%r6051, %r6050, %r6049;
	shl.b32 	%r6052, %r41, 8;
	add.s32 	%r6053, %r6051, %r6052;
	add.s32 	%r6054, %r6053, %r6048;
	add.s32 	%r6055, %r6054, %r6048;
	add.s32 	%r6056, %r6055, %r6048;
	add.s32 	%r6057, %r6056, %r6048;
	add.s32 	%r6058, %r6057, %r6048;
	add.s32 	%r6059, %r6058, %r6048;
	add.s32 	%r6060, %r6059, %r6048;
	st.shared.v4.f32 	[%r6060], {%f3153, %f3154, %f3155, %f3156};
	@%p866 bra 	$L__BB3_948;
	setp.gt.u32 	%p867, %r137, 15;
	mul.wide.u32 	%rd1985, %r136, 16;
	add.s64 	%rd1986, %rd511, %rd1985;
	ld.global.v4.f32 	{%f3157, %f3158, %f3159, %f3160}, [%rd1986];
	shl.b32 	%r6061, %r3, 4;
	shl.b32 	%r6062, %r166, 4;
	mov.u32 	%r6063, _ZZ35hand_gemm_kernel_blockmn_4x4_sharedILi64ELi64ELi32EEviiiPfiS0_iS0_iffE4sm_B;
	add.s32 	%r6064, %r6063, %r6062;
	shl.b32 	%r6065, %r41, 8;
	add.s32 	%r6066, %r6064, %r6065;
	add.s32 	%r6067, %r6066, %r6061;
	add.s32 	%r6068, %r6067, %r6061;
	add.s32 	%r6069, %r6068, %r6061;
	add.s32 	%r6070, %r6069, %r6061;
	add.s32 	%r6071, %r6070, %r6061;
	add.s32 	%r6072, %r6071, %r6061;
	add.s32 	%r6073, %r6072, %r6061;
	add.s32 	%r6074, %r6073, %r6061;
	st.shared.v4.f32 	[%r6074], {%f3157, %f3158, %f3159, %f3160};
	@%p867 bra 	$L__BB3_948;
	setp.gt.u32 	%p868, %r138, 15;
	mul.wide.u32 	%rd1987, %r137, 16;
	add.s64 	%rd1988, %rd511, %rd1987;
	ld.global.v4.f32 	{%f3161, %f3162, %f3163, %f3164}, [%rd1988];
	shl.b32 	%r6075, %r3, 4;
	shl.b32 	%r6076, %r166, 4;
	mov.u32 	%r6077, _ZZ35hand_gemm_kernel_blockmn_4x4_sharedILi64ELi64ELi32EEviiiPfiS0_iS0_iffE4sm_B;
	add.s32 	%r6078, %r6077, %r6076;
	shl.b32 	%r6079, %r41, 8;
	add.s32 	%r6080, %r6078, %r6079;
	add.s32 	%r6081, %r6080, %r6075;
	add.s32 	%r6082, %r6081, %r6075;
	add.s32 	%r6083, %r6082, %r6075;
	add.s32 	%r6084, %r6083, %r6075;
	add.s32 	%r6085, %r6084, %r6075;
	add.s32 	%r6086, %r6085, %r6075;
	add.s32 	%r6087, %r6086, %r6075;
	add.s32 	%r6088, %r6087, %r6075;
	add.s32 	%r6089, %r6088, %r6075;
	st.shared.v4.f32 	[%r6089], {%f3161, %f3162, %f3163, %f3164};
	@%p868 bra 	$L__BB3_948;
	setp.gt.u32 	%p869, %r139, 15;
	mul.wide.u32 	%rd1989, %r138, 16;
	add.s64 	%rd1990, %rd511, %rd1989;
	ld.global.v4.f32 	{%f3165, %f3166, %f3167, %f3168}, [%rd1990];
	shl.b32 	%r6090, %r3, 4;
	shl.b32 	%r6091, %r166, 4;
	mov.u32 	%r6092, _ZZ35hand_gemm_kernel_blockmn_4x4_sharedILi64ELi64ELi32EEviiiPfiS0_iS0_iffE4sm_B;
	add.s32 	%r6093, %r6092, %r6091;
	shl.b32 	%r6094, %r41, 8;
	add.s32 	%r6095, %r6093, %r6094;
	add.s32 	%r6096, %r6095, %r6090;
	add.s32 	%r6097, %r6096, %r6090;
	add.s32 	%r6098, %r6097, %r6090;
	add.s32 	%r6099, %r6098, %r6090;
	add.s32 	%r6100, %r6099, %r6090;
	add.s32 	%r6101, %r6100, %r6090;
	add.s32 	%r6102, %r6101, %r6090;
	add.s32 	%r6103, %r6102, %r6090;
	add.s32 	%r6104, %r6103, %r6090;
	add.s32 	%r6105, %r6104, %r6090;
	st.shared.v4.f32 	[%r6105], {%f3165, %f3166, %f3167, %f3168};
	@%p869 bra 	$L__BB3_948;
	setp.gt.u32 	%p870, %r140, 15;
	mul.wide.u32 	%rd1991, %r139, 16;
	add.s64 	%rd1992, %rd511, %rd1991;
	ld.global.v4.f32 	{%f3169, %f3170, %f3171, %f3172}, [%rd1992];
	shl.b32 	%r6106, %r3, 4;
	shl.b32 	%r6107, %r166, 4;
	mov.u32 	%r6108, _ZZ35hand_gemm_kernel_blockmn_4x4_sharedILi64ELi64ELi32EEviiiPfiS0_iS0_iffE4sm_B;
	add.s32 	%r6109, %r6108, %r6107;
	shl.b32 	%r6110, %r41, 8;
	add.s32 	%r6111, %r6109, %r6110;
	add.s32 	%r6112, %r6111, %r6106;
	add.s32 	%r6113, %r6112, %r6106;
	add.s32 	%r6114, %r6113, %r6106;
	add.s32 	%r6115, %r6114, %r6106;
	add.s32 	%r6116, %r6115, %r6106;
	add.s32 	%r6117, %r6116, %r6106;
	add.s32 	%r6118, %r6117, %r6106;
	add.s32 	%r6119, %r6118, %r6106;
	add.s32 	%r6120, %r6119, %r6106;
	add.s32 	%r6121, %r6120, %r6106;
	add.s32 	%r6122, %r6121, %r6106;
	st.shared.v4.f32 	[%r6122], {%f3169, %f3170, %f3171, %f3172};
	@%p870 bra 	$L__BB3_948;
	setp.gt.u32 	%p871, %r141, 15;
	mul.wide.u32 	%rd1993, %r140, 16;
	add.s64 	%rd1994, %rd511, %rd1993;
	ld.global.v4.f32 	{%f3173, %f3174, %f3175, %f3176}, [%rd1994];
	shl.b32 	%r6123, %r3, 4;
	shl.b32 	%r6124, %r166, 4;
	mov.u32 	%r6125, _ZZ35hand_gemm_kernel_blockmn_4x4_sharedILi64ELi64ELi32EEviiiPfiS0_iS0_iffE4sm_B;
	add.s32 	%r6126, %r6125, %r6124;
	shl.b32 	%r6127, %r41, 8;
	add.s32 	%r6128, %r6126, %r6127;
	add.s32 	%r6129, %r6128, %r6123;
	add.s32 	%r6130, %r6129, %r6123;
	add.s32 	%r6131, %r6130, %r6123;
	add.s32 	%r6132, %r6131, %r6123;
	add.s32 	%r6133, %r6132, %r6123;
	add.s32 	%r6134, %r6133, %r6123;
	add.s32 	%r6135, %r6134, %r6123;
	add.s32 	%r6136, %r6135, %r6123;
	add.s32 	%r6137, %r6136, %r6123;
	add.s32 	%r6138, %r6137, %r6123;
	add.s32 	%r6139, %r6138, %r6123;
	add.s32 	%r6140, %r6139, %r6123;
	st.shared.v4.f32 	[%r6140], {%f3173, %f3174, %f3175, %f3176};
	@%p871 bra 	$L__BB3_948;
	setp.gt.u32 	%p872, %r142, 15;
	mul.wide.u32 	%rd1995, %r141, 16;
	add.s64 	%rd1996, %rd511, %rd1995;
	ld.global.v4.f32 	{%f3177, %f3178, %f3179, %f3180}, [%rd1996];
	shl.b32 	%r6141, %r3, 4;
	shl.b32 	%r6142, %r166, 4;
	mov.u32 	%r6143, _ZZ35hand_gemm_kernel_blockmn_4x4_sharedILi64ELi64ELi32EEviiiPfiS0_iS0_iffE4sm_B;
	add.s32 	%r6144, %r6143, %r6142;
	shl.b32 	%r6145, %r41, 8;
	add.s32 	%r6146, %r6144, %r6145;
	add.s32 	%r6147, %r6146, %r6141;
	add.s32 	%r6148, %r6147, %r6141;
	add.s32 	%r6149, %r6148, %r6141;
	add.s32 	%r6150, %r6149, %r6141;
	add.s32 	%r6151, %r6150, %r6141;
	add.s32 	%r6152, %r6151, %r6141;
	add.s32 	%r6153, %r6152, %r6141;
	add.s32 	%r6154, %r6153, %r6141;
	add.s32 	%r6155, %r6154, %r6141;
	add.s32 	%r6156, %r6155, %r6141;
	add.s32 	%r6157, %r6156, %r6141;
	add.s32 	%r6158, %r6157, %r6141;
	add.s32 	%r6159, %r6158, %r6141;
	st.shared.v4.f32 	[%r6159], {%f3177, %f3178, %f3179, %f3180};
	@%p872 bra 	$L__BB3_948;
	setp.gt.u32 	%p873, %r143, 15;
	mul.wide.u32 	%rd1997, %r142, 16;
	add.s64 	%rd1998, %rd511, %rd1997;
	ld.global.v4.f32 	{%f3181, %f3182, %f3183, %f3184}, [%rd1998];
	shl.b32 	%r6160, %r3, 4;
	shl.b32 	%r6161, %r166, 4;
	mov.u32 	%r6162, _ZZ35hand_gemm_kernel_blockmn_4x4_sharedILi64ELi64ELi32EEviiiPfiS0_iS0_iffE4sm_B;
	add.s32 	%r6163, %r6162, %r6161;
	shl.b32 	%r6164, %r41, 8;
	add.s32 	%r6165, %r6163, %r6164;
	add.s32 	%r6166, %r6165, %r6160;
	add.s32 	%r6167, %r6166, %r6160;
	add.s32 	%r6168, %r6167, %r6160;
	add.s32 	%r6169, %r6168, %r6160;
	add.s32 	%r6170, %r6169, %r6160;
	add.s32 	%r6171, %r6170, %r6160;
	add.s32 	%r6172, %r6171, %r6160;
	add.s32 	%r6173, %r6172, %r6160;
	add.s32 	%r6174, %r6173, %r6160;
	add.s32 	%r6175, %r6174, %r6160;
	add.s32 	%r6176, %r6175, %r6160;
	add.s32 	%r6177, %r6176, %r6160;
	add.s32 	%r6178, %r6177, %r6160;
	add.s32 	%r6179, %r6178, %r6160;
	st.shared.v4.f32 	[%r6179], {%f3181, %f3182, %f3183, %f3184};
	@%p873 bra 	$L__BB3_948;
	mul.wide.u32 	%rd1999, %r143, 16;
	add.s64 	%rd2000, %rd511, %rd1999;
	ld.global.v4.f32 	{%f3185, %f3186, %f3187, %f3188}, [%rd2000];
	shl.b32 	%r6180, %r3, 4;
	shl.b32 	%r6181, %r166, 4;
	mov.u32 	%r6182, _ZZ35hand_gemm_kernel_blockmn_4x4_sharedILi64ELi64ELi32EEviiiPfiS0_iS0_iffE4sm_B;
	add.s32 	%r6183, %r6182, %r6181;
	shl.b32 	%r6184, %r41, 8;
	add.s32 	%r6185, %r6183, %r6184;
	add.s32 	%r6186, %r6185, %r6180;
	add.s32 	%r6187, %r6186, %r6180;
	add.s32 	%r6188, %r6187, %r6180;
	add.s32 	%r6189, %r6188, %r6180;
	add.s32 	%r6190, %r6189, %r6180;
	add.s32 	%r6191, %r6190, %r6180;
	add.s32 	%r6192, %r6191, %r6180;
	add.s32 	%r6193, %r6192, %r6180;
	add.s32 	%r6194, %r6193, %r6180;
	add.s32 	%r6195, %r6194, %r6180;
	add.s32 	%r6196, %r6195, %r6180;
	add.s32 	%r6197, %r6196, %r6180;
	add.s32 	%r6198, %r6197, %r6180;
	add.s32 	%r6199, %r6198, %r6180;
	add.s32 	%r6200, %r6199, %r6180;
	st.shared.v4.f32 	[%r6200], {%f3185, %f3186, %f3187, %f3188};
$L__BB3_948:
	setp.gt.u32 	%p874, %r43, 31;
	@%p874 bra 	$L__BB3_1217;
	@%p8 bra 	$L__BB3_966;
	ld.param.u32 	%r9521, [_Z35hand_gemm_kernel_blockmn_4x4_sharedILi64ELi64ELi32EEviiiPfiS0_iS0_iff_param_6];
	setp.gt.u32 	%p876, %r4, 15;
	mul.lo.s32 	%r6201, %r43, %r9521;
	cvt.s64.s32 	%rd2001, %r6201;
	add.s64 	%rd2002, %rd413, %rd2001;
	shl.b64 	%rd2003, %rd2002, 2;
	add.s64 	%rd517, %rd414, %rd2003;
	mul.wide.u32 	%rd2004, %r166, 16;
	add.s64 	%rd518, %rd517, %rd2004;
	ld.global.v4.f32 	{%f3189, %f3190, %f3191, %f3192}, [%rd518];
	shl.b32 	%r6202, %r166, 4;
	mov.u32 	%r6203, _ZZ35hand_gemm_kernel_blockmn_4x4_sharedILi64ELi64ELi32EEviiiPfiS0_iS0_iffE4sm_B;
	add.s32 	%r6204, %r6203, %r6202;
	shl.b32 	%r6205, %r43, 8;
	add.s32 	%r6206, %r6204, %r6205;
	st.shared.v4.f32 	[%r6206], {%f3189, %f3190, %f3191, %f3192};
	@%p876 bra 	$L__BB3_966;
	setp.gt.u32 	%p877, %r5, 15;
	mul.wide.s32 	%rd2005, %r3, 16;
	add.s64 	%rd519, %rd518, %rd2005;
	ld.global.v4.f32 	{%f3193, %f3194, %f3195, %f3196}, [%rd519];
	shl.b32 	%r6207, %r3, 4;
	shl.b32 	%r6208, %r166, 4;
	mov.u32 	%r6209, _ZZ35hand_gemm_kernel_blockmn_4x4_sharedILi64ELi64ELi32EEviiiPfiS0_iS0_iffE4sm_B;
	add.s32 	%r6210, %r6209, %r6208;
	shl.b32 	%r6211, %r43, 8;
	add.s32 	%r6212, %r6210, %r6211;
	add.s32 	%r6213, %r6212, %r6207;
	st.shared.v4.f32 	[%r6213], {%f3193, %f3194, %f3195, %f3196};
	@%p877 bra 	$L__BB3_966;
	setp.gt.u32 	%p878, %r6, 15;
	mul.wide.s32 	%rd2006, %r3, 16;
	add.s64 	%rd520, %rd519, %rd2006;
	ld.global.v4.f32 	{%f3197, %f3198, %f3199, %f3200}, [%rd520];
	shl.b32 	%r6214, %r3, 4;
	shl.b32 	%r6215, %r166, 4;
	mov.u32 	%r6216, _ZZ35hand_gemm_kernel_blockmn_4x4_sharedILi64ELi64ELi32EEviiiPfiS0_iS0_iffE4sm_B;
	add.s32 	%r6217, %r6216, %r6215;
	shl.b32 	%r6218, %r43, 8;
	add.s32 	%r6219, %r6217, %r6218;
	add.s32 	%r6220, %r6219, %r6214;
	add.s32 	%r6221, %r6220, %r6214;
	st.shared.v4.f32 	[%r6221], {%f3197, %f3198, %f3199, %f3200};
	@%p878 bra 	$L__BB3_966;
	setp.gt.u32 	%p879, %r7, 15;
	mul.wide.s32 	%rd2007, %r3, 16;
	add.s64 	%rd521, %rd520, %rd2007;
	ld.global.v4.f32 	{%f3201, %f3202, %f3203, %f3204}, [%rd521];
	shl.b32 	%r6222, %r3, 4;
	shl.b32 	%r6223, %r166, 4;
	mov.u32 	%r6224, _ZZ35hand_gemm_kernel_blockmn_4x4_sharedILi64ELi64ELi32EEviiiPfiS0_iS0_iffE4sm_B;
	add.s32 	%r6225, %r6224, %r6223;
	shl.b32 	%r6226, %r43, 8;
	add.s32 	%r6227, %r6225, %r6226;
	add.s32 	%r6228, %r6227, %r6222;
	add.s32 	%r6229, %r6228, %r6222;
	add.s32 	%r6230, %r6229, %r6222;
	st.shared.v4.f32 	[%r6230], {%f3201, %f3202, %f3203, %f3204};
	@%p879 bra 	$L__BB3_966;
	setp.gt.u32 	%p880, %r8, 15;
	mul.wide.s32 	%rd2008, %r3, 16;
	add.s64 	%rd522, %rd521, %rd2008;
	ld.global.v4.f32 	{%f3205, %f3206, %f3207, %f3208}, [%rd522];
	shl.b32 	%r6231, %r3, 4;
	shl.b32 	%r6232, %r166, 4;
	mov.u32 	%r6233, _ZZ35hand_gemm_kernel_blockmn_4x4_sharedILi64ELi64ELi32EEviiiPfiS0_iS0_iffE4sm_B;
	add.s32 	%r6234, %r6233, %r6232;
	shl.b32 	%r6235, %r43, 8;
	add.s32 	%r6236, %r6234, %r6235;
	add.s32 	%r6237, %r6236, %r6231;
	add.s32 	%r6238, %r6237, %r6231;
	add.s32 	%r6239, %r6238, %r6231;
	add.s32 	%r6240, %r6239, %r6231;
	st.shared.v4.f32 	[%r6240], {%f3205, %f3206, %f3207, %f3208};
	@%p880 bra 	$L__BB3_966;
	setp.gt.u32 	%p881, %r9, 15;
	mul.wide.s32 	%rd2009, %r3, 16;
	add.s64 	%rd2010, %rd522, %rd2009;
	ld.global.v4.f32 	{%f3209, %f3210, %f3211, %f3212}, [%rd2010];
	shl.b32 	%r6241, %r3, 4;
	shl.b32 	%r6242, %r166, 4;
	mov.u32 	%r6243, _ZZ35hand_gemm_kernel_blockmn_4x4_sharedILi64ELi64ELi32EEviiiPfiS0_iS0_iffE4sm_B;
	add.s32 	%r6244, %r6243, %r6242;
	shl.b32 	%r6245, %r43, 8;
	add.s32 	%r6246, %r6244, %r6245;
	add.s32 	%r6247, %r6246, %r6241;
	add.s32 	%r6248, %r6247, %r6241;
	add.s32 	%r6249, %r6248, %r6241;
	add.s32 	%r6250, %r6249, %r6241;
	add.s32 	%r6251, %r6250, %r6241;
	st.shared.v4.f32 	[%r6251], {%f3209, %f3210, %f3211, %f3212};
	@%p881 bra 	$L__BB3_966;
	setp.gt.u32 	%p882, %r10, 15;
	mul.wide.u32 	%rd2011, %r9, 16;
	add.s64 	%rd2012, %rd517, %rd2011;
	ld.global.v4.f32 	{%f3213, %f3214, %f3215, %f3216}, [%rd2012];
	shl.b32 	%r6252, %r3, 4;
	shl.b32 	%r6253, %r166, 4;
	mov.u32 	%r6254, _ZZ35hand_gemm_kernel_blockmn_4x4_sharedILi64ELi64ELi32EEviiiPfiS0_iS0_iffE4sm_B;
	add.s32 	%r6255, %r6254, %r6253;
	shl.b32 	%r6256, %r43, 8;
	add.s32 	%r6257, %r6255, %r6256;
	add.s32 	%r6258, %r6257, %r6252;
	add.s32 	%r6259, %r6258, %r6252;
	add.s32 	%r6260, %r6259, %r6252;
	add.s32 	%r6261, %r6260, %r6252;
	add.s32 	%r6262, %r6261, %r6252;
	add.s32 	%r6263, %r6262, %r6252;
	st.shared.v4.f32 	[%r6263], {%f3213, %f3214, %f3215, %f3216};
	@%p882 bra 	$L__BB3_966;
	setp.gt.u32 	%p883, %r136, 15;
	mul.wide.u32 	%rd2013, %r10, 16;
	add.s64 	%rd2014, %rd517, %rd2013;
	ld.global.v4.f32 	{%f3217, %f3218, %f3219, %f3220}, [%rd2014];
	shl.b32 	%r6264, %r3, 4;
	shl.b32 	%r6265, %r166, 4;
	mov.u32 	%r6266, _ZZ35hand_gemm_kernel_blockmn_4x4_sharedILi64ELi64ELi32EEviiiPfiS0_iS0_iffE4sm_B;
	add.s32 	%r6267, %r6266, %r6265;
	shl.b32 	%r6268, %r43, 8;
	add.s32 	%r6269, %r6267, %r6268;
	add.s32 	%r6270, %r6269, %r6264;
	add.s32 	%r6271, %r6270, %r6264;
	add.s32 	%r6272, %r6271, %r6264;
	add.s32 	%r6273, %r6272, %r6264;
	add.s32 	%r6274, %r6273, %r6264;
	add.s32 	%r6275, %r6274, %r6264;
	add.s32 	%r6276, %r6275, %r6264;
	st.shared.v4.f32 	[%r6276], {%f3217, %f3218, %f3219, %f3220};
	@%p883 bra 	$L__BB3_966;
	setp.gt.u32 	%p884, %r137, 15;
	mul.wide.u32 	%rd2015, %r136, 16;
	add.s64 	%rd2016, %rd517, %rd2015;
	ld.global.v4.f32 	{%f3221, %f3222, %f3223, %f3224}, [%rd2016];
	shl.b32 	%r6277, %r3, 4;
	shl.b32 	%r6278, %r166, 4;
	mov.u32 	%r6279, _ZZ35hand_gemm_kernel_blockmn_4x4_sharedILi64ELi64ELi32EEviiiPfiS0_iS0_iffE4sm_B;
	add.s32 	%r6280, %r6279, %r6278;
	shl.b32 	%r6281, %r43, 8;
	add.s32 	%r6282, %r6280, %r6281;
	add.s32 	%r6283, %r6282, %r6277;
	add.s32 	%r6284, %r6283, %r6277;
	add.s32 	%r6285, %r6284, %r6277;
	add.s32 	%r6286, %r6285, %r6277;
	add.s32 	%r6287, %r6286, %r6277;
	add.s32 	%r6288, %r6287, %r6277;
	add.s32 	%r6289, %r6288, %r6277;
	add.s32 	%r6290, %r6289, %r6277;
	st.shared.v4.f32 	[%r6290], {%f3221, %f3222, %f3223, %f3224};
	@%p884 bra 	$L__BB3_966;
	setp.gt.u32 	%p885, %r138, 15;
	mul.wide.u32 	%rd2017, %r137, 16;
	add.s64 	%rd2018, %rd517, %rd2017;
	ld.global.v4.f32 	{%f3225, %f3226, %f3227, %f3228}, [%rd2018];
	shl.b32 	%r6291, %r3, 4;
	shl.b32 	%r6292, %r166, 4;
	mov.u32 	%r6293, _ZZ35hand_gemm_kernel_blockmn_4x4_sharedILi64ELi64ELi32EEviiiPfiS0_iS0_iffE4sm_B;
	add.s32 	%r6294, %r6293, %r6292;
	shl.b32 	%r6295, %r43, 8;
	add.s32 	%r6296, %r6294, %r6295;
	add.s32 	%r6297, %r6296, %r6291;
	add.s32 	%r6298, %r6297, %r6291;
	add.s32 	%r6299, %r6298, %r6291;
	add.s32 	%r6300, %r6299, %r6291;
	add.s32 	%r6301, %r6300, %r6291;
	add.s32 	%r6302, %r6301, %r6291;
	add.s32 	%r6303, %r6302, %r6291;
	add.s32 	%r6304, %r6303, %r6291;
	add.s32 	%r6305, %r6304, %r6291;
	st.shared.v4.f32 	[%r6305], {%f3225, %f3226, %f3227, %f3228};
	@%p885 bra 	$L__BB3_966;
	setp.gt.u32 	%p886, %r139, 15;
	mul.wide.u32 	%rd2019, %r138, 16;
	add.s64 	%rd2020, %rd517, %rd2019;
	ld.global.v4.f32 	{%f3229, %f3230, %f3231, %f3232}, [%rd2020];
	shl.b32 	%r6306, %r3, 4;
	shl.b32 	%r6307, %r166, 4;
	mov.u32 	%r6308, _ZZ35hand_gemm_kernel_blockmn_4x4_sharedILi64ELi64ELi32EEviiiPfiS0_iS0_iffE4sm_B;
	add.s32 	%r6309, %r6308, %r6307;
	shl.b32 	%r6310, %r43, 8;
	add.s32 	%r6311, %r6309, %r6310;
	add.s32 	%r6312, %r6311, %r6306;
	add.s32 	%r6313, %r6312, %r6306;
	add.s32 	%r6314, %r6313, %r6306;
	add.s32 	%r6315, %r6314, %r6306;
	add.s32 	%r6316, %r6315, %r6306;
	add.s32 	%r6317, %r6316, %r6306;
	add.s32 	%r6318, %r6317, %r6306;
	add.s32 	%r6319, %r6318, %r6306;
	add.s32 	%r6320, %r6319, %r6306;
	add.s32 	%r6321, %r6320, %r6306;
	st.shared.v4.f32 	[%r6321], {%f3229, %f3230, %f3231, %f3232};
	@%p886 bra 	$L__BB3_966;
	setp.gt.u32 	%p887, %r140, 15;
	mul.wide.u32 	%rd2021, %r139, 16;
	add.s64 	%rd2022, %rd517, %rd2021;
	ld.global.v4.f32 	{%f3233, %f3234, %f3235, %f3236}, [%rd2022];
	shl.b32 	%r6322, %r3, 4;
	shl.b32 	%r6323, %r166, 4;
	mov.u32 	%r6324, _ZZ35hand_gemm_kernel_blockmn_4x4_sharedILi64ELi64ELi32EEviiiPfiS0_iS0_iffE4sm_B;
	add.s32 	%r6325, %r6324, %r6323;
	shl.b32 	%r6326, %r43, 8;
	add.s32 	%r6327, %r6325, %r6326;
	add.s32 	%r6328, %r6327, %r6322;
	add.s32 	%r6329, %r6328, %r6322;
	add.s32 	%r6330, %r6329, %r6322;
	add.s32 	%r6331, %r6330, %r6322;
	add.s32 	%r6332, %r6331, %r6322;
	add.s32 	%r6333, %r6332, %r6322;
	add.s32 	%r6334, %r6333, %r6322;
	add.s32 	%r6335, %r6334, %r6322;
	add.s32 	%r6336, %r6335, %r6322;
	add.s32 	%r6337, %r6336, %r6322;
	add.s32 	%r6338, %r6337, %r6322;
	st.shared.v4.f32 	[%r6338], {%f3233, %f3234, %f3235, %f3236};
	@%p887 bra 	$L__BB3_966;
	setp.gt.u32 	%p888, %r141, 15;
	mul.wide.u32 	%rd2023, %r140, 16;
	add.s64 	%rd2024, %rd517, %rd2023;
	ld.global.v4.f32 	{%f3237, %f3238, %f3239, %f3240}, [%rd2024];
	shl.b32 	%r6339, %r3, 4;
	shl.b32 	%r6340, %r166, 4;
	mov.u32 	%r6341, _ZZ35hand_gemm_kernel_blockmn_4x4_sharedILi64ELi64ELi32EEviiiPfiS0_iS0_iffE4sm_B;
	add.s32 	%r6342, %r6341, %r6340;
	shl.b32 	%r6343, %r43, 8;
	add.s32 	%r6344, %r6342, %r6343;
	add.s32 	%r6345, %r6344, %r6339;
	add.s32 	%r6346, %r6345, %r6339;
	add.s32 	%r6347, %r6346, %r6339;
	add.s32 	%r6348, %r6347, %r6339;
	add.s32 	%r6349, %r6348, %r6339;
	add.s32 	%r6350, %r6349, %r6339;
	add.s32 	%r6351, %r6350, %r6339;
	add.s32 	%r6352, %r6351, %r6339;
	add.s32 	%r6353, %r6352, %r6339;
	add.s32 	%r6354, %r6353, %r6339;
	add.s32 	%r6355, %r6354, %r6339;
	add.s32 	%r6356, %r6355, %r6339;
	st.shared.v4.f32 	[%r6356], {%f3237, %f3238, %f3239, %f3240};
	@%p888 bra 	$L__BB3_966;
	setp.gt.u32 	%p889, %r142, 15;
	mul.wide.u32 	%rd2025, %r141, 16;
	add.s64 	%rd2026, %rd517, %rd2025;
	ld.global.v4.f32 	{%f3241, %f3242, %f3243, %f3244}, [%rd2026];
	shl.b32 	%r6357, %r3, 4;
	shl.b32 	%r6358, %r166, 4;
	mov.u32 	%r6359, _ZZ35hand_gemm_kernel_blockmn_4x4_sharedILi64ELi64ELi32EEviiiPfiS0_iS0_iffE4sm_B;
	add.s32 	%r6360, %r6359, %r6358;
	shl.b32 	%r6361, %r43, 8;
	add.s32 	%r6362, %r6360, %r6361;
	add.s32 	%r6363, %r6362, %r6357;
	add.s32 	%r6364, %r6363, %r6357;
	add.s32 	%r6365, %r6364, %r6357;
	add.s32 	%r6366, %r6365, %r6357;
	add.s32 	%r6367, %r6366, %r6357;
	add.s32 	%r6368, %r6367, %r6357;
	add.s32 	%r6369, %r6368, %r6357;
	add.s32 	%r6370, %r6369, %r6357;
	add.s32 	%r6371, %r6370, %r6357;
	add.s32 	%r6372, %r6371, %r6357;
	add.s32 	%r6373, %r6372, %r6357;
	add.s32 	%r6374, %r6373, %r6357;
	add.s32 	%r6375, %r6374, %r6357;
	st.shared.v4.f32 	[%r6375], {%f3241, %f3242, %f3243, %f3244};
	@%p889 bra 	$L__BB3_966;
	setp.gt.u32 	%p890, %r143, 15;
	mul.wide.u32 	%rd2027, %r142, 16;
	add.s64 	%rd2028, %rd517, %rd2027;
	ld.global.v4.f32 	{%f3245, %f3246, %f3247, %f3248}, [%rd2028];
	shl.b32 	%r6376, %r3, 4;
	shl.b32 	%r6377, %r166, 4;
	mov.u32 	%r6378, _ZZ35hand_gemm_kernel_blockmn_4x4_sharedILi64ELi64ELi32EEviiiPfiS0_iS0_iffE4sm_B;
	add.s32 	%r6379, %r6378, %r6377;
	shl.b32 	%r6380, %r43, 8;
	add.s32 	%r6381, %r6379, %r6380;
	add.s32 	%r6382, %r6381, %r6376;
	add.s32 	%r6383, %r6382, %r6376;
	add.s32 	%r6384, %r6383, %r6376;
	add.s32 	%r6385, %r6384, %r6376;
	add.s32 	%r6386, %r6385, %r6376;
	add.s32 	%r6387, %r6386, %r6376;
	add.s32 	%r6388, %r6387, %r6376;
	add.s32 	%r6389, %r6388, %r6376;
	add.s32 	%r6390, %r6389, %r6376;
	add.s32 	%r6391, %r6390, %r6376;
	add.s32 	%r6392, %r6391, %r6376;
	add.s32 	%r6393, %r6392, %r6376;
	add.s32 	%r6394, %r6393, %r6376;
	add.s32 	%r6395, %r6394, %r6376;
	st.shared.v4.f32 	[%r6395], {%f3245, %f3246, %f3247, %f3248};
	@%p890 bra 	$L__BB3_966;
	mul.wide.u32 	%rd2029, %r143, 16;
	add.s64 	%rd2030, %rd517, %rd2029;
	ld.global.v4.f32 	{%f3249, %f3250, %f3251, %f3252}, [%rd2030];
	shl.b32 	%r6396, %r3, 4;
	shl.b32 	%r6397, %r166, 4;
	mov.u32 	%r6398, _ZZ35hand_gemm_kernel_blockmn_4x4_sharedILi64ELi64ELi32EEviiiPfiS0_iS0_iffE4sm_B;
	add.s32 	%r6399, %r6398, %r6397;
	shl.b32 	%r6400, %r43, 8;
	add.s32 	%r6401, %r6399, %r6400;
	add.s32 	%r6402, %r6401, %r6396;
	add.s32 	%r6403, %r6402, %r6396;
	add.s32 	%r6404, %r6403, %r6396;
	add.s32 	%r6405, %r6404, %r6396;
	add.s32 	%r6406, %r6405, %r6396;
	add.s32 	%r6407, %r6406, %r6396;
	add.s32 	%r6408, %r6407, %r6396;
	add.s32 	%r6409, %r6408, %r6396;
	add.s32 	%r6410, %r6409, %r6396;
	add.s32 	%r6411, %r6410, %r6396;
	add.s32 	%r6412, %r6411, %r6396;
	add.s32 	%r6413, %r6412, %r6396;
	add.s32 	%r6414, %r6413, %r6396;
	add.s32 	%r6415, %r6414, %r6396;
	add.s32 	%r6416, %r6415, %r6396;
	st.shared.v4.f32 	[%r6416], {%f3249, %f3250, %f3251, %f3252};
$L__BB3_966:
	setp.gt.u32 	%p891, %r45, 31;
	@%p891 bra 	$L__BB3_1217;
	@%p8 bra 	$L__BB3_984;
	ld.param.u32 	%r9522, [_Z35hand_gemm_kernel_blockmn_4x4_sharedILi64ELi64ELi32EEviiiPfiS0_iS0_iff_param_6];
	setp.gt.u32 	%p893, %r4, 15;
	mul.lo.s32 	%r6417, %r45, %r9522;
	cvt.s64.s32 	%rd2031, %r6417;
	add.s64 	%rd2032, %rd413, %rd2031;
	shl.b64 	%rd2033, %rd2032, 2;
	add.s64 	%rd523, %rd414, %rd2033;
	mul.wide.u32 	%rd2034, %r166, 16;
	add.s64 	%rd524, %rd523, %rd2034;
	ld.global.v4.f32 	{%f3253, %f3254, %f3255, %f3256}, [%rd524];
	shl.b32 	%r6418, %r166, 4;
	mov.u32 	%r6419, _ZZ35hand_gemm_kernel_blockmn_4x4_sharedILi64ELi64ELi32EEviiiPfiS0_iS0_iffE4sm_B;
	add.s32 	%r6420, %r6419, %r6418;
	shl.b32 	%r6421, %r45, 8;
	add.s32 	%r6422, %r6420, %r6421;
	st.shared.v4.f32 	[%r6422], {%f3253, %f3254, %f3255, %f3256};
	@%p893 bra 	$L__BB3_984;
	setp.gt.u32 	%p894, %r5, 15;
	mul.wide.s32 	%rd2035, %r3, 16;
	add.s64 	%rd525, %rd524, %rd2035;
	ld.global.v4.f32 	{%f3257, %f3258, %f3259, %f3260}, [%rd525];
	shl.b32 	%r6423, %r166, 4;
	mov.u32 	%r6424, _ZZ35hand_gemm_kernel_blockmn_4x4_sharedILi64ELi64ELi32EEviiiPfiS0_iS0_iffE4sm_B;
	add.s32 	%r6425, %r6424, %r6423;
	shl.b32 	%r6426, %r45, 8;
	add.s32 	%r6427, %r6425, %r6426;
	shl.b32 	%r6428, %r3, 4;
	add.s32 	%r6429, %r6427, %r6428;
	st.shared.v4.f32 	[%r6429], {%f3257, %f3258, %f3259, %f3260};
	@%p894 bra 	$L__BB3_984;
	setp.gt.u32 	%p895, %r6, 15;
	mul.wide.s32 	%rd2036, %r3, 16;
	add.s64 	%rd526, %rd525, %rd2036;
	ld.global.v4.f32 	{%f3261, %f3262, %f3263, %f3264}, [%rd526];
	shl.b32 	%r6430, %r3, 4;
	shl.b32 	%r6431, %r166, 4;
	mov.u32 	%r6432, _ZZ35hand_gemm_kernel_blockmn_4x4_sharedILi64ELi64ELi32EEviiiPfiS0_iS0_iffE4sm_B;
	add.s32 	%r6433, %r6432, %r6431;
	shl.b32 	%r6434, %r45, 8;
	add.s32 	%r6435, %r6433, %r6434;
	add.s32 	%r6436, %r6435, %r6430;
	add.s32 	%r6437, %r6436, %r6430;
	st.shared.v4.f32 	[%r6437], {%f3261, %f3262, %f3263, %f3264};
	@%p895 bra 	$L__BB3_984;
	setp.gt.u32 	%p896, %r7, 15;
	mul.wide.s32 	%rd2037, %r3, 16;
	add.s64 	%rd527, %rd526, %rd2037;
	ld.global.v4.f32 	{%f3265, %f3266, %f3267, %f3268}, [%rd527];
	shl.b32 	%r6438, %r3, 4;
	shl.b32 	%r6439, %r166, 4;
	mov.u32 	%r6440, _ZZ35hand_gemm_kernel_blockmn_4x4_sharedILi64ELi64ELi32EEviiiPfiS0_iS0_iffE4sm_B;
	add.s32 	%r6441, %r6440, %r6439;
	shl.b32 	%r6442, %r45, 8;
	add.s32 	%r6443, %r6441, %r6442;
	add.s32 	%r6444, %r6443, %r6438;
	add.s32 	%r6445, %r6444, %r6438;
	add.s32 	%r6446, %r6445, %r6438;
	st.shared.v4.f32 	[%r6446], {%f3265, %f3266, %f3267, %f3268};
	@%p896 bra 	$L__BB3_984;
	setp.gt.u32 	%p897, %r8, 15;
	mul.wide.s32 	%rd2038, %r3, 16;
	add.s64 	%rd528, %rd527, %rd2038;
	ld.global.v4.f32 	{%f3269, %f3270, %f3271, %f3272}, [%rd528];
	shl.b32 	%r6447, %r3, 4;
	shl.b32 	%r6448, %r166, 4;
	mov.u32 	%r6449, _ZZ35hand_gemm_kernel_blockmn_4x4_sharedILi64ELi64ELi32EEviiiPfiS0_iS0_iffE4sm_B;
	add.s32 	%r6450, %r6449, %r6448;
	shl.b32 	%r6451, %r45, 8;
	add.s32 	%r6452, %r6450, %r6451;
	add.s32 	%r6453, %r6452, %r6447;
	add.s32 	%r6454, %r6453, %r6447;
	add.s32 	%r6455, %r6454, %r6447;
	add.s32 	%r6456, %r6455, %r6447;
	st.shared.v4.f32 	[%r6456], {%f3269, %f3270, %f3271, %f3272};
	@%p897 bra 	$L__BB3_984;
	setp.gt.u32 	%p898, %r9, 15;
	mul.wide.s32 	%rd2039, %r3, 16;
	add.s64 	%rd2040, %rd528, %rd2039;
	ld.global.v4.f32 	{%f3273, %f3274, %f3275, %f3276}, [%rd2040];
	shl.b32 	%r6457, %r3, 4;
	shl.b32 	%r6458, %r166, 4;
	mov.u32 	%r6459, _ZZ35hand_gemm_kernel_blockmn_4x4_sharedILi64ELi64ELi32EEviiiPfiS0_iS0_iffE4sm_B;
	add.s32 	%r6460, %r6459, %r6458;
	shl.b32 	%r6461, %r45, 8;
	add.s32 	%r6462, %r6460, %r6461;
	add.s32 	%r6463, %r6462, %r6457;
	add.s32 	%r6464, %r6463, %r6457;
	add.s32 	%r6465, %r6464, %r6457;
	add.s32 	%r6466, %r6465, %r6457;
	add.s32 	%r6467, %r6466, %r6457;
	st.shared.v4.f32 	[%r6467], {%f3273, %f3274, %f3275, %f3276};
	@%p898 bra 	$L__BB3_984;
	setp.gt.u32 	%p899, %r10, 15;
	mul.wide.u32 	%rd2041, %r9, 16;
	add.s64 	%rd2042, %rd523, %rd2041;
	ld.global.v4.f32 	{%f3277, %f3278, %f3279, %f3280}, [%rd2042];
	shl.b32 	%r6468, %r3, 4;
	shl.b32 	%r6469, %r166, 4;
	mov.u32 	%r6470, _ZZ35hand_gemm_kernel_blockmn_4x4_sharedILi64ELi64ELi32EEviiiPfiS0_iS0_iffE4sm_B;
	add.s32 	%r6471, %r6470, %r6469;
	shl.b32 	%r6472, %r45, 8;
	add.s32 	%r6473, %r6471, %r6472;
	add.s32 	%r6474, %r6473, %r6468;
	add.s32 	%r6475, %r6474, %r6468;
	add.s32 	%r6476, %r6475, %r6468;
	add.s32 	%r6477, %r6476, %r6468;
	add.s32 	%r6478, %r6477, %r6468;
	add.s32 	%r6479, %r6478, %r6468;
	st.shared.v4.f32 	[%r6479], {%f3277, %f3278, %f3279, %f3280};
	@%p899 bra 	$L__BB3_984;
	setp.gt.u32 	%p900, %r136, 15;
	mul.wide.u32 	%rd2043, %r10, 16;
	add.s64 	%rd2044, %rd523, %rd2043;
	ld.global.v4.f32 	{%f3281, %f3282, %f3283, %f3284}, [%rd2044];
	shl.b32 	%r6480, %r3, 4;
	shl.b32 	%r6481, %r166, 4;
	mov.u32 	%r6482, _ZZ35hand_gemm_kernel_blockmn_4x4_sharedILi64ELi64ELi32EEviiiPfiS0_iS0_iffE4sm_B;
	add.s32 	%r6483, %r6482, %r6481;
	shl.b32 	%r6484, %r45, 8;
	add.s32 	%r6485, %r6483, %r6484;
	add.s32 	%r6486, %r6485, %r6480;
	add.s32 	%r6487, %r6486, %r6480;
	add.s32 	%r6488, %r6487, %r6480;
	add.s32 	%r6489, %r6488, %r6480;
	add.s32 	%r6490, %r6489, %r6480;
	add.s32 	%r6491, %r6490, %r6480;
	add.s32 	%r6492, %r6491, %r6480;
	st.shared.v4.f32 	[%r6492], {%f3281, %f3282, %f3283, %f3284};
	@%p900 bra 	$L__BB3_984;
	setp.gt.u32 	%p901, %r137, 15;
	mul.wide.u32 	%rd2045, %r136, 16;
	add.s64 	%rd2046, %rd523, %rd2045;
	ld.global.v4.f32 	{%f3285, %f3286, %f3287, %f3288}, [%rd2046];
	shl.b32 	%r6493, %r3, 4;
	shl.b32 	%r6494, %r166, 4;
	mov.u32 	%r6495, _ZZ35hand_gemm_kernel_blockmn_4x4_sharedILi64ELi64ELi32EEviiiPfiS0_iS0_iffE4sm_B;
	add.s32 	%r6496, %r6495, %r6494;
	shl.b32 	%r6497, %r45, 8;
	add.s32 	%r6498, %r6496, %r6497;
	add.s32 	%r6499, %r6498, %r6493;
	add.s32 	%r6500, %r6499, %r6493;
	add.s32 	%r6501, %r6500, %r6493;
	add.s32 	%r6502, %r6501, %r6493;
	add.s32 	%r6503, %r6502, %r6493;
	add.s32 	%r6504, %r6503, %r6493;
	add.s32 	%r6505, %r6504, %r6493;
	add.s32 	%r6506, %r6505, %r6493;
	st.shared.v4.f32 	[%r6506], {%f3285, %f3286, %f3287, %f3288};
	@%p901 bra 	$L__BB3_984;
	setp.gt.u32 	%p902, %r138, 15;
	mul.wide.u32 	%rd2047, %r137, 16;
	add.s64 	%rd2048, %rd523, %rd2047;
	ld.global.v4.f32 	{%f3289, %f3290, %f3291, %f3292}, [%rd2048];
	shl.b32 	%r6507, %r3, 4;
	shl.b32 	%r6508, %r166, 4;
	mov.u32 	%r6509, _ZZ35hand_gemm_kernel_blockmn_4x4_sharedILi64ELi64ELi32EEviiiPfiS0_iS0_iffE4sm_B;
	add.s32 	%r6510, %r6509, %r6508;
	shl.b32 	%r6511, %r45, 8;
	add.s32 	%r6512, %r6510, %r6511;
	add.s32 	%r6513, %r6512, %r6507;
	add.s32 	%r6514, %r6513, %r6507;
	add.s32 	%r6515, %r6514, %r6507;
	add.s32 	%r6516, %r6515, %r6507;
	add.s32 	%r6517, %r6516, %r6507;
	add.s32 	%r6518, %r6517, %r6507;
	add.s32 	%r6519, %r6518, %r6507;
	add.s32 	%r6520, %r6519, %r6507;
	add.s32 	%r6521, %r6520, %r6507;
	st.shared.v4.f32 	[%r6521], {%f3289, %f3290, %f3291, %f3292};
	@%p902 bra 	$L__BB3_984;
	setp.gt.u32 	%p903, %r139, 15;
	mul.wide.u32 	%rd2049, %r138, 16;
	add.s64 	%rd2050, %rd523, %rd2049;
	ld.global.v4.f32 	{%f3293, %f3294, %f3295, %f3296}, [%rd2050];
	shl.b32 	%r6522, %r3, 4;
	shl.b32 	%r6523, %r166, 4;
	mov.u32 	%r6524, _ZZ35hand_gemm_kernel_blockmn_4x4_sharedILi64ELi64ELi32EEviiiPfiS0_iS0_iffE4sm_B;
	add.s32 	%r6525, %r6524, %r6523;
	shl.b32 	%r6526, %r45, 8;
	add.s32 	%r6527, %r6525, %r6526;
	add.s32 	%r6528, %r6527, %r6522;
	add.s32 	%r6529, %r6528, %r6522;
	add.s32 	%r6530, %r6529, %r6522;
	add.s32 	%r6531, %r6530, %r6522;
	add.s32 	%r6532, %r6531, %r6522;
	add.s32 	%r6533, %r6532, %r6522;
	add.s32 	%r6534, %r6533, %r6522;
	add.s32 	%r6535, %r6534, %r6522;
	add.s32 	%r6536, %r6535, %r6522;
	add.s32 	%r6537, %r6536, %r6522;
	st.shared.v4.f32 	[%r6537], {%f3293, %f3294, %f3295, %f3296};
	@%p903 bra 	$L__BB3_984;
	setp.gt.u32 	%p904, %r140, 15;
	mul.wide.u32 	%rd2051, %r139, 16;
	add.s64 	%rd2052, %rd523, %rd2051;
	ld.global.v4.f32 	{%f3297, %f3298, %f3299, %f3300}, [%rd2052];
	shl.b32 	%r6538, %r3, 4;
	shl.b32 	%r6539, %r166, 4;
	mov.u32 	%r6540, _ZZ35hand_gemm_kernel_blockmn_4x4_sharedILi64ELi64ELi32EEviiiPfiS0_iS0_iffE4sm_B;
	add.s32 	%r6541, %r6540, %r6539;
	shl.b32 	%r6542, %r45, 8;
	add.s32 	%r6543, %r6541, %r6542;
	add.s32 	%r6544, %r6543, %r6538;
	add.s32 	%r6545, %r6544, %r6538;
	add.s32 	%r6546, %r6545, %r6538;
	add.s32 	%r6547, %r6546, %r6538;
	add.s32 	%r6548, %r6547, %r6538;
	add.s32 	%r6549, %r6548, %r6538;
	add.s32 	%r6550, %r6549, %r6538;
	add.s32 	%r6551, %r6550, %r6538;
	add.s32 	%r6552, %r6551, %r6538;
	add.s32 	%r6553, %r6552, %r6538;
	add.s32 	%r6554, %r6553, %r6538;
	st.shared.v4.f32 	[%r6554], {%f3297, %f3298, %f3299, %f3300};
	@%p904 bra 	$L__BB3_984;
	setp.gt.u32 	%p905, %r141, 15;
	mul.wide.u32 	%rd2053, %r140, 16;
	add.s64 	%rd2054, %rd523, %rd2053;
	ld.global.v4.f32 	{%f3301, %f3302, %f3303, %f3304}, [%rd2054];
	shl.b32 	%r6555, %r3, 4;
	shl.b32 	%r6556, %r166, 4;
	mov.u32 	%r6557, _ZZ35hand_gemm_kernel_blockmn_4x4_sharedILi64ELi64ELi32EEviiiPfiS0_iS0_iffE4sm_B;
	add.s32 	%r6558, %r6557, %r6556;
	shl.b32 	%r6559, %r45, 8;
	add.s32 	%r6560, %r6558, %r6559;
	add.s32 	%r6561, %r6560, %r6555;
	add.s32 	%r6562, %r6561, %r6555;
	add.s32 	%r6563, %r6562, %r6555;
	add.s32 	%r6564, %r6563, %r6555;
	add.s32 	%r6565, %r6564, %r6555;
	add.s32 	%r6566, %r6565, %r6555;
	add.s32 	%r6567, %r6566, %r6555;
	add.s32 	%r6568, %r6567, %r6555;
	add.s32 	%r6569, %r6568, %r6555;
	add.s32 	%r6570, %r6569, %r6555;
	add.s32 	%r6571, %r6570, %r6555;
	add.s32 	%r6572, %r6571, %r6555;
	st.shared.v4.f32 	[%r6572], {%f3301, %f3302, %f3303, %f3304};
	@%p905 bra 	$L__BB3_984;
	setp.gt.u32 	%p906, %r142, 15;
	mul.wide.u32 	%rd2055, %r141, 16;
	add.s64 	%rd2056, %rd523, %rd2055;
	ld.global.v4.f32 	{%f3305, %f3306, %f3307, %f3308}, [%rd2056];
	shl.b32 	%r6573, %r3, 4;
	shl.b32 	%r6574, %r166, 4;
	mov.u32 	%r6575, _ZZ35hand_gemm_kernel_blockmn_4x4_sharedILi64ELi64ELi32EEviiiPfiS0_iS0_iffE4sm_B;
	add.s32 	%r6576, %r6575, %r6574;
	shl.b32 	%r6577, %r45, 8;
	add.s32 	%r6578, %r6576, %r6577;
	add.s32 	%r6579, %r6578, %r6573;
	add.s32 	%r6580, %r6579, %r6573;
	add.s32 	%r6581, %r6580, %r6573;
	add.s32 	%r6582, %r6581, %r6573;
	add.s32 	%r6583, %r6582, %r6573;
	add.s32 	%r6584, %r6583, %r6573;
	add.s32 	%r6585, %r6584, %r6573;
	add.s32 	%r6586, %r6585, %r6573;
	add.s32 	%r6587, %r6586, %r6573;
	add.s32 	%r6588, %r6587, %r6573;
	add.s32 	%r6589, %r6588, %r6573;
	add.s32 	%r6590, %r6589, %r6573;
	add.s32 	%r6591, %r6590, %r6573;
	st.shared.v4.f32 	[%r6591], {%f3305, %f3306, %f3307, %f3308};
	@%p906 bra 	$L__BB3_984;
	setp.gt.u32 	%p907, %r143, 15;
	mul.wide.u32 	%rd2057, %r142, 16;
	add.s64 	%rd2058, %rd523, %rd2057;
	ld.global.v4.f32 	{%f3309, %f3310, %f3311, %f3312}, [%rd2058];
	shl.b32 	%r6592, %r3, 4;
	shl.b32 	%r6593, %r166, 4;
	mov.u32 	%r6594, _ZZ35hand_gemm_kernel_blockmn_4x4_sharedILi64ELi64ELi32EEviiiPfiS0_iS0_iffE4sm_B;
	add.s32 	%r6595, %r6594, %r6593;
	shl.b32 	%r6596, %r45, 8;
	add.s32 	%r6597, %r6595, %r6596;
	add.s32 	%r6598, %r6597, %r6592;
	add.s32 	%r6599, %r6598, %r6592;
	add.s32 	%r6600, %r6599, %r6592;
	add.s32 	%r6601, %r6600, %r6592;
	add.s32 	%r6602, %r6601, %r6592;
	add.s32 	%r6603, %r6602, %r6592;
	add.s32 	%r6604, %r6603, %r6592;
	add.s32 	%r6605, %r6604, %r6592;
	add.s32 	%r6606, %r6605, %r6592;
	add.s32 	%r6607, %r6606, %r6592;
	add.s32 	%r6608, %r6607, %r6592;
	add.s32 	%r6609, %r6608, %r6592;
	add.s32 	%r6610, %r6609, %r6592;
	add.s32 	%r6611, %r6610, %r6592;
	st.shared.v4.f32 	[%r6611], {%f3309, %f3310, %f3311, %f3312};
	@%p907 bra 	$L__BB3_984;
	mul.wide.u32 	%rd2059, %r143, 16;
	add.s64 	%rd2060, %rd523, %rd2059;
	ld.global.v4.f32 	{%f3313, %f3314, %f3315, %f3316}, [%rd2060];
	shl.b32 	%r6612, %r3, 4;
	shl.b32 	%r6613, %r166, 4;
	mov.u32 	%r6614, _ZZ35hand_gemm_kernel_blockmn_4x4_sharedILi64ELi64ELi32EEviiiPfiS0_iS0_iffE4sm_B;
	add.s32 	%r6615, %r6614, %r6613;
	shl.b32 	%r6616, %r45, 8;
	add.s32 	%r6617, %r6615, %r6616;
	add.s32 	%r6618, %r6617, %r6612;
	add.s32 	%r6619, %r6618, %r6612;
	add.s32 	%r6620, %r6619, %r6612;
	add.s32 	%r6621, %r6620, %r6612;
	add.s32 	%r6622, %r6621, %r6612;
	add.s32 	%r6623, %r6622, %r6612;
	add.s32 	%r6624, %r6623, %r6612;
	add.s32 	%r6625, %r6624, %r6612;
	add.s32 	%r6626, %r6625, %r6612;
	add.s32 	%r6627, %r6626, %r6612;
	add.s32 	%r6628, %r6627, %r6612;
	add.s32 	%r6629, %r6628, %r6612;
	add.s32 	%r6630, %r6629, %r6612;
	add.s32 	%r6631, %r6630, %r6612;
	add.s32 	%r6632, %r6631, %r6612;
	st.shared.v4.f32 	[%r6632], {%f3313, %f3314, %f3315, %f3316};
$L__BB3_984:
	setp.gt.u32 	%p908, %r47, 31;
	@%p908 bra 	$L__BB3_1217;
	@%p8 bra 	$L__BB3_1002;
	ld.param.u32 	%r9523, [_Z35hand_gemm_kernel_blockmn_4x4_sharedILi64ELi64ELi32EEviiiPfiS0_iS0_iff_param_6];
	setp.gt.u32 	%p910, %r4, 15;
	mul.lo.s32 	%r6633, %r47, %r9523;
	cvt.s64.s32 	%rd2061, %r6633;
	add.s64 	%rd2062, %rd413, %rd2061;
	shl.b64 	%rd2063, %rd2062, 2;
	add.s64 	%rd529, %rd414, %rd2063;
	mul.wide.u32 	%rd2064, %r166, 16;
	add.s64 	%rd530, %rd529, %rd2064;
	ld.global.v4.f32 	{%f3317, %f3318, %f3319, %f3320}, [%rd530];
	shl.b32 	%r6634, %r166, 4;
	mov.u32 	%r6635, _ZZ35hand_gemm_kernel_blockmn_4x4_sharedILi64ELi64ELi32EEviiiPfiS0_iS0_iffE4sm_B;
	add.s32 	%r6636, %r6635, %r6634;
	shl.b32 	%r6637, %r47, 8;
	add.s32 	%r6638, %r6636, %r6637;
	st.shared.v4.f32 	[%r6638], {%f3317, %f3318, %f3319, %f3320};
	@%p910 bra 	$L__BB3_1002;
	setp.gt.u32 	%p911, %r5, 15;
	mul.wide.s32 	%rd2065, %r3, 16;
	add.s64 	%rd531, %rd530, %rd2065;
	ld.global.v4.f32 	{%f3321, %f3322, %f3323, %f3324}, [%rd531];
	shl.b32 	%r6639, %r3, 4;
	shl.b32 	%r6640, %r166, 4;
	mov.u32 	%r6641, _ZZ35hand_gemm_kernel_blockmn_4x4_sharedILi64ELi64ELi32EEviiiPfiS0_iS0_iffE4sm_B;
	add.s32 	%r6642, %r6641, %r6640;
	shl.b32 	%r6643, %r47, 8;
	add.s32 	%r6644, %r6642, %r6643;
	add.s32 	%r6645, %r6644, %r6639;
	st.shared.v4.f32 	[%r6645], {%f3321, %f3322, %f3323, %f3324};
	@%p911 bra 	$L__BB3_1002;
	setp.gt.u32 	%p912, %r6, 15;
	mul.wide.s32 	%rd2066, %r3, 16;
	add.s64 	%rd532, %rd531, %rd2066;
	ld.global.v4.f32 	{%f3325, %f3326, %f3327, %f3328}, [%rd532];
	shl.b32 	%r6646, %r3, 4;
	shl.b32 	%r6647, %r166, 4;
	mov.u32 	%r6648, _ZZ35hand_gemm_kernel_blockmn_4x4_sharedILi64ELi64ELi32EEviiiPfiS0_iS0_iffE4sm_B;
	add.s32 	%r6649, %r6648, %r6647;
	shl.b32 	%r6650, %r47, 8;
	add.s32 	%r6651, %r6649, %r6650;
	add.s32 	%r6652, %r6651, %r6646;
	add.s32 	%r6653, %r6652, %r6646;
	st.shared.v4.f32 	[%r6653], {%f3325, %f3326, %f3327, %f3328};
	@%p912 bra 	$L__BB3_1002;
	setp.gt.u32 	%p913, %r7, 15;
	mul.wide.s32 	%rd2067, %r3, 16;
	add.s64 	%rd533, %rd532, %rd2067;
	ld.global.v4.f32 	{%f3329, %f3330, %f3331, %f3332}, [%rd533];
	shl.b32 	%r6654, %r3, 4;
	shl.b32 	%r6655, %r166, 4;
	mov.u32 	%r6656, _ZZ35hand_gemm_kernel_blockmn_4x4_sharedILi64ELi64ELi32EEviiiPfiS0_iS0_iffE4sm_B;
	add.s32 	%r6657, %r6656, %r6655;
	shl.b32 	%r6658, %r47, 8;
	add.s32 	%r6659, %r6657, %r6658;
	add.s32 	%r6660, %r6659, %r6654;
	add.s32 	%r6661, %r6660, %r6654;
	add.s32 	%r6662, %r6661, %r6654;
	st.shared.v4.f32 	[%r6662], {%f3329, %f3330, %f3331, %f3332};
	@%p913 bra 	$L__BB3_1002;
	setp.gt.u32 	%p914, %r8, 15;
	mul.wide.s32 	%rd2068, %r3, 16;
	add.s64 	%rd534, %rd533, %rd2068;
	ld.global.v4.f32 	{%f3333, %f3334, %f3335, %f3336}, [%rd534];
	shl.b32 	%r6663, %r3, 4;
	shl.b32 	%r6664, %r166, 4;
	mov.u32 	%r6665, _ZZ35hand_gemm_kernel_blockmn_4x4_sharedILi64ELi64ELi32EEviiiPfiS0_iS0_iffE4sm_B;
	add.s32 	%r6666, %r6665, %r6664;
	shl.b32 	%r6667, %r47, 8;
	add.s32 	%r6668, %r6666, %r6667;
	add.s32 	%r6669, %r6668, %r6663;
	add.s32 	%r6670, %r6669, %r6663;
	add.s32 	%r6671, %r6670, %r6663;
	add.s32 	%r6672, %r6671, %r6663;
	st.shared.v4.f32 	[%r6672], {%f3333, %f3334, %f3335, %f3336};
	@%p914 bra 	$L__BB3_1002;
	setp.gt.u32 	%p915, %r9, 15;
	mul.wide.s32 	%rd2069, %r3, 16;
	add.s64 	%rd2070, %rd534, %rd2069;
	ld.global.v4.f32 	{%f3337, %f3338, %f3339, %f3340}, [%rd2070];
	shl.b32 	%r6673, %r3, 4;
	shl.b32 	%r6674, %r166, 4;
	mov.u32 	%r6675, _ZZ35hand_gemm_kernel_blockmn_4x4_sharedILi64ELi64ELi32EEviiiPfiS0_iS0_iffE4sm_B;
	add.s32 	%r6676, %r6675, %r6674;
	shl.b32 	%r6677, %r47, 8;
	add.s32 	%r6678, %r6676, %r6677;
	add.s32 	%r6679, %r6678, %r6673;
	add.s32 	%r6680, %r6679, %r6673;
	add.s32 	%r6681, %r6680, %r6673;
	add.s32 	%r6682, %r6681, %r6673;
	add.s32 	%r6683, %r6682, %r6673;
	st.shared.v4.f32 	[%r6683], {%f3337, %f3338, %f3339, %f3340};
	@%p915 bra 	$L__BB3_1002;
	setp.gt.u32 	%p916, %r10, 15;
	mul.wide.u32 	%rd2071, %r9, 16;
	add.s64 	%rd2072, %rd529, %rd2071;
	ld.global.v4.f32 	{%f3341, %f3342, %f3343, %f3344}, [%rd2072];
	shl.b32 	%r6684, %r3, 4;
	shl.b32 	%r6685, %r166, 4;
	mov.u32 	%r6686, _ZZ35hand_gemm_kernel_blockmn_4x4_sharedILi64ELi64ELi32EEviiiPfiS0_iS0_iffE4sm_B;
	add.s32 	%r6687, %r6686, %r6685;
	shl.b32 	%r6688, %r47, 8;
	add.s32 	%r6689, %r6687, %r6688;
	add.s32 	%r6690, %r6689, %r6684;
	add.s32 	%r6691, %r6690, %r6684;
	add.s32 	%r6692, %r6691, %r6684;
	add.s32 	%r6693, %r6692, %r6684;
	add.s32 	%r6694, %r6693, %r6684;
	add.s32 	%r6695, %r6694, %r6684;
	st.shared.v4.f32 	[%r6695], {%f3341, %f3342, %f3343, %f3344};
	@%p916 bra 	$L__BB3_1002;
	setp.gt.u32 	%p917, %r136, 15;
	mul.wide.u32 	%rd2073, %r10, 16;
	add.s64 	%rd2074, %rd529, %rd2073;
	ld.global.v4.f32 	{%f3345, %f3346, %f3347, %f3348}, [%rd2074];
	shl.b32 	%r6696, %r3, 4;
	shl.b32 	%r6697, %r166, 4;
	mov.u32 	%r6698, _ZZ35hand_gemm_kernel_blockmn_4x4_sharedILi64ELi64ELi32EEviiiPfiS0_iS0_iffE4sm_B;
	add.s32 	%r6699, %r6698, %r6697;
	shl.b32 	%r6700, %r47, 8;
	add.s32 	%r6701, %r6699, %r6700;
	add.s32 	%r6702, %r6701, %r6696;
	add.s32 	%r6703, %r6702, %r6696;
	add.s32 	%r6704, %r6703, %r6696;
	add.s32 	%r6705, %r6704, %r6696;
	add.s32 	%r6706, %r6705, %r6696;
	add.s32 	%r6707, %r6706, %r6696;
	add.s32 	%r6708, %r6707, %r6696;
	st.shared.v4.f32 	[%r6708], {%f3345, %f3346, %f3347, %f3348};
	@%p917 bra 	$L__BB3_1002;
	setp.gt.u32 	%p918, %r137, 15;
	mul.wide.u32 	%rd2075, %r136, 16;
	add.s64 	%rd2076, %rd529, %rd2075;
	ld.global.v4.f32 	{%f3349, %f3350, %f3351, %f3352}, [%rd2076];
	shl.b32 	%r6709, %r3, 4;
	shl.b32 	%r6710, %r166, 4;
	mov.u32 	%r6711, _ZZ35hand_gemm_kernel_blockmn_4x4_sharedILi64ELi64ELi32EEviiiPfiS0_iS0_iffE4sm_B;
	add.s32 	%r6712, %r6711, %r6710;
	shl.b32 	%r6713, %r47, 8;
	add.s32 	%r6714, %r6712, %r6713;
	add.s32 	%r6715, %r6714, %r6709;
	add.s32 	%r6716, %r6715, %r6709;
	add.s32 	%r6717, %r6716, %r6709;
	add.s32 	%r6718, %r6717, %r6709;
	add.s32 	%r6719, %r6718, %r6709;
	add.s32 	%r6720, %r6719, %r6709;
	add.s32 	%r6721, %r6720, %r6709;
	add.s32 	%r6722, %r6721, %r6709;
	st.shared.v4.f32 	[%r6722], {%f3349, %f3350, %f3351, %f3352};
	@%p918 bra 	$L__BB3_1002;
	setp.gt.u32 	%p919, %r138, 15;
	mul.wide.u32 	%rd2077, %r137, 16;
	add.s64 	%rd2078, %rd529, %rd2077;
	ld.global.v4.f32 	{%f3353, %f3354, %f3355, %f3356}, [%rd2078];
	shl.b32 	%r6723, %r3, 4;
	shl.b32 	%r6724, %r166, 4;
	mov.u32 	%r6725, _ZZ35hand_gemm_kernel_blockmn_4x4_sharedILi64ELi64ELi32EEviiiPfiS0_iS0_iffE4sm_B;
	add.s32 	%r6726, %r6725, %r6724;
	shl.b32 	%r6727, %r47, 8;
	add.s32 	%r6728, %r6726, %r6727;
	add.s32 	%r6729, %r6728, %r6723;
	add.s32 	%r6730, %r6729, %r6723;
	add.s32 	%r6731, %r6730, %r6723;
	add.s32 	%r6732, %r6731, %r6723;
	add.s32 	%r6733, %r6732, %r6723;
	add.s32 	%r6734, %r6733, %r6723;
	add.s32 	%r6735, %r6734, %r6723;
	add.s32 	%r6736, %r6735, %r6723;
	add.s32 	%r6737, %r6736, %r6723;
	st.shared.v4.f32 	[%r6737], {%f3353, %f3354, %f3355, %f3356};
	@%p919 bra 	$L__BB3_1002;
	setp.gt.u32 	%p920, %r139, 15;
	mul.wide.u32 	%rd2079, %r138, 16;
	add.s64 	%rd2080, %rd529, %rd2079;
	ld.global.v4.f32 	{%f3357, %f3358, %f3359, %f3360}, [%rd2080];
	shl.b32 	%r6738, %r3, 4;
	shl.b32 	%r6739, %r166, 4;
	mov.u32 	%r6740, _ZZ35hand_gemm_kernel_blockmn_4x4_sharedILi64ELi64ELi32EEviiiPfiS0_iS0_iffE4sm_B;
	add.s32 	%r6741, %r6740, %r6739;
	shl.b32 	%r6742, %r47, 8;
	add.s32 	%r6743, %r6741, %r6742;
	add.s32 	%r6744, %r6743, %r6738;
	add.s32 	%r6745, %r6744, %r6738;
	add.s32 	%r6746, %r6745, %r6738;
	add.s32 	%r6747, %r6746, %r6738;
	add.s32 	%r6748, %r6747, %r6738;
	add.s32 	%r6749, %r6748, %r6738;
	add.s32 	%r6750, %r6749, %r6738;
	add.s32 	%r6751, %r6750, %r6738;
	add.s32 	%r6752, %r6751, %r6738;
	add.s32 	%r6753, %r6752, %r6738;
	st.shared.v4.f32 	[%r6753], {%f3357, %f3358, %f3359, %f3360};
	@%p920 bra 	$L__BB3_1002;
	setp.gt.u32 	%p921, %r140, 15;
	mul.wide.u32 	%rd2081, %r139, 16;
	add.s64 	%rd2082, %rd529, %rd2081;
	ld.global.v4.f32 	{%f3361, %f3362, %f3363, %f3364}, [%rd2082];
	shl.b32 	%r6754, %r3, 4;
	shl.b32 	%r6755, %r166, 4;
	mov.u32 	%r6756, _ZZ35hand_gemm_kernel_blockmn_4x4_sharedILi64ELi64ELi32EEviiiPfiS0_iS0_iffE4sm_B;
	add.s32 	%r6757, %r6756, %r6755;
	shl.b32 	%r6758, %r47, 8;
	add.s32 	%r6759, %r6757, %r6758;
	add.s32 	%r6760, %r6759, %r6754;
	add.s32 	%r6761, %r6760, %r6754;
	add.s32 	%r6762, %r6761, %r6754;
	add.s32 	%r6763, %r6762, %r6754;
	add.s32 	%r6764, %r6763, %r6754;
	add.s32 	%r6765, %r6764, %r6754;
	add.s32 	%r6766, %r6765, %r6754;
	add.s32 	%r6767, %r6766, %r6754;
	add.s32 	%r6768, %r6767, %r6754;
	add.s32 	%r6769, %r6768, %r6754;
	add.s32 	%r6770, %r6769, %r6754;
	st.shared.v4.f32 	[%r6770], {%f3361, %f3362, %f3363, %f3364};
	@%p921 bra 	$L__BB3_1002;
	setp.gt.u32 	%p922, %r141, 15;
	mul.wide.u32 	%rd2083, %r140, 16;
	add.s64 	%rd2084, %rd529, %rd2083;
	ld.global.v4.f32 	{%f3365, %f3366, %f3367, %f3368}, [%rd2084];
	shl.b32 	%r6771, %r3, 4;
	shl.b32 	%r6772, %r166, 4;
	mov.u32 	%r6773, _ZZ35hand_gemm_kernel_blockmn_4x4_sharedILi64ELi64ELi32EEviiiPfiS0_iS0_iffE4sm_B;
	add.s32 	%r6774, %r6773, %r6772;
	shl.b32 	%r6775, %r47, 8;
	add.s32 	%r6776, %r6774, %r6775;
	add.s32 	%r6777, %r6776, %r6771;
	add.s32 	%r6778, %r6777, %r6771;
	add.s32 	%r6779, %r6778, %r6771;
	add.s32 	%r6780, %r6779, %r6771;
	add.s32 	%r6781, %r6780, %r6771;
	add.s32 	%r6782, %r6781, %r6771;
	add.s32 	%r6783, %r6782, %r6771;
	add.s32 	%r6784, %r6783, %r6771;
	add.s32 	%r6785, %r6784, %r6771;
	add.s32 	%r6786, %r6785, %r6771;
	add.s32 	%r6787, %r6786, %r6771;
	add.s32 	%r6788, %r6787, %r6771;
	st.shared.v4.f32 	[%r6788], {%f3365, %f3366, %f3367, %f3368};
	@%p922 bra 	$L__BB3_1002;
	setp.gt.u32 	%p923, %r142, 15;
	mul.wide.u32 	%rd2085, %r141, 16;
	add.s64 	%rd2086, %rd529, %rd2085;
	ld.global.v4.f32 	{%f3369, %f3370, %f3371, %f3372}, [%rd2086];
	shl.b32 	%r6789, %r3, 4;
	shl.b32 	%r6790, %r166, 4;
	mov.u32 	%r6791, _ZZ35hand_gemm_kernel_blockmn_4x4_sharedILi64ELi64ELi32EEviiiPfiS0_iS0_iffE4sm_B;
	add.s32 	%r6792, %r6791, %r6790;
	shl.b32 	%r6793, %r47, 8;
	add.s32 	%r6794, %r6792, %r6793;
	add.s32 	%r6795, %r6794, %r6789;
	add.s32 	%r6796, %r6795, %r6789;
	add.s32 	%r6797, %r6796, %r6789;
	add.s32 	%r6798, %r6797, %r6789;
	add.s32 	%r6799, %r6798, %r6789;
	add.s32 	%r6800, %r6799, %r6789;
	add.s32 	%r6801, %r6800, %r6789;
	add.s32 	%r6802, %r6801, %r6789;
	add.s32 	%r6803, %r6802, %r6789;
	add.s32 	%r6804, %r6803, %r6789;
	add.s32 	%r6805, %r6804, %r6789;
	add.s32 	%r6806, %r6805, %r6789;
	add.s32 	%r6807, %r6806, %r6789;
	st.shared.v4.f32 	[%r6807], {%f3369, %f3370, %f3371, %f3372};
	@%p923 bra 	$L__BB3_1002;
	setp.gt.u32 	%p924, %r143, 15;
	mul.wide.u32 	%rd2087, %r142, 16;
	add.s64 	%rd2088, %rd529, %rd2087;
	ld.global.v4.f32 	{%f3373, %f3374, %f3375, %f3376}, [%rd2088];
	shl.b32 	%r6808, %r3, 4;
	shl.b32 	%r6809, %r166, 4;
	mov.u32 	%r6810, _ZZ35hand_gemm_kernel_blockmn_4x4_sharedILi64ELi64ELi32EEviiiPfiS0_iS0_iffE4sm_B;
	add.s32 	%r6811, %r6810, %r6809;
	shl.b32 	%r6812, %r47, 8;
	add.s32 	%r6813, %r6811, %r6812;
	add.s32 	%r6814, %r6813, %r6808;
	add.s32 	%r6815, %r6814, %r6808;
	add.s32 	%r6816, %r6815, %r6808;
	add.s32 	%r6817, %r6816, %r6808;
	add.s32 	%r6818, %r6817, %r6808;
	add.s32 	%r6819, %r6818, %r6808;
	add.s32 	%r6820, %r6819, %r6808;
	add.s32 	%r6821, %r6820, %r6808;
	add.s32 	%r6822, %r6821, %r6808;
	add.s32 	%r6823, %r6822, %r6808;
	add.s32 	%r6824, %r6823, %r6808;
	add.s32 	%r6825, %r6824, %r6808;
	add.s32 	%r6826, %r6825, %r6808;
	add.s32 	%r6827, %r6826, %r6808;
	st.shared.v4.f32 	[%r6827], {%f3373, %f3374, %f3375, %f3376};
	@%p924 bra 	$L__BB3_1002;
	mul.wide.u32 	%rd2089, %r143, 16;
	add.s64 	%rd2090, %rd529, %rd2089;
	ld.global.v4.f32 	{%f3377, %f3378, %f3379, %f3380}, [%rd2090];
	shl.b32 	%r6828, %r3, 4;
	shl.b32 	%r6829, %r166, 4;
	mov.u32 	%r6830, _ZZ35hand_gemm_kernel_blockmn_4x4_sharedILi64ELi64ELi32EEviiiPfiS0_iS0_iffE4sm_B;
	add.s32 	%r6831, %r6830, %r6829;
	shl.b32 	%r6832, %r47, 8;
	add.s32 	%r6833, %r6831, %r6832;
	add.s32 	%r6834, %r6833, %r6828;
	add.s32 	%r6835, %r6834, %r6828;
	add.s32 	%r6836, %r6835, %r6828;
	add.s32 	%r6837, %r6836, %r6828;
	add.s32 	%r6838, %r6837, %r6828;
	add.s32 	%r6839, %r6838, %r6828;
	add.s32 	%r6840, %r6839, %r6828;
	add.s32 	%r6841, %r6840, %r6828;
	add.s32 	%r6842, %r6841, %r6828;
	add.s32 	%r6843, %r6842, %r6828;
	add.s32 	%r6844, %r6843, %r6828;
	add.s32 	%r6845, %r6844, %r6828;
	add.s32 	%r6846, %r6845, %r6828;
	add.s32 	%r6847, %r6846, %r6828;
	add.s32 	%r6848, %r6847, %r6828;
	st.shared.v4.f32 	[%r6848], {%f3377, %f3378, %f3379, %f3380};
$L__BB3_1002:
	setp.gt.u32 	%p925, %r49, 31;
	@%p925 bra 	$L__BB3_1217;
	@%p8 bra 	$L__BB3_1020;
	ld.param.u32 	%r9524, [_Z35hand_gemm_kernel_blockmn_4x4_sharedILi64ELi64ELi32EEviiiPfiS0_iS0_iff_param_6];
	setp.gt.u32 	%p927, %r4, 15;
	mul.lo.s32 	%r6849, %r49, %r9524;
	cvt.s64.s32 	%rd2091, %r6849;
	add.s64 	%rd2092, %rd413, %rd2091;
	shl.b64 	%rd2093, %rd2092, 2;
	add.s64 	%rd535, %rd414, %rd2093;
	mul.wide.u32 	%rd2094, %r166, 16;
	add.s64 	%rd536, %rd535, %rd2094;
	ld.global.v4.f32 	{%f3381, %f3382, %f3383, %f3384}, [%rd536];
	shl.b32 	%r6850, %r166, 4;
	mov.u32 	%r6851, _ZZ35hand_gemm_kernel_blockmn_4x4_sharedILi64ELi64ELi32EEviiiPfiS0_iS0_iffE4sm_B;
	add.s32 	%r6852, %r6851, %r6850;
	shl.b32 	%r6853, %r49, 8;
	add.s32 	%r6854, %r6852, %r6853;
	st.shared.v4.f32 	[%r6854], {%f3381, %f3382, %f3383, %f3384};
	@%p927 bra 	$L__BB3_1020;
	setp.gt.u32 	%p928, %r5, 15;
	mul.wide.s32 	%rd2095, %r3, 16;
	add.s64 	%rd537, %rd536, %rd2095;
	ld.global.v4.f32 	{%f3385, %f3386, %f3387, %f3388}, [%rd537];
	shl.b32 	%r6855, %r166, 4;
	mov.u32 	%r6856, _ZZ35hand_gemm_kernel_blockmn_4x4_sharedILi64ELi64ELi32EEviiiPfiS0_iS0_iffE4sm_B;
	add.s32 	%r6857, %r6856, %r6855;
	shl.b32 	%r6858, %r49, 8;
	add.s32 	%r6859, %r6857, %r6858;
	shl.b32 	%r6860, %r3, 4;
	add.s32 	%r6861, %r6859, %r6860;
	st.shared.v4.f32 	[%r6861], {%f3385, %f3386, %f3387, %f3388};
	@%p928 bra 	$L__BB3_1020;
	setp.gt.u32 	%p929, %r6, 15;
	mul.wide.s32 	%rd2096, %r3, 16;
	add.s64 	%rd538, %rd537, %rd2096;
	ld.global.v4.f32 	{%f3389, %f3390, %f3391, %f3392}, [%rd538];
	shl.b32 	%r6862, %r3, 4;
	shl.b32 	%r6863, %r166, 4;
	mov.u32 	%r6864, _ZZ35hand_gemm_kernel_blockmn_4x4_sharedILi64ELi64ELi32EEviiiPfiS0_iS0_iffE4sm_B;
	add.s32 	%r6865, %r6864, %r6863;
	shl.b32 	%r6866, %r49, 8;
	add.s32 	%r6867, %r6865, %r6866;
	add.s32 	%r6868, %r6867, %r6862;
	add.s32 	%r6869, %r6868, %r6862;
	st.shared.v4.f32 	[%r6869], {%f3389, %f3390, %f3391, %f3392};
	@%p929 bra 	$L__BB3_1020;
	setp.gt.u32 	%p930, %r7, 15;
	mul.wide.s32 	%rd2097, %r3, 16;
	add.s64 	%rd539, %rd538, %rd2097;
	ld.global.v4.f32 	{%f3393, %f3394, %f3395, %f3396}, [%rd539];
	shl.b32 	%r6870, %r3, 4;
	shl.b32 	%r6871, %r166, 4;
	mov.u32 	%r6872, _ZZ35hand_gemm_kernel_blockmn_4x4_sharedILi64ELi64ELi32EEviiiPfiS0_iS0_iffE4sm_B;
	add.s32 	%r6873, %r6872, %r6871;
	shl.b32 	%r6874, %r49, 8;
	add.s32 	%r6875, %r6873, %r6874;
	add.s32 	%r6876, %r6875, %r6870;
	add.s32 	%r6877, %r6876, %r6870;
	add.s32 	%r6878, %r6877, %r6870;
	st.shared.v4.f32 	[%r6878], {%f3393, %f3394, %f3395, %f3396};
	@%p930 bra 	$L__BB3_1020;
	setp.gt.u32 	%p931, %r8, 15;
	mul.wide.s32 	%rd2098, %r3, 16;
	add.s64 	%rd540, %rd539, %rd2098;
	ld.global.v4.f32 	{%f3397, %f3398, %f3399, %f3400}, [%rd540];
	shl.b32 	%r6879, %r3, 4;
	shl.b32 	%r6880, %r166, 4;
	mov.u32 	%r6881, _ZZ35hand_gemm_kernel_blockmn_4x4_sharedILi64ELi64ELi32EEviiiPfiS0_iS0_iffE4sm_B;
	add.s32 	%r6882, %r6881, %r6880;
	shl.b32 	%r6883, %r49, 8;
	add.s32 	%r6884, %r6882, %r6883;
	add.s32 	%r6885, %r6884, %r6879;
	add.s32 	%r6886, %r6885, %r6879;
	add.s32 	%r6887, %r6886, %r6879;
	add.s32 	%r6888, %r6887, %r6879;
	st.shared.v4.f32 	[%r6888], {%f3397, %f3398, %f3399, %f3400};
	@%p931 bra 	$L__BB3_1020;
	setp.gt.u32 	%p932, %r9, 15;
	mul.wide.s32 	%rd2099, %r3, 16;
	add.s64 	%rd2100, %rd540, %rd2099;
	ld.global.v4.f32 	{%f3401, %f3402, %f3403, %f3404}, [%rd2100];
	shl.b32 	%r6889, %r3, 4;
	shl.b32 	%r6890, %r166, 4;
	mov.u32 	%r6891, _ZZ35hand_gemm_kernel_blockmn_4x4_sharedILi64ELi64ELi32EEviiiPfiS0_iS0_iffE4sm_B;
	add.s32 	%r6892, %r6891, %r6890;
	shl.b32 	%r6893, %r49, 8;
	add.s32 	%r6894, %r6892, %r6893;
	add.s32 	%r6895, %r6894, %r6889;
	add.s32 	%r6896, %r6895, %r6889;
	add.s32 	%r6897, %r6896, %r6889;
	add.s32 	%r6898, %r6897, %r6889;
	add.s32 	%r6899, %r6898, %r6889;
	st.shared.v4.f32 	[%r6899], {%f3401, %f3402, %f3403, %f3404};
	@%p932 bra 	$L__BB3_1020;
	setp.gt.u32 	%p933, %r10, 15;
	mul.wide.u32 	%rd2101, %r9, 16;
	add.s64 	%rd2102, %rd535, %rd2101;
	ld.global.v4.f32 	{%f3405, %f3406, %f3407, %f3408}, [%rd2102];
	shl.b32 	%r6900, %r3, 4;
	shl.b32 	%r6901, %r166, 4;
	mov.u32 	%r6902, _ZZ35hand_gemm_kernel_blockmn_4x4_sharedILi64ELi64ELi32EEviiiPfiS0_iS0_iffE4sm_B;
	add.s32 	%r6903, %r6902, %r6901;
	shl.b32 	%r6904, %r49, 8;
	add.s32 	%r6905, %r6903, %r6904;
	add.s32 	%r6906, %r6905, %r6900;
	add.s32 	%r6907, %r6906, %r6900;
	add.s32 	%r6908, %r6907, %r6900;
	add.s32 	%r6909, %r6908, %r6900;
	add.s32 	%r6910, %r6909, %r6900;
	add.s32 	%r6911, %r6910, %r6900;
	st.shared.v4.f32 	[%r6911], {%f3405, %f3406, %f3407, %f3408};
	@%p933 bra 	$L__BB3_1020;
	setp.gt.u32 	%p934, %r136, 15;
	mul.wide.u32 	%rd2103, %r10, 16;
	add.s64 	%rd2104, %rd535, %rd2103;
	ld.global.v4.f32 	{%f3409, %f3410, %f3411, %f3412}, [%rd2104];
	shl.b32 	%r6912, %r3, 4;
	shl.b32 	%r6913, %r166, 4;
	mov.u32 	%r6914, _ZZ35hand_gemm_kernel_blockmn_4x4_sharedILi64ELi64ELi32EEviiiPfiS0_iS0_iffE4sm_B;
	add.s32 	%r6915, %r6914, %r6913;
	shl.b32 	%r6916, %r49, 8;
	add.s32 	%r6917, %r6915, %r6916;
	add.s32 	%r6918, %r6917, %r6912;
	add.s32 	%r6919, %r6918, %r6912;
	add.s32 	%r6920, %r6919, %r6912;
	add.s32 	%r6921, %r6920, %r6912;
	add.s32 	%r6922, %r6921, %r6912;
	add.s32 	%r6923, %r6922, %r6912;
	add.s32 	%r6924, %r6923, %r6912;
	st.shared.v4.f32 	[%r6924], {%f3409, %f3410, %f3411, %f3412};
	@%p934 bra 	$L__BB3_1020;
	setp.gt.u32 	%p935, %r137, 15;
	mul.wide.u32 	%rd2105, %r136, 16;
	add.s64 	%rd2106, %rd535, %rd2105;
	ld.global.v4.f32 	{%f3413, %f3414, %f3415, %f3416}, [%rd2106];
	shl.b32 	%r6925, %r3, 4;
	shl.b32 	%r6926, %r166, 4;
	mov.u32 	%r6927, _ZZ35hand_gemm_kernel_blockmn_4x4_sharedILi64ELi64ELi32EEviiiPfiS0_iS0_iffE4sm_B;
	add.s32 	%r6928, %r6927, %r6926;
	shl.b32 	%r6929, %r49, 8;
	add.s32 	%r6930, %r6928, %r6929;
	add.s32 	%r6931, %r6930, %r6925;
	add.s32 	%r6932, %r6931, %r6925;
	add.s32 	%r6933, %r6932, %r6925;
	add.s32 	%r6934, %r6933, %r6925;
	add.s32 	%r6935, %r6934, %r6925;
	add.s32 	%r6936, %r6935, %r6925;
	add.s32 	%r6937, %r6936, %r6925;
	add.s32 	%r6938, %r6937, %r6925;
	st.shared.v4.f32 	[%r6938], {%f3413, %f3414, %f3415, %f3416};
	@%p935 bra 	$L__BB3_1020;
	setp.gt.u32 	%p936, %r138, 15;
	mul.wide.u32 	%rd2107, %r137, 16;
	add.s64 	%rd2108, %rd535, %rd2107;
	ld.global.v4.f32 	{%f3417, %f3418, %f3419, %f3420}, [%rd2108];
	shl.b32 	%r6939, %r3, 4;
	shl.b32 	%r6940, %r166, 4;
	mov.u32 	%r6941, _ZZ35hand_gemm_kernel_blockmn_4x4_sharedILi64ELi64ELi32EEviiiPfiS0_iS0_iffE4sm_B;
	add.s32 	%r6942, %r6941, %r6940;
	shl.b32 	%r6943, %r49, 8;
	add.s32 	%r6944, %r6942, %r6943;
	add.s32 	%r6945, %r6944, %r6939;
	add.s32 	%r6946, %r6945, %r6939;
	add.s32 	%r6947, %r6946, %r6939;
	add.s32 	%r6948, %r6947, %r6939;
	add.s32 	%r6949, %r6948, %r6939;
	add.s32 	%r6950, %r6949, %r6939;
	add.s32 	%r6951, %r6950, %r6939;
	add.s32 	%r6952, %r6951, %r6939;
	add.s32 	%r6953, %r6952, %r6939;
	st.shared.v4.f32 	[%r6953], {%f3417, %f3418, %f3419, %f3420};
	@%p936 bra 	$L__BB3_1020;
	setp.gt.u32 	%p937, %r139, 15;
	mul.wide.u32 	%rd2109, %r138, 16;
	add.s64 	%rd2110, %rd535, %rd2109;
	ld.global.v4.f32 	{%f3421, %f3422, %f3423, %f3424}, [%rd2110];
	shl.b32 	%r6954, %r166, 4;
	mov.u32 	%r6955, _ZZ35hand_gemm_kernel_blockmn_4x4_sharedILi64ELi64ELi32EEviiiPfiS0_iS0_iffE4sm_B;
	add.s32 	%r6956, %r6955, %r6954;
	shl.b32 	%r6957, %r49, 8;
	add.s32 	%r6958, %r6956, %r6957;
	shl.b32 	%r6959, %r3, 4;
	add.s32 	%r6960, %r6958, %r6959;
	add.s32 	%r6961, %r6960, %r6959;
	add.s32 	%r6962, %r6961, %r6959;
	add.s32 	%r6963, %r6962, %r6959;
	add.s32 	%r6964, %r6963, %r6959;
	add.s32 	%r6965, %r6964, %r6959;
	add.s32 	%r6966, %r6965, %r6959;
	add.s32 	%r6967, %r6966, %r6959;
	add.s32 	%r6968, %r6967, %r6959;
	add.s32 	%r6969, %r6968, %r6959;
	st.shared.v4.f32 	[%r6969], {%f3421, %f3422, %f3423, %f3424};
	@%p937 bra 	$L__BB3_1020;
	setp.gt.u32 	%p938, %r140, 15;
	mul.wide.u32 	%rd2111, %r139, 16;
	add.s64 	%rd2112, %rd535, %rd2111;
	ld.global.v4.f32 	{%f3425, %f3426, %f3427, %f3428}, [%rd2112];
	shl.b32 	%r6970, %r3, 4;
	shl.b32 	%r6971, %r166, 4;
	mov.u32 	%r6972, _ZZ35hand_gemm_kernel_blockmn_4x4_sharedILi64ELi64ELi32EEviiiPfiS0_iS0_iffE4sm_B;
	add.s32 	%r6973, %r6972, %r6971;
	shl.b32 	%r6974, %r49, 8;
	add.s32 	%r6975, %r6973, %r6974;
	add.s32 	%r6976, %r6975, %r6970;
	add.s32 	%r6977, %r6976, %r6970;
	add.s32 	%r6978, %r6977, %r6970;
	add.s32 	%r6979, %r6978, %r6970;
	add.s32 	%r6980, %r6979, %r6970;
	add.s32 	%r6981, %r6980, %r6970;
	add.s32 	%r6982, %r6981, %r6970;
	add.s32 	%r6983, %r6982, %r6970;
	add.s32 	%r6984, %r6983, %r6970;
	add.s32 	%r6985, %r6984, %r6970;
	add.s32 	%r6986, %r6985, %r6970;
	st.shared.v4.f32 	[%r6986], {%f3425, %f3426, %f3427, %f3428};
	@%p938 bra 	$L__BB3_1020;
	setp.gt.u32 	%p939, %r141, 15;
	mul.wide.u32 	%rd2113, %r140, 16;
	add.s64 	%rd2114, %rd535, %rd2113;
	ld.global.v4.f32 	{%f3429, %f3430, %f3431, %f3432}, [%rd2114];
	shl.b32 	%r6987, %r3, 4;
	shl.b32 	%r6988, %r166, 4;
	mov.u32 	%r6989, _ZZ35hand_gemm_kernel_blockmn_4x4_sharedILi64ELi64ELi32EEviiiPfiS0_iS0_iffE4sm_B;
	add.s32 	%r6990, %r6989, %r6988;
	shl.b32 	%r6991, %r49, 8;
	add.s32 	%r6992, %r6990, %r6991;
	add.s32 	%r6993, %r6992, %r6987;
	add.s32 	%r6994, %r6993, %r6987;
	add.s32 	%r6995, %r6994, %r6987;
	add.s32 	%r6996, %r6995, %r6987;
	add.s32 	%r6997, %r6996, %r6987;
	add.s32 	%r6998, %r6997, %r6987;
	add.s32 	%r6999, %r6998, %r6987;
	add.s32 	%r7000, %r6999, %r6987;
	add.s32 	%r7001, %r7000, %r6987;
	add.s32 	%r7002, %r7001, %r6987;
	add.s32 	%r7003, %r7002, %r6987;
	add.s32 	%r7004, %r7003, %r6987;
	st.shared.v4.f32 	[%r7004], {%f3429, %f3430, %f3431, %f3432};
	@%p939 bra 	$L__BB3_1020;
	setp.gt.u32 	%p940, %r142, 15;
	mul.wide.u32 	%rd2115, %r141, 16;
	add.s64 	%rd2116, %rd535, %rd2115;
	ld.global.v4.f32 	{%f3433, %f3434, %f3435, %f3436}, [%rd2116];
	shl.b32 	%r7005, %r3, 4;
	shl.b32 	%r7006, %r166, 4;
	mov.u32 	%r7007, _ZZ35hand_gemm_kernel_blockmn_4x4_sharedILi64ELi64ELi32EEviiiPfiS0_iS0_iffE4sm_B;
	add.s32 	%r7008, %r7007, %r7006;
	shl.b32 	%r7009, %r49, 8;
	add.s32 	%r7010, %r7008, %r7009;
	add.s32 	%r7011, %r7010, %r7005;
	add.s32 	%r7012, %r7011, %r7005;
	add.s32 	%r7013, %r7012, %r7005;
	add.s32 	%r7014, %r7013, %r7005;
	add.s32 	%r7015, %r7014, %r7005;
	add.s32 	%r7016, %r7015, %r7005;
	add.s32 	%r7017, %r7016, %r7005;
	add.s32 	%r7018, %r7017, %r7005;
	add.s32 	%r7019, %r7018, %r7005;
	add.s32 	%r7020, %r7019, %r7005;
	add.s32 	%r7021, %r7020, %r7005;
	add.s32 	%r7022, %r7021, %r7005;
	add.s32 	%r7023, %r7022, %r7005;
	st.shared.v4.f32 	[%r7023], {%f3433, %f3434, %f3435, %f3436};
	@%p940 bra 	$L__BB3_1020;
	setp.gt.u32 	%p941, %r143, 15;
	mul.wide.u32 	%rd2117, %r142, 16;
	add.s64 	%rd2118, %rd535, %rd2117;
	ld.global.v4.f32 	{%f3437, %f3438, %f3439, %f3440}, [%rd2118];
	shl.b32 	%r7024, %r3, 4;
	shl.b32 	%r7025, %r166, 4;
	mov.u32 	%r7026, _ZZ35hand_gemm_kernel_blockmn_4x4_sharedILi64ELi64ELi32EEviiiPfiS0_iS0_iffE4sm_B;
	add.s32 	%r7027, %r7026, %r7025;
	shl.b32 	%r7028, %r49, 8;
	add.s32 	%r7029, %r7027, %r7028;
	add.s32 	%r7030, %r7029, %r7024;
	add.s32 	%r7031, %r7030, %r7024;
	add.s32 	%r7032, %r7031, %r7024;
	add.s32 	%r7033, %r7032, %r7024;
	add.s32 	%r7034, %r7033, %r7024;
	add.s32 	%r7035, %r7034, %r7024;
	add.s32 	%r7036, %r7035, %r7024;
	add.s32 	%r7037, %r7036, %r7024;
	add.s32 	%r7038, %r7037, %r7024;
	add.s32 	%r7039, %r7038, %r7024;
	add.s32 	%r7040, %r7039, %r7024;
	add.s32 	%r7041, %r7040, %r7024;
	add.s32 	%r7042, %r7041, %r7024;
	add.s32 	%r7043, %r7042, %r7024;
	st.shared.v4.f32 	[%r7043], {%f3437, %f3438, %f3439, %f3440};
	@%p941 bra 	$L__BB3_1020;
	mul.wide.u32 	%rd2119, %r143, 16;
	add.s64 	%rd2120, %rd535, %rd2119;
	ld.global.v4.f32 	{%f3441, %f3442, %f3443, %f3444}, [%rd2120];
	shl.b32 	%r7044, %r3, 4;
	shl.b32 	%r7045, %r166, 4;
	mov.u32 	%r7046, _ZZ35hand_gemm_kernel_blockmn_4x4_sharedILi64ELi64ELi32EEviiiPfiS0_iS0_iffE4sm_B;
	add.s32 	%r7047, %r7046, %r7045;
	shl.b32 	%r7048, %r49, 8;
	add.s32 	%r7049, %r7047, %r7048;
	add.s32 	%r7050, %r7049, %r7044;
	add.s32 	%r7051, %r7050, %r7044;
	add.s32 	%r7052, %r7051, %r7044;
	add.s32 	%r7053, %r7052, %r7044;
	add.s32 	%r7054, %r7053, %r7044;
	add.s32 	%r7055, %r7054, %r7044;
	add.s32 	%r7056, %r7055, %r7044;
	add.s32 	%r7057, %r7056, %r7044;
	add.s32 	%r7058, %r7057, %r7044;
	add.s32 	%r7059, %r7058, %r7044;
	add.s32 	%r7060, %r7059, %r7044;
	add.s32 	%r7061, %r7060, %r7044;
	add.s32 	%r7062, %r7061, %r7044;
	add.s32 	%r7063, %r7062, %r7044;
	add.s32 	%r7064, %r7063, %r7044;
	st.shared.v4.f32 	[%r7064], {%f3441, %f3442, %f3443, %f3444};
$L__BB3_1020:
	setp.gt.u32 	%p942, %r51, 31;
	@%p942 bra 	$L__BB3_1217;
	@%p8 bra 	$L__BB3_1038;
	setp.gt.u32 	%p944, %r4, 15;
	add.s64 	%rd2121, %rd413, %rd20;
	shl.b64 	%rd2122, %rd2121, 2;
	add.s64 	%rd541, %rd414, %rd2122;
	mul.wide.u32 	%rd2123, %r166, 16;
	add.s64 	%rd542, %rd541, %rd2123;
	ld.global.v4.f32 	{%f3445, %f3446, %f3447, %f3448}, [%rd542];
	shl.b32 	%r7065, %r166, 4;
	mov.u32 	%r7066, _ZZ35hand_gemm_kernel_blockmn_4x4_sharedILi64ELi64ELi32EEviiiPfiS0_iS0_iffE4sm_B;
	add.s32 	%r7067, %r7066, %r7065;
	shl.b32 	%r7068, %r51, 8;
	add.s32 	%r7069, %r7067, %r7068;
	st.shared.v4.f32 	[%r7069], {%f3445, %f3446, %f3447, %f3448};
	@%p944 bra 	$L__BB3_1038;
	setp.gt.u32 	%p945, %r5, 15;
	mul.wide.s32 	%rd2124, %r3, 16;
	add.s64 	%rd543, %rd542, %rd2124;
	ld.global.v4.f32 	{%f3449, %f3450, %f3451, %f3452}, [%rd543];
	shl.b32 	%r7070, %r3, 4;
	shl.b32 	%r7071, %r166, 4;
	mov.u32 	%r7072, _ZZ35hand_gemm_kernel_blockmn_4x4_sharedILi64ELi64ELi32EEviiiPfiS0_iS0_iffE4sm_B;
	add.s32 	%r7073, %r7072, %r7071;
	shl.b32 	%r7074, %r51, 8;
	add.s32 	%r7075, %r7073, %r7074;
	add.s32 	%r7076, %r7075, %r7070;
	st.shared.v4.f32 	[%r7076], {%f3449, %f3450, %f3451, %f3452};
	@%p945 bra 	$L__BB3_1038;
	setp.gt.u32 	%p946, %r6, 15;
	mul.wide.s32 	%rd2125, %r3, 16;
	add.s64 	%rd544, %rd543, %rd2125;
	ld.global.v4.f32 	{%f3453, %f3454, %f3455, %f3456}, [%rd544];
	shl.b32 	%r7077, %r3, 4;
	shl.b32 	%r7078, %r166, 4;
	mov.u32 	%r7079, _ZZ35hand_gemm_kernel_blockmn_4x4_sharedILi64ELi64ELi32EEviiiPfiS0_iS0_iffE4sm_B;
	add.s32 	%r7080, %r7079, %r7078;
	shl.b32 	%r7081, %r51, 8;
	add.s32 	%r7082, %r7080, %r7081;
	add.s32 	%r7083, %r7082, %r7077;
	add.s32 	%r7084, %r7083, %r7077;
	st.shared.v4.f32 	[%r7084], {%f3453, %f3454, %f3455, %f3456};
	@%p946 bra 	$L__BB3_1038;
	setp.gt.u32 	%p947, %r7, 15;
	mul.wide.s32 	%rd2126, %r3, 16;
	add.s64 	%rd545, %rd544, %rd2126;
	ld.global.v4.f32 	{%f3457, %f3458, %f3459, %f3460}, [%rd545];
	shl.b32 	%r7085, %r3, 4;
	shl.b32 	%r7086, %r166, 4;
	mov.u32 	%r7087, _ZZ35hand_gemm_kernel_blockmn_4x4_sharedILi64ELi64ELi32EEviiiPfiS0_iS0_iffE4sm_B;
	add.s32 	%r7088, %r7087, %r7086;
	shl.b32 	%r7089, %r51, 8;
	add.s32 	%r7090, %r7088, %r7089;
	add.s32 	%r7091, %r7090, %r7085;
	add.s32 	%r7092, %r7091, %r7085;
	add.s32 	%r7093, %r7092, %r7085;
	st.shared.v4.f32 	[%r7093], {%f3457, %f3458, %f3459, %f3460};
	@%p947 bra 	$L__BB3_1038;
	setp.gt.u32 	%p948, %r8, 15;
	mul.wide.s32 	%rd2127, %r3, 16;
	add.s64 	%rd546, %rd545, %rd2127;
	ld.global.v4.f32 	{%f3461, %f3462, %f3463, %f3464}, [%rd546];
	shl.b32 	%r7094, %r3, 4;
	shl.b32 	%r7095, %r166, 4;
	mov.u32 	%r7096, _ZZ35hand_gemm_kernel_blockmn_4x4_sharedILi64ELi64ELi32EEviiiPfiS0_iS0_iffE4sm_B;
	add.s32 	%r7097, %r7096, %r7095;
	shl.b32 	%r7098, %r51, 8;
	add.s32 	%r7099, %r7097, %r7098;
	add.s32 	%r7100, %r7099, %r7094;
	add.s32 	%r7101, %r7100, %r7094;
	add.s32 	%r7102, %r7101, %r7094;
	add.s32 	%r7103, %r7102, %r7094;
	st.shared.v4.f32 	[%r7103], {%f3461, %f3462, %f3463, %f3464};
	@%p948 bra 	$L__BB3_1038;
	setp.gt.u32 	%p949, %r9, 15;
	mul.wide.s32 	%rd2128, %r3, 16;
	add.s64 	%rd2129, %rd546, %rd2128;
	ld.global.v4.f32 	{%f3465, %f3466, %f3467, %f3468}, [%rd2129];
	shl.b32 	%r7104, %r3, 4;
	shl.b32 	%r7105, %r166, 4;
	mov.u32 	%r7106, _ZZ35hand_gemm_kernel_blockmn_4x4_sharedILi64ELi64ELi32EEviiiPfiS0_iS0_iffE4sm_B;
	add.s32 	%r7107, %r7106, %r7105;
	shl.b32 	%r7108, %r51, 8;
	add.s32 	%r7109, %r7107, %r7108;
	add.s32 	%r7110, %r7109, %r7104;
	add.s32 	%r7111, %r7110, %r7104;
	add.s32 	%r7112, %r7111, %r7104;
	add.s32 	%r7113, %r7112, %r7104;
	add.s32 	%r7114, %r7113, %r7104;
	st.shared.v4.f32 	[%r7114], {%f3465, %f3466, %f3467, %f3468};
	@%p949 bra 	$L__BB3_1038;
	setp.gt.u32 	%p950, %r10, 15;
	mul.wide.u32 	%rd2130, %r9, 16;
	add.s64 	%rd2131, %rd541, %rd2130;
	ld.global.v4.f32 	{%f3469, %f3470, %f3471, %f3472}, [%rd2131];
	shl.b32 	%r7115, %r3, 4;
	shl.b32 	%r7116, %r166, 4;
	mov.u32 	%r7117, _ZZ35hand_gemm_kernel_blockmn_4x4_sharedILi64ELi64ELi32EEviiiPfiS0_iS0_iffE4sm_B;
	add.s32 	%r7118, %r7117, %r7116;
	shl.b32 	%r7119, %r51, 8;
	add.s32 	%r7120, %r7118, %r7119;
	add.s32 	%r7121, %r7120, %r7115;
	add.s32 	%r7122, %r7121, %r7115;
	add.s32 	%r7123, %r7122, %r7115;
	add.s32 	%r7124, %r7123, %r7115;
	add.s32 	%r7125, %r7124, %r7115;
	add.s32 	%r7126, %r7125, %r7115;
	st.shared.v4.f32 	[%r7126], {%f3469, %f3470, %f3471, %f3472};
	@%p950 bra 	$L__BB3_1038;
	setp.gt.u32 	%p951, %r136, 15;
	mul.wide.u32 	%rd2132, %r10, 16;
	add.s64 	%rd2133, %rd541, %rd2132;
	ld.global.v4.f32 	{%f3473, %f3474, %f3475, %f3476}, [%rd2133];
	shl.b32 	%r7127, %r3, 4;
	shl.b32 	%r7128, %r166, 4;
	mov.u32 	%r7129, _ZZ35hand_gemm_kernel_blockmn_4x4_sharedILi64ELi64ELi32EEviiiPfiS0_iS0_iffE4sm_B;
	add.s32 	%r7130, %r7129, %r7128;
	shl.b32 	%r7131, %r51, 8;
	add.s32 	%r7132, %r7130, %r7131;
	add.s32 	%r7133, %r7132, %r7127;
	add.s32 	%r7134, %r7133, %r7127;
	add.s32 	%r7135, %r7134, %r7127;
	add.s32 	%r7136, %r7135, %r7127;
	add.s32 	%r7137, %r7136, %r7127;
	add.s32 	%r7138, %r7137, %r7127;
	add.s32 	%r7139, %r7138, %r7127;
	st.shared.v4.f32 	[%r7139], {%f3473, %f3474, %f3475, %f3476};
	@%p951 bra 	$L__BB3_1038;
	setp.gt.u32 	%p952, %r137, 15;
	mul.wide.u32 	%rd2134, %r136, 16;
	add.s64 	%rd2135, %rd541, %rd2134;
	ld.global.v4.f32 	{%f3477, %f3478, %f3479, %f3480}, [%rd2135];
	shl.b32 	%r7140, %r3, 4;
	shl.b32 	%r7141, %r166, 4;
	mov.u32 	%r7142, _ZZ35hand_gemm_kernel_blockmn_4x4_sharedILi64ELi64ELi32EEviiiPfiS0_iS0_iffE4sm_B;
	add.s32 	%r7143, %r7142, %r7141;
	shl.b32 	%r7144, %r51, 8;
	add.s32 	%r7145, %r7143, %r7144;
	add.s32 	%r7146, %r7145, %r7140;
	add.s32 	%r7147, %r7146, %r7140;
	add.s32 	%r7148, %r7147, %r7140;
	add.s32 	%r7149, %r7148, %r7140;
	add.s32 	%r7150, %r7149, %r7140;
	add.s32 	%r7151, %r7150, %r7140;
	add.s32 	%r7152, %r7151, %r7140;
	add.s32 	%r7153, %r7152, %r7140;
	st.shared.v4.f32 	[%r7153], {%f3477, %f3478, %f3479, %f3480};
	@%p952 bra 	$L__BB3_1038;
	setp.gt.u32 	%p953, %r138, 15;
	mul.wide.u32 	%rd2136, %r137, 16;
	add.s64 	%rd2137, %rd541, %rd2136;
	ld.global.v4.f32 	{%f3481, %f3482, %f3483, %f3484}, [%rd2137];
	shl.b32 	%r7154, %r3, 4;
	shl.b32 	%r7155, %r166, 4;
	mov.u32 	%r7156, _ZZ35hand_gemm_kernel_blockmn_4x4_sharedILi64ELi64ELi32EEviiiPfiS0_iS0_iffE4sm_B;
	add.s32 	%r7157, %r7156, %r7155;
	shl.b32 	%r7158, %r51, 8;
	add.s32 	%r7159, %r7157, %r7158;
	add.s32 	%r7160, %r7159, %r7154;
	add.s32 	%r7161, %r7160, %r7154;
	add.s32 	%r7162, %r7161, %r7154;
	add.s32 	%r7163, %r7162, %r7154;
	add.s32 	%r7164, %r7163, %r7154;
	add.s32 	%r7165, %r7164, %r7154;
	add.s32 	%r7166, %r7165, %r7154;
	add.s32 	%r7167, %r7166, %r7154;
	add.s32 	%r7168, %r7167, %r7154;
	st.shared.v4.f32 	[%r7168], {%f3481, %f3482, %f3483, %f3484};
	@%p953 bra 	$L__BB3_1038;
	setp.gt.u32 	%p954, %r139, 15;
	mul.wide.u32 	%rd2138, %r138, 16;
	add.s64 	%rd2139, %rd541, %rd2138;
	ld.global.v4.f32 	{%f3485, %f3486, %f3487, %f3488}, [%rd2139];
	shl.b32 	%r7169, %r3, 4;
	shl.b32 	%r7170, %r166, 4;
	mov.u32 	%r7171, _ZZ35hand_gemm_kernel_blockmn_4x4_sharedILi64ELi64ELi32EEviiiPfiS0_iS0_iffE4sm_B;
	add.s32 	%r7172, %r7171, %r7170;
	shl.b32 	%r7173, %r51, 8;
	add.s32 	%r7174, %r7172, %r7173;
	add.s32 	%r7175, %r7174, %r7169;
	add.s32 	%r7176, %r7175, %r7169;
	add.s32 	%r7177, %r7176, %r7169;
	add.s32 	%r7178, %r7177, %r7169;
	add.s32 	%r7179, %r7178, %r7169;
	add.s32 	%r7180, %r7179, %r7169;
	add.s32 	%r7181, %r7180, %r7169;
	add.s32 	%r7182, %r7181, %r7169;
	add.s32 	%r7183, %r7182, %r7169;
	add.s32 	%r7184, %r7183, %r7169;
	st.shared.v4.f32 	[%r7184], {%f3485, %f3486, %f3487, %f3488};
	@%p954 bra 	$L__BB3_1038;
	setp.gt.u32 	%p955, %r140, 15;
	mul.wide.u32 	%rd2140, %r139, 16;
	add.s64 	%rd2141, %rd541, %rd2140;
	ld.global.v4.f32 	{%f3489, %f3490, %f3491, %f3492}, [%rd2141];
	shl.b32 	%r7185, %r3, 4;
	shl.b32 	%r7186, %r166, 4;
	mov.u32 	%r7187, _ZZ35hand_gemm_kernel_blockmn_4x4_sharedILi64ELi64ELi32EEviiiPfiS0_iS0_iffE4sm_B;
	add.s32 	%r7188, %r7187, %r7186;
	shl.b32 	%r7189, %r51, 8;
	add.s32 	%r7190, %r7188, %r7189;
	add.s32 	%r7191, %r7190, %r7185;
	add.s32 	%r7192, %r7191, %r7185;
	add.s32 	%r7193, %r7192, %r7185;
	add.s32 	%r7194, %r7193, %r7185;
	add.s32 	%r7195, %r7194, %r7185;
	add.s32 	%r7196, %r7195, %r7185;
	add.s32 	%r7197, %r7196, %r7185;
	add.s32 	%r7198, %r7197, %r7185;
	add.s32 	%r7199, %r7198, %r7185;
	add.s32 	%r7200, %r7199, %r7185;
	add.s32 	%r7201, %r7200, %r7185;
	st.shared.v4.f32 	[%r7201], {%f3489, %f3490, %f3491, %f3492};
	@%p955 bra 	$L__BB3_1038;
	setp.gt.u32 	%p956, %r141, 15;
	mul.wide.u32 	%rd2142, %r140, 16;
	add.s64 	%rd2143, %rd541, %rd2142;
	ld.global.v4.f32 	{%f3493, %f3494, %f3495, %f3496}, [%rd2143];
	shl.b32 	%r7202, %r3, 4;
	shl.b32 	%r7203, %r166, 4;
	mov.u32 	%r7204, _ZZ35hand_gemm_kernel_blockmn_4x4_sharedILi64ELi64ELi32EEviiiPfiS0_iS0_iffE4sm_B;
	add.s32 	%r7205, %r7204, %r7203;
	shl.b32 	%r7206, %r51, 8;
	add.s32 	%r7207, %r7205, %r7206;
	add.s32 	%r7208, %r7207, %r7202;
	add.s32 	%r7209, %r7208, %r7202;
	add.s32 	%r7210, %r7209, %r7202;
	add.s32 	%r7211, %r7210, %r7202;
	add.s32 	%r7212, %r7211, %r7202;
	add.s32 	%r7213, %r7212, %r7202;
	add.s32 	%r7214, %r7213, %r7202;
	add.s32 	%r7215, %r7214, %r7202;
	add.s32 	%r7216, %r7215, %r7202;
	add.s32 	%r7217, %r7216, %r7202;
	add.s32 	%r7218, %r7217, %r7202;
	add.s32 	%r7219, %r7218, %r7202;
	st.shared.v4.f32 	[%r7219], {%f3493, %f3494, %f3495, %f3496};
	@%p956 bra 	$L__BB3_1038;
	setp.gt.u32 	%p957, %r142, 15;
	mul.wide.u32 	%rd2144, %r141, 16;
	add.s64 	%rd2145, %rd541, %rd2144;
	ld.global.v4.f32 	{%f3497, %f3498, %f3499, %f3500}, [%rd2145];
	shl.b32 	%r7220, %r3, 4;
	shl.b32 	%r7221, %r166, 4;
	mov.u32 	%r7222, _ZZ35hand_gemm_kernel_blockmn_4x4_sharedILi64ELi64ELi32EEviiiPfiS0_iS0_iffE4sm_B;
	add.s32 	%r7223, %r7222, %r7221;
	shl.b32 	%r7224, %r51, 8;
	add.s32 	%r7225, %r7223, %r7224;
	add.s32 	%r7226, %r7225, %r7220;
	add.s32 	%r7227, %r7226, %r7220;
	add.s32 	%r7228, %r7227, %r7220;
	add.s32 	%r7229, %r7228, %r7220;
	add.s32 	%r7230, %r7229, %r7220;
	add.s32 	%r7231, %r7230, %r7220;
	add.s32 	%r7232, %r7231, %r7220;
	add.s32 	%r7233, %r7232, %r7220;
	add.s32 	%r7234, %r7233, %r7220;
	add.s32 	%r7235, %r7234, %r7220;
	add.s32 	%r7236, %r7235, %r7220;
	add.s32 	%r7237, %r7236, %r7220;
	add.s32 	%r7238, %r7237, %r7220;
	st.shared.v4.f32 	[%r7238], {%f3497, %f3498, %f3499, %f3500};
	@%p957 bra 	$L__BB3_1038;
	setp.gt.u32 	%p958, %r143, 15;
	mul.wide.u32 	%rd2146, %r142, 16;
	add.s64 	%rd2147, %rd541, %rd2146;
	ld.global.v4.f32 	{%f3501, %f3502, %f3503, %f3504}, [%rd2147];
	shl.b32 	%r7239, %r3, 4;
	shl.b32 	%r7240, %r166, 4;
	mov.u32 	%r7241, _ZZ35hand_gemm_kernel_blockmn_4x4_sharedILi64ELi64ELi32EEviiiPfiS0_iS0_iffE4sm_B;
	add.s32 	%r7242, %r7241, %r7240;
	shl.b32 	%r7243, %r51, 8;
	add.s32 	%r7244, %r7242, %r7243;
	add.s32 	%r7245, %r7244, %r7239;
	add.s32 	%r7246, %r7245, %r7239;
	add.s32 	%r7247, %r7246, %r7239;
	add.s32 	%r7248, %r7247, %r7239;
	add.s32 	%r7249, %r7248, %r7239;
	add.s32 	%r7250, %r7249, %r7239;
	add.s32 	%r7251, %r7250, %r7239;
	add.s32 	%r7252, %r7251, %r7239;
	add.s32 	%r7253, %r7252, %r7239;
	add.s32 	%r7254, %r7253, %r7239;
	add.s32 	%r7255, %r7254, %r7239;
	add.s32 	%r7256, %r7255, %r7239;
	add.s32 	%r7257, %r7256, %r7239;
	add.s32 	%r7258, %r7257, %r7239;
	st.shared.v4.f32 	[%r7258], {%f3501, %f3502, %f3503, %f3504};
	@%p958 bra 	$L__BB3_1038;
	mul.wide.u32 	%rd2148, %r143, 16;
	add.s64 	%rd2149, %rd541, %rd2148;
	ld.global.v4.f32 	{%f3505, %f3506, %f3507, %f3508}, [%rd2149];
	shl.b32 	%r7259, %r3, 4;
	shl.b32 	%r7260, %r166, 4;
	mov.u32 	%r7261, _ZZ35hand_gemm_kernel_blockmn_4x4_sharedILi64ELi64ELi32EEviiiPfiS0_iS0_iffE4sm_B;
	add.s32 	%r7262, %r7261, %r7260;
	shl.b32 	%r7263, %r51, 8;
	add.s32 	%r7264, %r7262, %r7263;
	add.s32 	%r7265, %r7264, %r7259;
	add.s32 	%r7266, %r7265, %r7259;
	add.s32 	%r7267, %r7266, %r7259;
	add.s32 	%r7268, %r7267, %r7259;
	add.s32 	%r7269, %r7268, %r7259;
	add.s32 	%r7270, %r7269, %r7259;
	add.s32 	%r7271, %r7270, %r7259;
	add.s32 	%r7272, %r7271, %r7259;
	add.s32 	%r7273, %r7272, %r7259;
	add.s32 	%r7274, %r7273, %r7259;
	add.s32 	%r7275, %r7274, %r7259;
	add.s32 	%r7276, %r7275, %r7259;
	add.s32 	%r7277, %r7276, %r7259;
	add.s32 	%r7278, %r7277, %r7259;
	add.s32 	%r7279, %r7278, %r7259;
	st.shared.v4.f32 	[%r7279], {%f3505, %f3506, %f3507, %f3508};
$L__BB3_1038:
	setp.gt.u32 	%p959, %r53, 31;
	@%p959 bra 	$L__BB3_1217;
	@%p8 bra 	$L__BB3_1056;
	setp.gt.u32 	%p961, %r4, 15;
	add.s64 	%rd2150, %rd413, %rd21;
	shl.b64 	%rd2151, %rd2150, 2;
	add.s64 	%rd547, %rd414, %rd2151;
	mul.wide.u32 	%rd2152, %r166, 16;
	add.s64 	%rd548, %rd547, %rd2152;
	ld.global.v4.f32 	{%f3509, %f3510, %f3511, %f3512}, [%rd548];
	shl.b32 	%r7280, %r166, 4;
	mov.u32 	%r7281, _ZZ35hand_gemm_kernel_blockmn_4x4_sharedILi64ELi64ELi32EEviiiPfiS0_iS0_iffE4sm_B;
	add.s32 	%r7282, %r7281, %r7280;
	shl.b32 	%r7283, %r53, 8;
	add.s32 	%r7284, %r7282, %r7283;
	st.shared.v4.f32 	[%r7284], {%f3509, %f3510, %f3511, %f3512};
	@%p961 bra 	$L__BB3_1056;
	setp.gt.u32 	%p962, %r5, 15;
	mul.wide.s32 	%rd2153, %r3, 16;
	add.s64 	%rd549, %rd548, %rd2153;
	ld.global.v4.f32 	{%f3513, %f3514, %f3515, %f3516}, [%rd549];
	shl.b32 	%r7285, %r3, 4;
	shl.b32 	%r7286, %r166, 4;
	mov.u32 	%r7287, _ZZ35hand_gemm_kernel_blockmn_4x4_sharedILi64ELi64ELi32EEviiiPfiS0_iS0_iffE4sm_B;
	add.s32 	%r7288, %r7287, %r7286;
	shl.b32 	%r7289, %r53, 8;
	add.s32 	%r7290, %r7288, %r7289;
	add.s32 	%r7291, %r7290, %r7285;
	st.shared.v4.f32 	[%r7291], {%f3513, %f3514, %f3515, %f3516};
	@%p962 bra 	$L__BB3_1056;
	setp.gt.u32 	%p963, %r6, 15;
	mul.wide.s32 	%rd2154, %r3, 16;
	add.s64 	%rd550, %rd549, %rd2154;
	ld.global.v4.f32 	{%f3517, %f3518, %f3519, %f3520}, [%rd550];
	shl.b32 	%r7292, %r166, 4;
	mov.u32 	%r7293, _ZZ35hand_gemm_kernel_blockmn_4x4_sharedILi64ELi64ELi32EEviiiPfiS0_iS0_iffE4sm_B;
	add.s32 	%r7294, %r7293, %r7292;
	shl.b32 	%r7295, %r53, 8;
	add.s32 	%r7296, %r7294, %r7295;
	shl.b32 	%r7297, %r3, 4;
	add.s32 	%r7298, %r7296, %r7297;
	add.s32 	%r7299, %r7298, %r7297;
	st.shared.v4.f32 	[%r7299], {%f3517, %f3518, %f3519, %f3520};
	@%p963 bra 	$L__BB3_1056;
	setp.gt.u32 	%p964, %r7, 15;
	mul.wide.s32 	%rd2155, %r3, 16;
	add.s64 	%rd551, %rd550, %rd2155;
	ld.global.v4.f32 	{%f3521, %f3522, %f3523, %f3524}, [%rd551];
	shl.b32 	%r7300, %r3, 4;
	shl.b32 	%r7301, %r166, 4;
	mov.u32 	%r7302, _ZZ35hand_gemm_kernel_blockmn_4x4_sharedILi64ELi64ELi32EEviiiPfiS0_iS0_iffE4sm_B;
	add.s32 	%r7303, %r7302, %r7301;
	shl.b32 	%r7304, %r53, 8;
	add.s32 	%r7305, %r7303, %r7304;
	add.s32 	%r7306, %r7305, %r7300;
	add.s32 	%r7307, %r7306, %r7300;
	add.s32 	%r7308, %r7307, %r7300;
	st.shared.v4.f32 	[%r7308], {%f3521, %f3522, %f3523, %f3524};
	@%p964 bra 	$L__BB3_1056;
	setp.gt.u32 	%p965, %r8, 15;
	mul.wide.s32 	%rd2156, %r3, 16;
	add.s64 	%rd552, %rd551, %rd2156;
	ld.global.v4.f32 	{%f3525, %f3526, %f3527, %f3528}, [%rd552];
	shl.b32 	%r7309, %r3, 4;
	shl.b32 	%r7310, %r166, 4;
	mov.u32 	%r7311, _ZZ35hand_gemm_kernel_blockmn_4x4_sharedILi64ELi64ELi32EEviiiPfiS0_iS0_iffE4sm_B;
	add.s32 	%r7312, %r7311, %r7310;
	shl.b32 	%r7313, %r53, 8;
	add.s32 	%r7314, %r7312, %r7313;
	add.s32 	%r7315, %r7314, %r7309;
	add.s32 	%r7316, %r7315, %r7309;
	add.s32 	%r7317, %r7316, %r7309;
	add.s32 	%r7318, %r7317, %r7309;
	st.shared.v4.f32 	[%r7318], {%f3525, %f3526, %f3527, %f3528};
	@%p965 bra 	$L__BB3_1056;
	setp.gt.u32 	%p966, %r9, 15;
	mul.wide.s32 	%rd2157, %r3, 16;
	add.s64 	%rd2158, %rd552, %rd2157;
	ld.global.v4.f32 	{%f3529, %f3530, %f3531, %f3532}, [%rd2158];
	shl.b32 	%r7319, %r3, 4;
	shl.b32 	%r7320, %r166, 4;
	mov.u32 	%r7321, _ZZ35hand_gemm_kernel_blockmn_4x4_sharedILi64ELi64ELi32EEviiiPfiS0_iS0_iffE4sm_B;
	add.s32 	%r7322, %r7321, %r7320;
	shl.b32 	%r7323, %r53, 8;
	add.s32 	%r7324, %r7322, %r7323;
	add.s32 	%r7325, %r7324, %r7319;
	add.s32 	%r7326, %r7325, %r7319;
	add.s32 	%r7327, %r7326, %r7319;
	add.s32 	%r7328, %r7327, %r7319;
	add.s32 	%r7329, %r7328, %r7319;
	st.shared.v4.f32 	[%r7329], {%f3529, %f3530, %f3531, %f3532};
	@%p966 bra 	$L__BB3_1056;
	setp.gt.u32 	%p967, %r10, 15;
	mul.wide.u32 	%rd2159, %r9, 16;
	add.s64 	%rd2160, %rd547, %rd2159;
	ld.global.v4.f32 	{%f3533, %f3534, %f3535, %f3536}, [%rd2160];
	shl.b32 	%r7330, %r3, 4;
	shl.b32 	%r7331, %r166, 4;
	mov.u32 	%r7332, _ZZ35hand_gemm_kernel_blockmn_4x4_sharedILi64ELi64ELi32EEviiiPfiS0_iS0_iffE4sm_B;
	add.s32 	%r7333, %r7332, %r7331;
	shl.b32 	%r7334, %r53, 8;
	add.s32 	%r7335, %r7333, %r7334;
	add.s32 	%r7336, %r7335, %r7330;
	add.s32 	%r7337, %r7336, %r7330;
	add.s32 	%r7338, %r7337, %r7330;
	add.s32 	%r7339, %r7338, %r7330;
	add.s32 	%r7340, %r7339, %r7330;
	add.s32 	%r7341, %r7340, %r7330;
	st.shared.v4.f32 	[%r7341], {%f3533, %f3534, %f3535, %f3536};
	@%p967 bra 	$L__BB3_1056;
	setp.gt.u32 	%p968, %r136, 15;
	mul.wide.u32 	%rd2161, %r10, 16;
	add.s64 	%rd2162, %rd547, %rd2161;
	ld.global.v4.f32 	{%f3537, %f3538, %f3539, %f3540}, [%rd2162];
	shl.b32 	%r7342, %r3, 4;
	shl.b32 	%r7343, %r166, 4;
	mov.u32 	%r7344, _ZZ35hand_gemm_kernel_blockmn_4x4_sharedILi64ELi64ELi32EEviiiPfiS0_iS0_iffE4sm_B;
	add.s32 	%r7345, %r7344, %r7343;
	shl.b32 	%r7346, %r53, 8;
	add.s32 	%r7347, %r7345, %r7346;
	add.s32 	%r7348, %r7347, %r7342;
	add.s32 	%r7349, %r7348, %r7342;
	add.s32 	%r7350, %r7349, %r7342;
	add.s32 	%r7351, %r7350, %r7342;
	add.s32 	%r7352, %r7351, %r7342;
	add.s32 	%r7353, %r7352, %r7342;
	add.s32 	%r7354, %r7353, %r7342;
	st.shared.v4.f32 	[%r7354], {%f3537, %f3538, %f3539, %f3540};
	@%p968 bra 	$L__BB3_1056;
	setp.gt.u32 	%p969, %r137, 15;
	mul.wide.u32 	%rd2163, %r136, 16;
	add.s64 	%rd2164, %rd547, %rd2163;
	ld.global.v4.f32 	{%f3541, %f3542, %f3543, %f3544}, [%rd2164];
	shl.b32 	%r7355, %r3, 4;
	shl.b32 	%r7356, %r166, 4;
	mov.u32 	%r7357, _ZZ35hand_gemm_kernel_blockmn_4x4_sharedILi64ELi64ELi32EEviiiPfiS0_iS0_iffE4sm_B;
	add.s32 	%r7358, %r7357, %r7356;
	shl.b32 	%r7359, %r53, 8;
	add.s32 	%r7360, %r7358, %r7359;
	add.s32 	%r7361, %r7360, %r7355;
	add.s32 	%r7362, %r7361, %r7355;
	add.s32 	%r7363, %r7362, %r7355;
	add.s32 	%r7364, %r7363, %r7355;
	add.s32 	%r7365, %r7364, %r7355;
	add.s32 	%r7366, %r7365, %r7355;
	add.s32 	%r7367, %r7366, %r7355;
	add.s32 	%r7368, %r7367, %r7355;
	st.shared.v4.f32 	[%r7368], {%f3541, %f3542, %f3543, %f3544};
	@%p969 bra 	$L__BB3_1056;
	setp.gt.u32 	%p970, %r138, 15;
	mul.wide.u32 	%rd2165, %r137, 16;
	add.s64 	%rd2166, %rd547, %rd2165;
	ld.global.v4.f32 	{%f3545, %f3546, %f3547, %f3548}, [%rd2166];
	shl.b32 	%r7369, %r3, 4;
	shl.b32 	%r7370, %r166, 4;
	mov.u32 	%r7371, _ZZ35hand_gemm_kernel_blockmn_4x4_sharedILi64ELi64ELi32EEviiiPfiS0_iS0_iffE4sm_B;
	add.s32 	%r7372, %r7371, %r7370;
	shl.b32 	%r7373, %r53, 8;
	add.s32 	%r7374, %r7372, %r7373;
	add.s32 	%r7375, %r7374, %r7369;
	add.s32 	%r7376, %r7375, %r7369;
	add.s32 	%r7377, %r7376, %r7369;
	add.s32 	%r7378, %r7377, %r7369;
	add.s32 	%r7379, %r7378, %r7369;
	add.s32 	%r7380, %r7379, %r7369;
	add.s32 	%r7381, %r7380, %r7369;
	add.s32 	%r7382, %r7381, %r7369;
	add.s32 	%r7383, %r7382, %r7369;
	st.shared.v4.f32 	[%r7383], {%f3545, %f3546, %f3547, %f3548};
	@%p970 bra 	$L__BB3_1056;
	setp.gt.u32 	%p971, %r139, 15;
	mul.wide.u32 	%rd2167, %r138, 16;
	add.s64 	%rd2168, %rd547, %rd2167;
	ld.global.v4.f32 	{%f3549, %f3550, %f3551, %f3552}, [%rd2168];
	shl.b32 	%r7384, %r3, 4;
	shl.b32 	%r7385, %r166, 4;
	mov.u32 	%r7386, _ZZ35hand_gemm_kernel_blockmn_4x4_sharedILi64ELi64ELi32EEviiiPfiS0_iS0_iffE4sm_B;
	add.s32 	%r7387, %r7386, %r7385;
	shl.b32 	%r7388, %r53, 8;
	add.s32 	%r7389, %r7387, %r7388;
	add.s32 	%r7390, %r7389, %r7384;
	add.s32 	%r7391, %r7390, %r7384;
	add.s32 	%r7392, %r7391, %r7384;
	add.s32 	%r7393, %r7392, %r7384;
	add.s32 	%r7394, %r7393, %r7384;
	add.s32 	%r7395, %r7394, %r7384;
	add.s32 	%r7396, %r7395, %r7384;
	add.s32 	%r7397, %r7396, %r7384;
	add.s32 	%r7398, %r7397, %r7384;
	add.s32 	%r7399, %r7398, %r7384;
	st.shared.v4.f32 	[%r7399], {%f3549, %f3550, %f3551, %f3552};
	@%p971 bra 	$L__BB3_1056;
	setp.gt.u32 	%p972, %r140, 15;
	mul.wide.u32 	%rd2169, %r139, 16;
	add.s64 	%rd2170, %rd547, %rd2169;
	ld.global.v4.f32 	{%f3553, %f3554, %f3555, %f3556}, [%rd2170];
	shl.b32 	%r7400, %r3, 4;
	shl.b32 	%r7401, %r166, 4;
	mov.u32 	%r7402, _ZZ35hand_gemm_kernel_blockmn_4x4_sharedILi64ELi64ELi32EEviiiPfiS0_iS0_iffE4sm_B;
	add.s32 	%r7403, %r7402, %r7401;
	shl.b32 	%r7404, %r53, 8;
	add.s32 	%r7405, %r7403, %r7404;
	add.s32 	%r7406, %r7405, %r7400;
	add.s32 	%r7407, %r7406, %r7400;
	add.s32 	%r7408, %r7407, %r7400;
	add.s32 	%r7409, %r7408, %r7400;
	add.s32 	%r7410, %r7409, %r7400;
	add.s32 	%r7411, %r7410, %r7400;
	add.s32 	%r7412, %r7411, %r7400;
	add.s32 	%r7413, %r7412, %r7400;
	add.s32 	%r7414, %r7413, %r7400;
	add.s32 	%r7415, %r7414, %r7400;
	add.s32 	%r7416, %r7415, %r7400;
	st.shared.v4.f32 	[%r7416], {%f3553, %f3554, %f3555, %f3556};
	@%p972 bra 	$L__BB3_1056;
	setp.gt.u32 	%p973, %r141, 15;
	mul.wide.u32 	%rd2171, %r140, 16;
	add.s64 	%rd2172, %rd547, %rd2171;
	ld.global.v4.f32 	{%f3557, %f3558, %f3559, %f3560}, [%rd2172];
	shl.b32 	%r7417, %r3, 4;
	shl.b32 	%r7418, %r166, 4;
	mov.u32 	%r7419, _ZZ35hand_gemm_kernel_blockmn_4x4_sharedILi64ELi64ELi32EEviiiPfiS0_iS0_iffE4sm_B;
	add.s32 	%r7420, %r7419, %r7418;
	shl.b32 	%r7421, %r53, 8;
	add.s32 	%r7422, %r7420, %r7421;
	add.s32 	%r7423, %r7422, %r7417;
	add.s32 	%r7424, %r7423, %r7417;
	add.s32 	%r7425, %r7424, %r7417;
	add.s32 	%r7426, %r7425, %r7417;
	add.s32 	%r7427, %r7426, %r7417;
	add.s32 	%r7428, %r7427, %r7417;
	add.s32 	%r7429, %r7428, %r7417;
	add.s32 	%r7430, %r7429, %r7417;
	add.s32 	%r7431, %r7430, %r7417;
	add.s32 	%r7432, %r7431, %r7417;
	add.s32 	%r7433, %r7432, %r7417;
	add.s32 	%r7434, %r7433, %r7417;
	st.shared.v4.f32 	[%r7434], {%f3557, %f3558, %f3559, %f3560};
	@%p973 bra 	$L__BB3_1056;
	setp.gt.u32 	%p974, %r142, 15;
	mul.wide.u32 	%rd2173, %r141, 16;
	add.s64 	%rd2174, %rd547, %rd2173;
	ld.global.v4.f32 	{%f3561, %f3562, %f3563, %f3564}, [%rd2174];
	shl.b32 	%r7435, %r3, 4;
	shl.b32 	%r7436, %r166, 4;
	mov.u32 	%r7437, _ZZ35hand_gemm_kernel_blockmn_4x4_sharedILi64ELi64ELi32EEviiiPfiS0_iS0_iffE4sm_B;
	add.s32 	%r7438, %r7437, %r7436;
	shl.b32 	%r7439, %r53, 8;
	add.s32 	%r7440, %r7438, %r7439;
	add.s32 	%r7441, %r7440, %r7435;
	add.s32 	%r7442, %r7441, %r7435;
	add.s32 	%r7443, %r7442, %r7435;
	add.s32 	%r7444, %r7443, %r7435;
	add.s32 	%r7445, %r7444, %r7435;
	add.s32 	%r7446, %r7445, %r7435;
	add.s32 	%r7447, %r7446, %r7435;
	add.s32 	%r7448, %r7447, %r7435;
	add.s32 	%r7449, %r7448, %r7435;
	add.s32 	%r7450, %r7449, %r7435;
	add.s32 	%r7451, %r7450, %r7435;
	add.s32 	%r7452, %r7451, %r7435;
	add.s32 	%r7453, %r7452, %r7435;
	st.shared.v4.f32 	[%r7453], {%f3561, %f3562, %f3563, %f3564};
	@%p974 bra 	$L__BB3_1056;
	setp.gt.u32 	%p975, %r143, 15;
	mul.wide.u32 	%rd2175, %r142, 16;
	add.s64 	%rd2176, %rd547, %rd2175;
	ld.global.v4.f32 	{%f3565, %f3566, %f3567, %f3568}, [%rd2176];
	shl.b32 	%r7454, %r3, 4;
	shl.b32 	%r7455, %r166, 4;
	mov.u32 	%r7456, _ZZ35hand_gemm_kernel_blockmn_4x4_sharedILi64ELi64ELi32EEviiiPfiS0_iS0_iffE4sm_B;
	add.s32 	%r7457, %r7456, %r7455;
	shl.b32 	%r7458, %r53, 8;
	add.s32 	%r7459, %r7457, %r7458;
	add.s32 	%r7460, %r7459, %r7454;
	add.s32 	%r7461, %r7460, %r7454;
	add.s32 	%r7462, %r7461, %r7454;
	add.s32 	%r7463, %r7462, %r7454;
	add.s32 	%r7464, %r7463, %r7454;
	add.s32 	%r7465, %r7464, %r7454;
	add.s32 	%r7466, %r7465, %r7454;
	add.s32 	%r7467, %r7466, %r7454;
	add.s32 	%r7468, %r7467, %r7454;
	add.s32 	%r7469, %r7468, %r7454;
	add.s32 	%r7470, %r7469, %r7454;
	add.s32 	%r7471, %r7470, %r7454;
	add.s32 	%r7472, %r7471, %r7454;
	add.s32 	%r7473, %r7472, %r7454;
	st.shared.v4.f32 	[%r7473], {%f3565, %f3566, %f3567, %f3568};
	@%p975 bra 	$L__BB3_1056;
	mul.wide.u32 	%rd2177, %r143, 16;
	add.s64 	%rd2178, %rd547, %rd2177;
	ld.global.v4.f32 	{%f3569, %f3570, %f3571, %f3572}, [%rd2178];
	shl.b32 	%r7474, %r3, 4;
	shl.b32 	%r7475, %r166, 4;
	mov.u32 	%r7476, _ZZ35hand_gemm_kernel_blockmn_4x4_sharedILi64ELi64ELi32EEviiiPfiS0_iS0_iffE4sm_B;
	add.s32 	%r7477, %r7476, %r7475;
	shl.b32 	%r7478, %r53, 8;
	add.s32 	%r7479, %r7477, %r7478;
	add.s32 	%r7480, %r7479, %r7474;
	add.s32 	%r7481, %r7480, %r7474;
	add.s32 	%r7482, %r7481, %r7474;
	add.s32 	%r7483, %r7482, %r7474;
	add.s32 	%r7484, %r7483, %r7474;
	add.s32 	%r7485, %r7484, %r7474;
	add.s32 	%r7486, %r7485, %r7474;
	add.s32 	%r7487, %r7486, %r7474;
	add.s32 	%r7488, %r7487, %r7474;
	add.s32 	%r7489, %r7488, %r7474;
	add.s32 	%r7490, %r7489, %r7474;
	add.s32 	%r7491, %r7490, %r7474;
	add.s32 	%r7492, %r7491, %r7474;
	add.s32 	%r7493, %r7492, %r7474;
	add.s32 	%r7494, %r7493, %r7474;
	st.shared.v4.f32 	[%r7494], {%f3569, %f3570, %f3571, %f3572};
$L__BB3_1056:
	setp.gt.u32 	%p976, %r55, 31;
	@%p976 bra 	$L__BB3_1217;
	@%p8 bra 	$L__BB3_1074;
	setp.gt.u32 	%p978, %r4, 15;
	add.s64 	%rd2179, %rd413, %rd22;
	shl.b64 	%rd2180, %rd2179, 2;
	add.s64 	%rd553, %rd414, %rd2180;
	mul.wide.u32 	%rd2181, %r166, 16;
	add.s64 	%rd554, %rd553, %rd2181;
	ld.global.v4.f32 	{%f3573, %f3574, %f3575, %f3576}, [%rd554];
	shl.b32 	%r7495, %r166, 4;
	mov.u32 	%r7496, _ZZ35hand_gemm_kernel_blockmn_4x4_sharedILi64ELi64ELi32EEviiiPfiS0_iS0_iffE4sm_B;
	add.s32 	%r7497, %r7496, %r7495;
	shl.b32 	%r7498, %r55, 8;
	add.s32 	%r7499, %r7497, %r7498;
	st.shared.v4.f32 	[%r7499], {%f3573, %f3574, %f3575, %f3576};
	@%p978 bra 	$L__BB3_1074;
	setp.gt.u32 	%p979, %r5, 15;
	mul.wide.s32 	%rd2182, %r3, 16;
	add.s64 	%rd555, %rd554, %rd2182;
	ld.global.v4.f32 	{%f3577, %f3578, %f3579, %f3580}, [%rd555];
	shl.b32 	%r7500, %r3, 4;
	shl.b32 	%r7501, %r166, 4;
	mov.u32 	%r7502, _ZZ35hand_gemm_kernel_blockmn_4x4_sharedILi64ELi64ELi32EEviiiPfiS0_iS0_iffE4sm_B;
	add.s32 	%r7503, %r7502, %r7501;
	shl.b32 	%r7504, %r55, 8;
	add.s32 	%r7505, %r7503, %r7504;
	add.s32 	%r7506, %r7505, %r7500;
	st.shared.v4.f32 	[%r7506], {%f3577, %f3578, %f3579, %f3580};
	@%p979 bra 	$L__BB3_1074;
	setp.gt.u32 	%p980, %r6, 15;
	mul.wide.s32 	%rd2183, %r3, 16;
	add.s64 	%rd556, %rd555, %rd2183;
	ld.global.v4.f32 	{%f3581, %f3582, %f3583, %f3584}, [%rd556];
	shl.b32 	%r7507, %r3, 4;
	shl.b32 	%r7508, %r166, 4;
	mov.u32 	%r7509, _ZZ35hand_gemm_kernel_blockmn_4x4_sharedILi64ELi64ELi32EEviiiPfiS0_iS0_iffE4sm_B;
	add.s32 	%r7510, %r7509, %r7508;
	shl.b32 	%r7511, %r55, 8;
	add.s32 	%r7512, %r7510, %r7511;
	add.s32 	%r7513, %r7512, %r7507;
	add.s32 	%r7514, %r7513, %r7507;
	st.shared.v4.f32 	[%r7514], {%f3581, %f3582, %f3583, %f3584};
	@%p980 bra 	$L__BB3_1074;
	setp.gt.u32 	%p981, %r7, 15;
	mul.wide.s32 	%rd2184, %r3, 16;
	add.s64 	%rd557, %rd556, %rd2184;
	ld.global.v4.f32 	{%f3585, %f3586, %f3587, %f3588}, [%rd557];
	shl.b32 	%r7515, %r3, 4;
	shl.b32 	%r7516, %r166, 4;
	mov.u32 	%r7517, _ZZ35hand_gemm_kernel_blockmn_4x4_sharedILi64ELi64ELi32EEviiiPfiS0_iS0_iffE4sm_B;
	add.s32 	%r7518, %r7517, %r7516;
	shl.b32 	%r7519, %r55, 8;
	add.s32 	%r7520, %r7518, %r7519;
	add.s32 	%r7521, %r7520, %r7515;
	add.s32 	%r7522, %r7521, %r7515;
	add.s32 	%r7523, %r7522, %r7515;
	st.shared.v4.f32 	[%r7523], {%f3585, %f3586, %f3587, %f3588};
	@%p981 bra 	$L__BB3_1074;
	setp.gt.u32 	%p982, %r8, 15;
	mul.wide.s32 	%rd2185, %r3, 16;
	add.s64 	%rd558, %rd557, %rd2185;
	ld.global.v4.f32 	{%f3589, %f3590, %f3591, %f3592}, [%rd558];
	shl.b32 	%r7524, %r3, 4;
	shl.b32 	%r7525, %r166, 4;
	mov.u32 	%r7526, _ZZ35hand_gemm_kernel_blockmn_4x4_sharedILi64ELi64ELi32EEviiiPfiS0_iS0_iffE4sm_B;
	add.s32 	%r7527, %r7526, %r7525;
	shl.b32 	%r7528, %r55, 8;
	add.s32 	%r7529, %r7527, %r7528;
	add.s32 	%r7530, %r7529, %r7524;
	add.s32 	%r7531, %r7530, %r7524;
	add.s32 	%r7532, %r7531, %r7524;
	add.s32 	%r7533, %r7532, %r7524;
	st.shared.v4.f32 	[%r7533], {%f3589, %f3590, %f3591, %f3592};
	@%p982 bra 	$L__BB3_1074;
	setp.gt.u32 	%p983, %r9, 15;
	mul.wide.s32 	%rd2186, %r3, 16;
	add.s64 	%rd2187, %rd558, %rd2186;
	ld.global.v4.f32 	{%f3593, %f3594, %f3595, %f3596}, [%rd2187];
	shl.b32 	%r7534, %r3, 4;
	shl.b32 	%r7535, %r166, 4;
	mov.u32 	%r7536, _ZZ35hand_gemm_kernel_blockmn_4x4_sharedILi64ELi64ELi32EEviiiPfiS0_iS0_iffE4sm_B;
	add.s32 	%r7537, %r7536, %r7535;
	shl.b32 	%r7538, %r55, 8;
	add.s32 	%r7539, %r7537, %r7538;
	add.s32 	%r7540, %r7539, %r7534;
	add.s32 	%r7541, %r7540, %r7534;
	add.s32 	%r7542, %r7541, %r7534;
	add.s32 	%r7543, %r7542, %r7534;
	add.s32 	%r7544, %r7543, %r7534;
	st.shared.v4.f32 	[%r7544], {%f3593, %f3594, %f3595, %f3596};
	@%p983 bra 	$L__BB3_1074;
	setp.gt.u32 	%p984, %r10, 15;
	mul.wide.u32 	%rd2188, %r9, 16;
	add.s64 	%rd2189, %rd553, %rd2188;
	ld.global.v4.f32 	{%f3597, %f3598, %f3599, %f3600}, [%rd2189];
	shl.b32 	%r7545, %r3, 4;
	shl.b32 	%r7546, %r166, 4;
	mov.u32 	%r7547, _ZZ35hand_gemm_kernel_blockmn_4x4_sharedILi64ELi64ELi32EEviiiPfiS0_iS0_iffE4sm_B;
	add.s32 	%r7548, %r7547, %r7546;
	shl.b32 	%r7549, %r55, 8;
	add.s32 	%r7550, %r7548, %r7549;
	add.s32 	%r7551, %r7550, %r7545;
	add.s32 	%r7552, %r7551, %r7545;
	add.s32 	%r7553, %r7552, %r7545;
	add.s32 	%r7554, %r7553, %r7545;
	add.s32 	%r7555, %r7554, %r7545;
	add.s32 	%r7556, %r7555, %r7545;
	st.shared.v4.f32 	[%r7556], {%f3597, %f3598, %f3599, %f3600};
	@%p984 bra 	$L__BB3_1074;
	setp.gt.u32 	%p985, %r136, 15;
	mul.wide.u32 	%rd2190, %r10, 16;
	add.s64 	%rd2191, %rd553, %rd2190;
	ld.global.v4.f32 	{%f3601, %f3602, %f3603, %f3604}, [%rd2191];
	shl.b32 	%r7557, %r3, 4;
	shl.b32 	%r7558, %r166, 4;
	mov.u32 	%r7559, _ZZ35hand_gemm_kernel_blockmn_4x4_sharedILi64ELi64ELi32EEviiiPfiS0_iS0_iffE4sm_B;
	add.s32 	%r7560, %r7559, %r7558;
	shl.b32 	%r7561, %r55, 8;
	add.s32 	%r7562, %r7560, %r7561;
	add.s32 	%r7563, %r7562, %r7557;
	add.s32 	%r7564, %r7563, %r7557;
	add.s32 	%r7565, %r7564, %r7557;
	add.s32 	%r7566, %r7565, %r7557;
	add.s32 	%r7567, %r7566, %r7557;
	add.s32 	%r7568, %r7567, %r7557;
	add.s32 	%r7569, %r7568, %r7557;
	st.shared.v4.f32 	[%r7569], {%f3601, %f3602, %f3603, %f3604};
	@%p985 bra 	$L__BB3_1074;
	setp.gt.u32 	%p986, %r137, 15;
	mul.wide.u32 	%rd2192, %r136, 16;
	add.s64 	%rd2193, %rd553, %rd2192;
	ld.global.v4.f32 	{%f3605, %f3606, %f3607, %f3608}, [%rd2193];
	shl.b32 	%r7570, %r3, 4;
	shl.b32 	%r7571, %r166, 4;
	mov.u32 	%r7572, _ZZ35hand_gemm_kernel_blockmn_4x4_sharedILi64ELi64ELi32EEviiiPfiS0_iS0_iffE4sm_B;
	add.s32 	%r7573, %r7572, %r7571;
	shl.b32 	%r7574, %r55, 8;
	add.s32 	%r7575, %r7573, %r7574;
	add.s32 	%r7576, %r7575, %r7570;
	add.s32 	%r7577, %r7576, %r7570;
	add.s32 	%r7578, %r7577, %r7570;
	add.s32 	%r7579, %r7578, %r7570;
	add.s32 	%r7580, %r7579, %r7570;
	add.s32 	%r7581, %r7580, %r7570;
	add.s32 	%r7582, %r7581, %r7570;
	add.s32 	%r7583, %r7582, %r7570;
	st.shared.v4.f32 	[%r7583], {%f3605, %f3606, %f3607, %f3608};
	@%p986 bra 	$L__BB3_1074;
	setp.gt.u32 	%p987, %r138, 15;
	mul.wide.u32 	%rd2194, %r137, 16;
	add.s64 	%rd2195, %rd553, %rd2194;
	ld.global.v4.f32 	{%f3609, %f3610, %f3611, %f3612}, [%rd2195];
	shl.b32 	%r7584, %r3, 4;
	shl.b32 	%r7585, %r166, 4;
	mov.u32 	%r7586, _ZZ35hand_gemm_kernel_blockmn_4x4_sharedILi64ELi64ELi32EEviiiPfiS0_iS0_iffE4sm_B;
	add.s32 	%r7587, %r7586, %r7585;
	shl.b32 	%r7588, %r55, 8;
	add.s32 	%r7589, %r7587, %r7588;
	add.s32 	%r7590, %r7589, %r7584;
	add.s32 	%r7591, %r7590, %r7584;
	add.s32 	%r7592, %r7591, %r7584;
	add.s32 	%r7593, %r7592, %r7584;
	add.s32 	%r7594, %r7593, %r7584;
	add.s32 	%r7595, %r7594, %r7584;
	add.s32 	%r7596, %r7595, %r7584;
	add.s32 	%r7597, %r7596, %r7584;
	add.s32 	%r7598, %r7597, %r7584;
	st.shared.v4.f32 	[%r7598], {%f3609, %f3610, %f3611, %f3612};
	@%p987 bra 	$L__BB3_1074;
	setp.gt.u32 	%p988, %r139, 15;
	mul.wide.u32 	%rd2196, %r138, 16;
	add.s64 	%rd2197, %rd553, %rd2196;
	ld.global.v4.f32 	{%f3613, %f3614, %f3615, %f3616}, [%rd2197];
	shl.b32 	%r7599, %r3, 4;
	shl.b32 	%r7600, %r166, 4;
	mov.u32 	%r7601, _ZZ35hand_gemm_kernel_blockmn_4x4_sharedILi64ELi64ELi32EEviiiPfiS0_iS0_iffE4sm_B;
	add.s32 	%r7602, %r7601, %r7600;
	shl.b32 	%r7603, %r55, 8;
	add.s32 	%r7604, %r7602, %r7603;
	add.s32 	%r7605, %r7604, %r7599;
	add.s32 	%r7606, %r7605, %r7599;
	add.s32 	%r7607, %r7606, %r7599;
	add.s32 	%r7608, %r7607, %r7599;
	add.s32 	%r7609, %r7608, %r7599;
	add.s32 	%r7610, %r7609, %r7599;
	add.s32 	%r7611, %r7610, %r7599;
	add.s32 	%r7612, %r7611, %r7599;
	add.s32 	%r7613, %r7612, %r7599;
	add.s32 	%r7614, %r7613, %r7599;
	st.shared.v4.f32 	[%r7614], {%f3613, %f3614, %f3615, %f3616};
	@%p988 bra 	$L__BB3_1074;
	setp.gt.u32 	%p989, %r140, 15;
	mul.wide.u32 	%rd2198, %r139, 16;
	add.s64 	%rd2199, %rd553, %rd2198;
	ld.global.v4.f32 	{%f3617, %f3618, %f3619, %f3620}, [%rd2199];
	shl.b32 	%r7615, %r3, 4;
	shl.b32 	%r7616, %r166, 4;
	mov.u32 	%r7617, _ZZ35hand_gemm_kernel_blockmn_4x4_sharedILi64ELi64ELi32EEviiiPfiS0_iS0_iffE4sm_B;
	add.s32 	%r7618, %r7617, %r7616;
	shl.b32 	%r7619, %r55, 8;
	add.s32 	%r7620, %r7618, %r7619;
	add.s32 	%r7621, %r7620, %r7615;
	add.s32 	%r7622, %r7621, %r7615;
	add.s32 	%r7623, %r7622, %r7615;
	add.s32 	%r7624, %r7623, %r7615;
	add.s32 	%r7625, %r7624, %r7615;
	add.s32 	%r7626, %r7625, %r7615;
	add.s32 	%r7627, %r7626, %r7615;
	add.s32 	%r7628, %r7627, %r7615;
	add.s32 	%r7629, %r7628, %r7615;
	add.s32 	%r7630, %r7629, %r7615;
	add.s32 	%r7631, %r7630, %r7615;
	st.shared.v4.f32 	[%r7631], {%f3617, %f3618, %f3619, %f3620};
	@%p989 bra 	$L__BB3_1074;
	setp.gt.u32 	%p990, %r141, 15;
	mul.wide.u32 	%rd2200, %r140, 16;
	add.s64 	%rd2201, %rd553, %rd2200;
	ld.global.v4.f32 	{%f3621, %f3622, %f3623, %f3624}, [%rd2201];
	shl.b32 	%r7632, %r3, 4;
	shl.b32 	%r7633, %r166, 4;
	mov.u32 	%r7634, _ZZ35hand_gemm_kernel_blockmn_4x4_sharedILi64ELi64ELi32EEviiiPfiS0_iS0_iffE4sm_B;
	add.s32 	%r7635, %r7634, %r7633;
	shl.b32 	%r7636, %r55, 8;
	add.s32 	%r7637, %r7635, %r7636;
	add.s32 	%r7638, %r7637, %r7632;
	add.s32 	%r7639, %r7638, %r7632;
	add.s32 	%r7640, %r7639, %r7632;
	add.s32 	%r7641, %r7640, %r7632;
	add.s32 	%r7642, %r7641, %r7632;
	add.s32 	%r7643, %r7642, %r7632;
	add.s32 	%r7644, %r7643, %r7632;
	add.s32 	%r7645, %r7644, %r7632;
	add.s32 	%r7646, %r7645, %r7632;
	add.s32 	%r7647, %r7646, %r7632;
	add.s32 	%r7648, %r7647, %r7632;
	add.s32 	%r7649, %r7648, %r7632;
	st.shared.v4.f32 	[%r7649], {%f3621, %f3622, %f3623, %f3624};
	@%p990 bra 	$L__BB3_1074;
	setp.gt.u32 	%p991, %r142, 15;
	mul.wide.u32 	%rd2202, %r141, 16;
	add.s64 	%rd2203, %rd553, %rd2202;
	ld.global.v4.f32 	{%f3625, %f3626, %f3627, %f3628}, [%rd2203];
	shl.b32 	%r7650, %r3, 4;
	shl.b32 	%r7651, %r166, 4;
	mov.u32 	%r7652, _ZZ35hand_gemm_kernel_blockmn_4x4_sharedILi64ELi64ELi32EEviiiPfiS0_iS0_iffE4sm_B;
	add.s32 	%r7653, %r7652, %r7651;
	shl.b32 	%r7654, %r55, 8;
	add.s32 	%r7655, %r7653, %r7654;
	add.s32 	%r7656, %r7655, %r7650;
	add.s32 	%r7657, %r7656, %r7650;
	add.s32 	%r7658, %r7657, %r7650;
	add.s32 	%r7659, %r7658, %r7650;
	add.s32 	%r7660, %r7659, %r7650;
	add.s32 	%r7661, %r7660, %r7650;
	add.s32 	%r7662, %r7661, %r7650;
	add.s32 	%r7663, %r7662, %r7650;
	add.s32 	%r7664, %r7663, %r7650;
	add.s32 	%r7665, %r7664, %r7650;
	add.s32 	%r7666, %r7665, %r7650;
	add.s32 	%r7667, %r7666, %r7650;
	add.s32 	%r7668, %r7667, %r7650;
	st.shared.v4.f32 	[%r7668], {%f3625, %f3626, %f3627, %f3628};
	@%p991 bra 	$L__BB3_1074;
	setp.gt.u32 	%p992, %r143, 15;
	mul.wide.u32 	%rd2204, %r142, 16;
	add.s64 	%rd2205, %rd553, %rd2204;
	ld.global.v4.f32 	{%f3629, %f3630, %f3631, %f3632}, [%rd2205];
	shl.b32 	%r7669, %r3, 4;
	shl.b32 	%r7670, %r166, 4;
	mov.u32 	%r7671, _ZZ35hand_gemm_kernel_blockmn_4x4_sharedILi64ELi64ELi32EEviiiPfiS0_iS0_iffE4sm_B;
	add.s32 	%r7672, %r7671, %r7670;
	shl.b32 	%r7673, %r55, 8;
	add.s32 	%r7674, %r7672, %r7673;
	add.s32 	%r7675, %r7674, %r7669;
	add.s32 	%r7676, %r7675, %r7669;
	add.s32 	%r7677, %r7676, %r7669;
	add.s32 	%r7678, %r7677, %r7669;
	add.s32 	%r7679, %r7678, %r7669;
	add.s32 	%r7680, %r7679, %r7669;
	add.s32 	%r7681, %r7680, %r7669;
	add.s32 	%r7682, %r7681, %r7669;
	add.s32 	%r7683, %r7682, %r7669;
	add.s32 	%r7684, %r7683, %r7669;
	add.s32 	%r7685, %r7684, %r7669;
	add.s32 	%r7686, %r7685, %r7669;
	add.s32 	%r7687, %r7686, %r7669;
	add.s32 	%r7688, %r7687, %r7669;
	st.shared.v4.f32 	[%r7688], {%f3629, %f3630, %f3631, %f3632};
	@%p992 bra 	$L__BB3_1074;
	mul.wide.u32 	%rd2206, %r143, 16;
	add.s64 	%rd2207, %rd553, %rd2206;
	ld.global.v4.f32 	{%f3633, %f3634, %f3635, %f3636}, [%rd2207];
	shl.b32 	%r7689, %r3, 4;
	shl.b32 	%r7690, %r166, 4;
	mov.u32 	%r7691, _ZZ35hand_gemm_kernel_blockmn_4x4_sharedILi64ELi64ELi32EEviiiPfiS0_iS0_iffE4sm_B;
	add.s32 	%r7692, %r7691, %r7690;
	shl.b32 	%r7693, %r55, 8;
	add.s32 	%r7694, %r7692, %r7693;
	add.s32 	%r7695, %r7694, %r7689;
	add.s32 	%r7696, %r7695, %r7689;
	add.s32 	%r7697, %r7696, %r7689;
	add.s32 	%r7698, %r7697, %r7689;
	add.s32 	%r7699, %r7698, %r7689;
	add.s32 	%r7700, %r7699, %r7689;
	add.s32 	%r7701, %r7700, %r7689;
	add.s32 	%r7702, %r7701, %r7689;
	add.s32 	%r7703, %r7702, %r7689;
	add.s32 	%r7704, %r7703, %r7689;
	add.s32 	%r7705, %r7704, %r7689;
	add.s32 	%r7706, %r7705, %r7689;
	add.s32 	%r7707, %r7706, %r7689;
	add.s32 	%r7708, %r7707, %r7689;
	add.s32 	%r7709, %r7708, %r7689;
	st.shared.v4.f32 	[%r7709], {%f3633, %f3634, %f3635, %f3636};
$L__BB3_1074:
	setp.gt.u32 	%p993, %r57, 31;
	@%p993 bra 	$L__BB3_1217;
	@%p8 bra 	$L__BB3_1092;
	setp.gt.u32 	%p995, %r4, 15;
	add.s64 	%rd2208, %rd413, %rd23;
	shl.b64 	%rd2209, %rd2208, 2;
	add.s64 	%rd559, %rd414, %rd2209;
	mul.wide.u32 	%rd2210, %r166, 16;
	add.s64 	%rd560, %rd559, %rd2210;
	ld.global.v4.f32 	{%f3637, %f3638, %f3639, %f3640}, [%rd560];
	shl.b32 	%r7710, %r166, 4;
	mov.u32 	%r7711, _ZZ35hand_gemm_kernel_blockmn_4x4_sharedILi64ELi64ELi32EEviiiPfiS0_iS0_iffE4sm_B;
	add.s32 	%r7712, %r7711, %r7710;
	shl.b32 	%r7713, %r57, 8;
	add.s32 	%r7714, %r7712, %r7713;
	st.shared.v4.f32 	[%r7714], {%f3637, %f3638, %f3639, %f3640};
	@%p995 bra 	$L__BB3_1092;
	setp.gt.u32 	%p996, %r5, 15;
	mul.wide.s32 	%rd2211, %r3, 16;
	add.s64 	%rd561, %rd560, %rd2211;
	ld.global.v4.f32 	{%f3641, %f3642, %f3643, %f3644}, [%rd561];
	shl.b32 	%r7715, %r3, 4;
	shl.b32 	%r7716, %r166, 4;
	mov.u32 	%r7717, _ZZ35hand_gemm_kernel_blockmn_4x4_sharedILi64ELi64ELi32EEviiiPfiS0_iS0_iffE4sm_B;
	add.s32 	%r7718, %r7717, %r7716;
	shl.b32 	%r7719, %r57, 8;
	add.s32 	%r7720, %r7718, %r7719;
	add.s32 	%r7721, %r7720, %r7715;
	st.shared.v4.f32 	[%r7721], {%f3641, %f3642, %f3643, %f3644};
	@%p996 bra 	$L__BB3_1092;
	setp.gt.u32 	%p997, %r6, 15;
	mul.wide.s32 	%rd2212, %r3, 16;
	add.s64 	%rd562, %rd561, %rd2212;
	ld.global.v4.f32 	{%f3645, %f3646, %f3647, %f3648}, [%rd562];
	shl.b32 	%r7722, %r3, 4;
	shl.b32 	%r7723, %r166, 4;
	mov.u32 	%r7724, _ZZ35hand_gemm_kernel_blockmn_4x4_sharedILi64ELi64ELi32EEviiiPfiS0_iS0_iffE4sm_B;
	add.s32 	%r7725, %r7724, %r7723;
	shl.b32 	%r7726, %r57, 8;
	add.s32 	%r7727, %r7725, %r7726;
	add.s32 	%r7728, %r7727, %r7722;
	add.s32 	%r7729, %r7728, %r7722;
	st.shared.v4.f32 	[%r7729], {%f3645, %f3646, %f3647, %f3648};
	@%p997 bra 	$L__BB3_1092;
	setp.gt.u32 	%p998, %r7, 15;
	mul.wide.s32 	%rd2213, %r3, 16;
	add.s64 	%rd563, %rd562, %rd2213;
	ld.global.v4.f32 	{%f3649, %f3650, %f3651, %f3652}, [%rd563];
	shl.b32 	%r7730, %r3, 4;
	shl.b32 	%r7731, %r166, 4;
	mov.u32 	%r7732, _ZZ35hand_gemm_kernel_blockmn_4x4_sharedILi64ELi64ELi32EEviiiPfiS0_iS0_iffE4sm_B;
	add.s32 	%r7733, %r7732, %r7731;
	shl.b32 	%r7734, %r57, 8;
	add.s32 	%r7735, %r7733, %r7734;
	add.s32 	%r7736, %r7735, %r7730;
	add.s32 	%r7737, %r7736, %r7730;
	add.s32 	%r7738, %r7737, %r7730;
	st.shared.v4.f32 	[%r7738], {%f3649, %f3650, %f3651, %f3652};
	@%p998 bra 	$L__BB3_1092;
	setp.gt.u32 	%p999, %r8, 15;
	mul.wide.s32 	%rd2214, %r3, 16;
	add.s64 	%rd564, %rd563, %rd2214;
	ld.global.v4.f32 	{%f3653, %f3654, %f3655, %f3656}, [%rd564];
	shl.b32 	%r7739, %r166, 4;
	mov.u32 	%r7740, _ZZ35hand_gemm_kernel_blockmn_4x4_sharedILi64ELi64ELi32EEviiiPfiS0_iS0_iffE4sm_B;
	add.s32 	%r7741, %r7740, %r7739;
	shl.b32 	%r7742, %r57, 8;
	add.s32 	%r7743, %r7741, %r7742;
	shl.b32 	%r7744, %r3, 4;
	add.s32 	%r7745, %r7743, %r7744;
	add.s32 	%r7746, %r7745, %r7744;
	add.s32 	%r7747, %r7746, %r7744;
	add.s32 	%r7748, %r7747, %r7744;
	st.shared.v4.f32 	[%r7748], {%f3653, %f3654, %f3655, %f3656};
	@%p999 bra 	$L__BB3_1092;
	setp.gt.u32 	%p1000, %r9, 15;
	mul.wide.s32 	%rd2215, %r3, 16;
	add.s64 	%rd2216, %rd564, %rd2215;
	ld.global.v4.f32 	{%f3657, %f3658, %f3659, %f3660}, [%rd2216];
	shl.b32 	%r7749, %r3, 4;
	shl.b32 	%r7750, %r166, 4;
	mov.u32 	%r7751, _ZZ35hand_gemm_kernel_blockmn_4x4_sharedILi64ELi64ELi32EEviiiPfiS0_iS0_iffE4sm_B;
	add.s32 	%r7752, %r7751, %r7750;
	shl.b32 	%r7753, %r57, 8;
	add.s32 	%r7754, %r7752, %r7753;
	add.s32 	%r7755, %r7754, %r7749;
	add.s32 	%r7756, %r7755, %r7749;
	add.s32 	%r7757, %r7756, %r7749;
	add.s32 	%r7758, %r7757, %r7749;
	add.s32 	%r7759, %r7758, %r7749;
	st.shared.v4.f32 	[%r7759], {%f3657, %f3658, %f3659, %f3660};
	@%p1000 bra 	$L__BB3_1092;
	setp.gt.u32 	%p1001, %r10, 15;
	mul.wide.u32 	%rd2217, %r9, 16;
	add.s64 	%rd2218, %rd559, %rd2217;
	ld.global.v4.f32 	{%f3661, %f3662, %f3663, %f3664}, [%rd2218];
	shl.b32 	%r7760, %r3, 4;
	shl.b32 	%r7761, %r166, 4;
	mov.u32 	%r7762, _ZZ35hand_gemm_kernel_blockmn_4x4_sharedILi64ELi64ELi32EEviiiPfiS0_iS0_iffE4sm_B;
	add.s32 	%r7763, %r7762, %r7761;
	shl.b32 	%r7764, %r57, 8;
	add.s32 	%r7765, %r7763, %r7764;
	add.s32 	%r7766, %r7765, %r7760;
	add.s32 	%r7767, %r7766, %r7760;
	add.s32 	%r7768, %r7767, %r7760;
	add.s32 	%r7769, %r7768, %r7760;
	add.s32 	%r7770, %r7769, %r7760;
	add.s32 	%r7771, %r7770, %r7760;
	st.shared.v4.f32 	[%r7771], {%f3661, %f3662, %f3663, %f3664};
	@%p1001 bra 	$L__BB3_1092;
	setp.gt.u32 	%p1002, %r136, 15;
	mul.wide.u32 	%rd2219, %r10, 16;
	add.s64 	%rd2220, %rd559, %rd2219;
	ld.global.v4.f32 	{%f3665, %f3666, %f3667, %f3668}, [%rd2220];
	shl.b32 	%r7772, %r3, 4;
	shl.b32 	%r7773, %r166, 4;
	mov.u32 	%r7774, _ZZ35hand_gemm_kernel_blockmn_4x4_sharedILi64ELi64ELi32EEviiiPfiS0_iS0_iffE4sm_B;
	add.s32 	%r7775, %r7774, %r7773;
	shl.b32 	%r7776, %r57, 8;
	add.s32 	%r7777, %r7775, %r7776;
	add.s32 	%r7778, %r7777, %r7772;
	add.s32 	%r7779, %r7778, %r7772;
	add.s32 	%r7780, %r7779, %r7772;
	add.s32 	%r7781, %r7780, %r7772;
	add.s32 	%r7782, %r7781, %r7772;
	add.s32 	%r7783, %r7782, %r7772;
	add.s32 	%r7784, %r7783, %r7772;
	st.shared.v4.f32 	[%r7784], {%f3665, %f3666, %f3667, %f3668};
	@%p1002 bra 	$L__BB3_1092;
	setp.gt.u32 	%p1003, %r137, 15;
	mul.wide.u32 	%rd2221, %r136, 16;
	add.s64 	%rd2222, %rd559, %rd2221;
	ld.global.v4.f32 	{%f3669, %f3670, %f3671, %f3672}, [%rd2222];
	shl.b32 	%r7785, %r3, 4;
	shl.b32 	%r7786, %r166, 4;
	mov.u32 	%r7787, _ZZ35hand_gemm_kernel_blockmn_4x4_sharedILi64ELi64ELi32EEviiiPfiS0_iS0_iffE4sm_B;
	add.s32 	%r7788, %r7787, %r7786;
	shl.b32 	%r7789, %r57, 8;
	add.s32 	%r7790, %r7788, %r7789;
	add.s32 	%r7791, %r7790, %r7785;
	add.s32 	%r7792, %r7791, %r7785;
	add.s32 	%r7793, %r7792, %r7785;
	add.s32 	%r7794, %r7793, %r7785;
	add.s32 	%r7795, %r7794, %r7785;
	add.s32 	%r7796, %r7795, %r7785;
	add.s32 	%r7797, %r7796, %r7785;
	add.s32 	%r7798, %r7797, %r7785;
	st.shared.v4.f32 	[%r7798], {%f3669, %f3670, %f3671, %f3672};
	@%p1003 bra 	$L__BB3_1092;
	setp.gt.u32 	%p1004, %r138, 15;
	mul.wide.u32 	%rd2223, %r137, 16;
	add.s64 	%rd2224, %rd559, %rd2223;
	ld.global.v4.f32 	{%f3673, %f3674, %f3675, %f3676}, [%rd2224];
	shl.b32 	%r7799, %r3, 4;
	shl.b32 	%r7800, %r166, 4;
	mov.u32 	%r7801, _ZZ35hand_gemm_kernel_blockmn_4x4_sharedILi64ELi64ELi32EEviiiPfiS0_iS0_iffE4sm_B;
	add.s32 	%r7802, %r7801, %r7800;
	shl.b32 	%r7803, %r57, 8;
	add.s32 	%r7804, %r7802, %r7803;
	add.s32 	%r7805, %r7804, %r7799;
	add.s32 	%r7806, %r7805, %r7799;
	add.s32 	%r7807, %r7806, %r7799;
	add.s32 	%r7808, %r7807, %r7799;
	add.s32 	%r7809, %r7808, %r7799;
	add.s32 	%r7810, %r7809, %r7799;
	add.s32 	%r7811, %r7810, %r7799;
	add.s32 	%r7812, %r7811, %r7799;
	add.s32 	%r7813, %r7812, %r7799;
	st.shared.v4.f32 	[%r7813], {%f3673, %f3674, %f3675, %f3676};
	@%p1004 bra 	$L__BB3_1092;
	setp.gt.u32 	%p1005, %r139, 15;
	mul.wide.u32 	%rd2225, %r138, 16;
	add.s64 	%rd2226, %rd559, %rd2225;
	ld.global.v4.f32 	{%f3677, %f3678, %f3679, %f3680}, [%rd2226];
	shl.b32 	%r7814, %r3, 4;
	shl.b32 	%r7815, %r166, 4;
	mov.u32 	%r7816, _ZZ35hand_gemm_kernel_blockmn_4x4_sharedILi64ELi64ELi32EEviiiPfiS0_iS0_iffE4sm_B;
	add.s32 	%r7817, %r7816, %r7815;
	shl.b32 	%r7818, %r57, 8;
	add.s32 	%r7819, %r7817, %r7818;
	add.s32 	%r7820, %r7819, %r7814;
	add.s32 	%r7821, %r7820, %r7814;
	add.s32 	%r7822, %r7821, %r7814;
	add.s32 	%r7823, %r7822, %r7814;
	add.s32 	%r7824, %r7823, %r7814;
	add.s32 	%r7825, %r7824, %r7814;
	add.s32 	%r7826, %r7825, %r7814;
	add.s32 	%r7827, %r7826, %r7814;
	add.s32 	%r7828, %r7827, %r7814;
	add.s32 	%r7829, %r7828, %r7814;
	st.shared.v4.f32 	[%r7829], {%f3677, %f3678, %f3679, %f3680};
	@%p1005 bra 	$L__BB3_1092;
	setp.gt.u32 	%p1006, %r140, 15;
	mul.wide.u32 	%rd2227, %r139, 16;
	add.s64 	%rd2228, %rd559, %rd2227;
	ld.global.v4.f32 	{%f3681, %f3682, %f3683, %f3684}, [%rd2228];
	shl.b32 	%r7830, %r3, 4;
	shl.b32 	%r7831, %r166, 4;
	mov.u32 	%r7832, _ZZ35hand_gemm_kernel_blockmn_4x4_sharedILi64ELi64ELi32EEviiiPfiS0_iS0_iffE4sm_B;
	add.s32 	%r7833, %r7832, %r7831;
	shl.b32 	%r7834, %r57, 8;
	add.s32 	%r7835, %r7833, %r7834;
	add.s32 	%r7836, %r7835, %r7830;
	add.s32 	%r7837, %r7836, %r7830;
	add.s32 	%r7838, %r7837, %r7830;
	add.s32 	%r7839, %r7838, %r7830;
	add.s32 	%r7840, %r7839, %r7830;
	add.s32 	%r7841, %r7840, %r7830;
	add.s32 	%r7842, %r7841, %r7830;
	add.s32 	%r7843, %r7842, %r7830;
	add.s32 	%r7844, %r7843, %r7830;
	add.s32 	%r7845, %r7844, %r7830;
	add.s32 	%r7846, %r7845, %r7830;
	st.shared.v4.f32 	[%r7846], {%f3681, %f3682, %f3683, %f3684};
	@%p1006 bra 	$L__BB3_1092;
	setp.gt.u32 	%p1007, %r141, 15;
	mul.wide.u32 	%rd2229, %r140, 16;
	add.s64 	%rd2230, %rd559, %rd2229;
	ld.global.v4.f32 	{%f3685, %f3686, %f3687, %f3688}, [%rd2230];
	shl.b32 	%r7847, %r3, 4;
	shl.b32 	%r7848, %r166, 4;
	mov.u32 	%r7849, _ZZ35hand_gemm_kernel_blockmn_4x4_sharedILi64ELi64ELi32EEviiiPfiS0_iS0_iffE4sm_B;
	add.s32 	%r7850, %r7849, %r7848;
	shl.b32 	%r7851, %r57, 8;
	add.s32 	%r7852, %r7850, %r7851;
	add.s32 	%r7853, %r7852, %r7847;
	add.s32 	%r7854, %r7853, %r7847;
	add.s32 	%r7855, %r7854, %r7847;
	add.s32 	%r7856, %r7855, %r7847;
	add.s32 	%r7857, %r7856, %r7847;
	add.s32 	%r7858, %r7857, %r7847;
	add.s32 	%r7859, %r7858, %r7847;
	add.s32 	%r7860, %r7859, %r7847;
	add.s32 	%r7861, %r7860, %r7847;
	add.s32 	%r7862, %r7861, %r7847;
	add.s32 	%r7863, %r7862, %r7847;
	add.s32 	%r7864, %r7863, %r7847;
	st.shared.v4.f32 	[%r7864], {%f3685, %f3686, %f3687, %f3688};
	@%p1007 bra 	$L__BB3_1092;
	setp.gt.u32 	%p1008, %r142, 15;
	mul.wide.u32 	%rd2231, %r141, 16;
	add.s64 	%rd2232, %rd559, %rd2231;
	ld.global.v4.f32 	{%f3689, %f3690, %f3691, %f3692}, [%rd2232];
	shl.b32 	%r7865, %r3, 4;
	shl.b32 	%r7866, %r166, 4;
	mov.u32 	%r7867, _ZZ35hand_gemm_kernel_blockmn_4x4_sharedILi64ELi64ELi32EEviiiPfiS0_iS0_iffE4sm_B;
	add.s32 	%r7868, %r7867, %r7866;
	shl.b32 	%r7869, %r57, 8;
	add.s32 	%r7870, %r7868, %r7869;
	add.s32 	%r7871, %r7870, %r7865;
	add.s32 	%r7872, %r7871, %r7865;
	add.s32 	%r7873, %r7872, %r7865;
	add.s32 	%r7874, %r7873, %r7865;
	add.s32 	%r7875, %r7874, %r7865;
	add.s32 	%r7876, %r7875, %r7865;
	add.s32 	%r7877, %r7876, %r7865;
	add.s32 	%r7878, %r7877, %r7865;
	add.s32 	%r7879, %r7878, %r7865;
	add.s32 	%r7880, %r7879, %r7865;
	add.s32 	%r7881, %r7880, %r7865;
	add.s32 	%r7882, %r7881, %r7865;
	add.s32 	%r7883, %r7882, %r7865;
	st.shared.v4.f32 	[%r7883], {%f3689, %f3690, %f3691, %f3692};
	@%p1008 bra 	$L__BB3_1092;
	setp.gt.u32 	%p1009, %r143, 15;
	mul.wide.u32 	%rd2233, %r142, 16;
	add.s64 	%rd2234, %rd559, %rd2233;
	ld.global.v4.f32 	{%f3693, %f3694, %f3695, %f3696}, [%rd2234];
	shl.b32 	%r7884, %r3, 4;
	shl.b32 	%r7885, %r166, 4;
	mov.u32 	%r7886, _ZZ35hand_gemm_kernel_blockmn_4x4_sharedILi64ELi64ELi32EEviiiPfiS0_iS0_iffE4sm_B;
	add.s32 	%r7887, %r7886, %r7885;
	shl.b32 	%r7888, %r57, 8;
	add.s32 	%r7889, %r7887, %r7888;
	add.s32 	%r7890, %r7889, %r7884;
	add.s32 	%r7891, %r7890, %r7884;
	add.s32 	%r7892, %r7891, %r7884;
	add.s32 	%r7893, %r7892, %r7884;
	add.s32 	%r7894, %r7893, %r7884;
	add.s32 	%r7895, %r7894, %r7884;
	add.s32 	%r7896, %r7895, %r7884;
	add.s32 	%r7897, %r7896, %r7884;
	add.s32 	%r7898, %r7897, %r7884;
	add.s32 	%r7899, %r7898, %r7884;
	add.s32 	%r7900, %r7899, %r7884;
	add.s32 	%r7901, %r7900, %r7884;
	add.s32 	%r7902, %r7901, %r7884;
	add.s32 	%r7903, %r7902, %r7884;
	st.shared.v4.f32 	[%r7903], {%f3693, %f3694, %f3695, %f3696};
	@%p1009 bra 	$L__BB3_1092;
	mul.wide.u32 	%rd2235, %r143, 16;
	add.s64 	%rd2236, %rd559, %rd2235;
	ld.global.v4.f32 	{%f3697, %f3698, %f3699, %f3700}, [%rd2236];
	shl.b32 	%r7904, %r3, 4;
	shl.b32 	%r7905, %r166, 4;
	mov.u32 	%r7906, _ZZ35hand_gemm_kernel_blockmn_4x4_sharedILi64ELi64ELi32EEviiiPfiS0_iS0_iffE4sm_B;
	add.s32 	%r7907, %r7906, %r7905;
	shl.b32 	%r7908, %r57, 8;
	add.s32 	%r7909, %r7907, %r7908;
	add.s32 	%r7910, %r7909, %r7904;
	add.s32 	%r7911, %r7910, %r7904;
	add.s32 	%r7912, %r7911, %r7904;
	add.s32 	%r7913, %r7912, %r7904;
	add.s32 	%r7914, %r7913, %r7904;
	add.s32 	%r7915, %r7914, %r7904;
	add.s32 	%r7916, %r7915, %r7904;
	add.s32 	%r7917, %r7916, %r7904;
	add.s32 	%r7918, %r7917, %r7904;
	add.s32 	%r7919, %r7918, %r7904;
	add.s32 	%r7920, %r7919, %r7904;
	add.s32 	%r7921, %r7920, %r7904;
	add.s32 	%r7922, %r7921, %r7904;
	add.s32 	%r7923, %r7922, %r7904;
	add.s32 	%r7924, %r7923, %r7904;
	st.shared.v4.f32 	[%r7924], {%f3697, %f3698, %f3699, %f3700};
$L__BB3_1092:
	setp.gt.u32 	%p1010, %r59, 31;
	@%p1010 bra 	$L__BB3_1217;
	@%p8 bra 	$L__BB3_1110;
	setp.gt.u32 	%p1012, %r4, 15;
	add.s64 	%rd2237, %rd413, %rd24;
	shl.b64 	%rd2238, %rd2237, 2;
	add.s64 	%rd565, %rd414, %rd2238;
	mul.wide.u32 	%rd2239, %r166, 16;
	add.s64 	%rd566, %rd565, %rd2239;
	ld.global.v4.f32 	{%f3701, %f3702, %f3703, %f3704}, [%rd566];
	shl.b32 	%r7925, %r166, 4;
	mov.u32 	%r7926, _ZZ35hand_gemm_kernel_blockmn_4x4_sharedILi64ELi64ELi32EEviiiPfiS0_iS0_iffE4sm_B;
	add.s32 	%r7927, %r7926, %r7925;
	shl.b32 	%r7928, %r59, 8;
	add.s32 	%r7929, %r7927, %r7928;
	st.shared.v4.f32 	[%r7929], {%f3701, %f3702, %f3703, %f3704};
	@%p1012 bra 	$L__BB3_1110;
	setp.gt.u32 	%p1013, %r5, 15;
	mul.wide.s32 	%rd2240, %r3, 16;
	add.s64 	%rd567, %rd566, %rd2240;
	ld.global.v4.f32 	{%f3705, %f3706, %f3707, %f3708}, [%rd567];
	shl.b32 	%r7930, %r166, 4;
	mov.u32 	%r7931, _ZZ35hand_gemm_kernel_blockmn_4x4_sharedILi64ELi64ELi32EEviiiPfiS0_iS0_iffE4sm_B;
	add.s32 	%r7932, %r7931, %r7930;
	shl.b32 	%r7933, %r59, 8;
	add.s32 	%r7934, %r7932, %r7933;
	shl.b32 	%r7935, %r3, 4;
	add.s32 	%r7936, %r7934, %r7935;
	st.shared.v4.f32 	[%r7936], {%f3705, %f3706, %f3707, %f3708};
	@%p1013 bra 	$L__BB3_1110;
	setp.gt.u32 	%p1014, %r6, 15;
	mul.wide.s32 	%rd2241, %r3, 16;
	add.s64 	%rd568, %rd567, %rd2241;
	ld.global.v4.f32 	{%f3709, %f3710, %f3711, %f3712}, [%rd568];
	shl.b32 	%r7937, %r3, 4;
	shl.b32 	%r7938, %r166, 4;
	mov.u32 	%r7939, _ZZ35hand_gemm_kernel_blockmn_4x4_sharedILi64ELi64ELi32EEviiiPfiS0_iS0_iffE4sm_B;
	add.s32 	%r7940, %r7939, %r7938;
	shl.b32 	%r7941, %r59, 8;
	add.s32 	%r7942, %r7940, %r7941;
	add.s32 	%r7943, %r7942, %r7937;
	add.s32 	%r7944, %r7943, %r7937;
	st.shared.v4.f32 	[%r7944], {%f3709, %f3710, %f3711, %f3712};
	@%p1014 bra 	$L__BB3_1110;
	setp.gt.u32 	%p1015, %r7, 15;
	mul.wide.s32 	%rd2242, %r3, 16;
	add.s64 	%rd569, %rd568, %rd2242;
	ld.global.v4.f32 	{%f3713, %f3714, %f3715, %f3716}, [%rd569];
	shl.b32 	%r7945, %r3, 4;
	shl.b32 	%r7946, %r166, 4;
	mov.u32 	%r7947, _ZZ35hand_gemm_kernel_blockmn_4x4_sharedILi64ELi64ELi32EEviiiPfiS0_iS0_iffE4sm_B;
	add.s32 	%r7948, %r7947, %r7946;
	shl.b32 	%r7949, %r59, 8;
	add.s32 	%r7950, %r7948, %r7949;
	add.s32 	%r7951, %r7950, %r7945;
	add.s32 	%r7952, %r7951, %r7945;
	add.s32 	%r7953, %r7952, %r7945;
	st.shared.v4.f32 	[%r7953], {%f3713, %f3714, %f3715, %f3716};
	@%p1015 bra 	$L__BB3_1110;
	setp.gt.u32 	%p1016, %r8, 15;
	mul.wide.s32 	%rd2243, %r3, 16;
	add.s64 	%rd570, %rd569, %rd2243;
	ld.global.v4.f32 	{%f3717, %f3718, %f3719, %f3720}, [%rd570];
	shl.b32 	%r7954, %r3, 4;
	shl.b32 	%r7955, %r166, 4;
	mov.u32 	%r7956, _ZZ35hand_gemm_kernel_blockmn_4x4_sharedILi64ELi64ELi32EEviiiPfiS0_iS0_iffE4sm_B;
	add.s32 	%r7957, %r7956, %r7955;
	shl.b32 	%r7958, %r59, 8;
	add.s32 	%r7959, %r7957, %r7958;
	add.s32 	%r7960, %r7959, %r7954;
	add.s32 	%r7961, %r7960, %r7954;
	add.s32 	%r7962, %r7961, %r7954;
	add.s32 	%r7963, %r7962, %r7954;
	st.shared.v4.f32 	[%r7963], {%f3717, %f3718, %f3719, %f3720};
	@%p1016 bra 	$L__BB3_1110;
	setp.gt.u32 	%p1017, %r9, 15;
	mul.wide.s32 	%rd2244, %r3, 16;
	add.s64 	%rd2245, %rd570, %rd2244;
	ld.global.v4.f32 	{%f3721, %f3722, %f3723, %f3724}, [%rd2245];
	shl.b32 	%r7964, %r3, 4;
	shl.b32 	%r7965, %r166, 4;
	mov.u32 	%r7966, _ZZ35hand_gemm_kernel_blockmn_4x4_sharedILi64ELi64ELi32EEviiiPfiS0_iS0_iffE4sm_B;
	add.s32 	%r7967, %r7966, %r7965;
	shl.b32 	%r7968, %r59, 8;
	add.s32 	%r7969, %r7967, %r7968;
	add.s32 	%r7970, %r7969, %r7964;
	add.s32 	%r7971, %r7970, %r7964;
	add.s32 	%r7972, %r7971, %r7964;
	add.s32 	%r7973, %r7972, %r7964;
	add.s32 	%r7974, %r7973, %r7964;
	st.shared.v4.f32 	[%r7974], {%f3721, %f3722, %f3723, %f3724};
	@%p1017 bra 	$L__BB3_1110;
	setp.gt.u32 	%p1018, %r10, 15;
	mul.wide.u32 	%rd2246, %r9, 16;
	add.s64 	%rd2247, %rd565, %rd2246;
	ld.global.v4.f32 	{%f3725, %f3726, %f3727, %f3728}, [%rd2247];
	shl.b32 	%r7975, %r3, 4;
	shl.b32 	%r7976, %r166, 4;
	mov.u32 	%r7977, _ZZ35hand_gemm_kernel_blockmn_4x4_sharedILi64ELi64ELi32EEviiiPfiS0_iS0_iffE4sm_B;
	add.s32 	%r7978, %r7977, %r7976;
	shl.b32 	%r7979, %r59, 8;
	add.s32 	%r7980, %r7978, %r7979;
	add.s32 	%r7981, %r7980, %r7975;
	add.s32 	%r7982, %r7981, %r7975;
	add.s32 	%r7983, %r7982, %r7975;
	add.s32 	%r7984, %r7983, %r7975;
	add.s32 	%r7985, %r7984, %r7975;
	add.s32 	%r7986, %r7985, %r7975;
	st.shared.v4.f32 	[%r7986], {%f3725, %f3726, %f3727, %f3728};
	@%p1018 bra 	$L__BB3_1110;
	setp.gt.u32 	%p1019, %r136, 15;
	mul.wide.u32 	%rd2248, %r10, 16;
	add.s64 	%rd2249, %rd565, %rd2248;
	ld.global.v4.f32 	{%f3729, %f3730, %f3731, %f3732}, [%rd2249];
	shl.b32 	%r7987, %r3, 4;
	shl.b32 	%r7988, %r166, 4;
	mov.u32 	%r7989, _ZZ35hand_gemm_kernel_blockmn_4x4_sharedILi64ELi64ELi32EEviiiPfiS0_iS0_iffE4sm_B;
	add.s32 	%r7990, %r7989, %r7988;
	shl.b32 	%r7991, %r59, 8;
	add.s32 	%r7992, %r7990, %r7991;
	add.s32 	%r7993, %r7992, %r7987;
	add.s32 	%r7994, %r7993, %r7987;
	add.s32 	%r7995, %r7994, %r7987;
	add.s32 	%r7996, %r7995, %r7987;
	add.s32 	%r7997, %r7996, %r7987;
	add.s32 	%r7998, %r7997, %r7987;
	add.s32 	%r7999, %r7998, %r7987;
	st.shared.v4.f32 	[%r7999], {%f3729, %f3730, %f3731, %f3732};
	@%p1019 bra 	$L__BB3_1110;
	setp.gt.u32 	%p1020, %r137, 15;
	mul.wide.u32 	%rd2250, %r136, 16;
	add.s64 	%rd2251, %rd565, %rd2250;
	ld.global.v4.f32 	{%f3733, %f3734, %f3735, %f3736}, [%rd2251];
	shl.b32 	%r8000, %r3, 4;
	shl.b32 	%r8001, %r166, 4;
	mov.u32 	%r8002, _ZZ35hand_gemm_kernel_blockmn_4x4_sharedILi64ELi64ELi32EEviiiPfiS0_iS0_iffE4sm_B;
	add.s32 	%r8003, %r8002, %r8001;
	shl.b32 	%r8004, %r59, 8;
	add.s32 	%r8005, %r8003, %r8004;
	add.s32 	%r8006, %r8005, %r8000;
	add.s32 	%r8007, %r8006, %r8000;
	add.s32 	%r8008, %r8007, %r8000;
	add.s32 	%r8009, %r8008, %r8000;
	add.s32 	%r8010, %r8009, %r8000;
	add.s32 	%r8011, %r8010, %r8000;
	add.s32 	%r8012, %r8011, %r8000;
	add.s32 	%r8013, %r8012, %r8000;
	st.shared.v4.f32 	[%r8013], {%f3733, %f3734, %f3735, %f3736};
	@%p1020 bra 	$L__BB3_1110;
	setp.gt.u32 	%p1021, %r138, 15;
	mul.wide.u32 	%rd2252, %r137, 16;
	add.s64 	%rd2253, %rd565, %rd2252;
	ld.global.v4.f32 	{%f3737, %f3738, %f3739, %f3740}, [%rd2253];
	shl.b32 	%r8014, %r3, 4;
	shl.b32 	%r8015, %r166, 4;
	mov.u32 	%r8016, _ZZ35hand_gemm_kernel_blockmn_4x4_sharedILi64ELi64ELi32EEviiiPfiS0_iS0_iffE4sm_B;
	add.s32 	%r8017, %r8016, %r8015;
	shl.b32 	%r8018, %r59, 8;
	add.s32 	%r8019, %r8017, %r8018;
	add.s32 	%r8020, %r8019, %r8014;
	add.s32 	%r8021, %r8020, %r8014;
	add.s32 	%r8022, %r8021, %r8014;
	add.s32 	%r8023, %r8022, %r8014;
	add.s32 	%r8024, %r8023, %r8014;
	add.s32 	%r8025, %r8024, %r8014;
	add.s32 	%r8026, %r8025, %r8014;
	add.s32 	%r8027, %r8026, %r8014;
	add.s32 	%r8028, %r8027, %r8014;
	st.shared.v4.f32 	[%r8028], {%f3737, %f3738, %f3739, %f3740};
	@%p1021 bra 	$L__BB3_1110;
	setp.gt.u32 	%p1022, %r139, 15;
	mul.wide.u32 	%rd2254, %r138, 16;
	add.s64 	%rd2255, %rd565, %rd2254;
	ld.global.v4.f32 	{%f3741, %f3742, %f3743, %f3744}, [%rd2255];
	shl.b32 	%r8029, %r3, 4;
	shl.b32 	%r8030, %r166, 4;
	mov.u32 	%r8031, _ZZ35hand_gemm_kernel_blockmn_4x4_sharedILi64ELi64ELi32EEviiiPfiS0_iS0_iffE4sm_B;
	add.s32 	%r8032, %r8031, %r8030;
	shl.b32 	%r8033, %r59, 8;
	add.s32 	%r8034, %r8032, %r8033;
	add.s32 	%r8035, %r8034, %r8029;
	add.s32 	%r8036, %r8035, %r8029;
	add.s32 	%r8037, %r8036, %r8029;
	add.s32 	%r8038, %r8037, %r8029;
	add.s32 	%r8039, %r8038, %r8029;
	add.s32 	%r8040, %r8039, %r8029;
	add.s32 	%r8041, %r8040, %r8029;
	add.s32 	%r8042, %r8041, %r8029;
	add.s32 	%r8043, %r8042, %r8029;
	add.s32 	%r8044, %r8043, %r8029;
	st.shared.v4.f32 	[%r8044], {%f3741, %f3742, %f3743, %f3744};
	@%p1022 bra 	$L__BB3_1110;
	setp.gt.u32 	%p1023, %r140, 15;
	mul.wide.u32 	%rd2256, %r139, 16;
	add.s64 	%rd2257, %rd565, %rd2256;
	ld.global.v4.f32 	{%f3745, %f3746, %f3747, %f3748}, [%rd2257];
	shl.b32 	%r8045, %r3, 4;
	shl.b32 	%r8046, %r166, 4;
	mov.u32 	%r8047, _ZZ35hand_gemm_kernel_blockmn_4x4_sharedILi64ELi64ELi32EEviiiPfiS0_iS0_iffE4sm_B;
	add.s32 	%r8048, %r8047, %r8046;
	shl.b32 	%r8049, %r59, 8;
	add.s32 	%r8050, %r8048, %r8049;
	add.s32 	%r8051, %r8050, %r8045;
	add.s32 	%r8052, %r8051, %r8045;
	add.s32 	%r8053, %r8052, %r8045;
	add.s32 	%r8054, %r8053, %r8045;
	add.s32 	%r8055, %r8054, %r8045;
	add.s32 	%r8056, %r8055, %r8045;
	add.s32 	%r8057, %r8056, %r8045;
	add.s32 	%r8058, %r8057, %r8045;
	add.s32 	%r8059, %r8058, %r8045;
	add.s32 	%r8060, %r8059, %r8045;
	add.s32 	%r8061, %r8060, %r8045;
	st.shared.v4.f32 	[%r8061], {%f3745, %f3746, %f3747, %f3748};
	@%p1023 bra 	$L__BB3_1110;
	setp.gt.u32 	%p1024, %r141, 15;
	mul.wide.u32 	%rd2258, %r140, 16;
	add.s64 	%rd2259, %rd565, %rd2258;
	ld.global.v4.f32 	{%f3749, %f3750, %f3751, %f3752}, [%rd2259];
	shl.b32 	%r8062, %r3, 4;
	shl.b32 	%r8063, %r166, 4;
	mov.u32 	%r8064, _ZZ35hand_gemm_kernel_blockmn_4x4_sharedILi64ELi64ELi32EEviiiPfiS0_iS0_iffE4sm_B;
	add.s32 	%r8065, %r8064, %r8063;
	shl.b32 	%r8066, %r59, 8;
	add.s32 	%r8067, %r8065, %r8066;
	add.s32 	%r8068, %r8067, %r8062;
	add.s32 	%r8069, %r8068, %r8062;
	add.s32 	%r8070, %r8069, %r8062;
	add.s32 	%r8071, %r8070, %r8062;
	add.s32 	%r8072, %r8071, %r8062;
	add.s32 	%r8073, %r8072, %r8062;
	add.s32 	%r8074, %r8073, %r8062;
	add.s32 	%r8075, %r8074, %r8062;
	add.s32 	%r8076, %r8075, %r8062;
	add.s32 	%r8077, %r8076, %r8062;
	add.s32 	%r8078, %r8077, %r8062;
	add.s32 	%r8079, %r8078, %r8062;
	st.shared.v4.f32 	[%r8079], {%f3749, %f3750, %f3751, %f3752};
	@%p1024 bra 	$L__BB3_1110;
	setp.gt.u32 	%p1025, %r142, 15;
	mul.wide.u32 	%rd2260, %r141, 16;
	add.s64 	%rd2261, %rd565, %rd2260;
	ld.global.v4.f32 	{%f3753, %f3754, %f3755, %f3756}, [%rd2261];
	shl.b32 	%r8080, %r3, 4;
	shl.b32 	%r8081, %r166, 4;
	mov.u32 	%r8082, _ZZ35hand_gemm_kernel_blockmn_4x4_sharedILi64ELi64ELi32EEviiiPfiS0_iS0_iffE4sm_B;
	add.s32 	%r8083, %r8082, %r8081;
	shl.b32 	%r8084, %r59, 8;
	add.s32 	%r8085, %r8083, %r8084;
	add.s32 	%r8086, %r8085, %r8080;
	add.s32 	%r8087, %r8086, %r8080;
	add.s32 	%r8088, %r8087, %r8080;
	add.s32 	%r8089, %r8088, %r8080;
	add.s32 	%r8090, %r8089, %r8080;
	add.s32 	%r8091, %r8090, %r8080;
	add.s32 	%r8092, %r8091, %r8080;
	add.s32 	%r8093, %r8092, %r8080;
	add.s32 	%r8094, %r8093, %r8080;
	add.s32 	%r8095, %r8094, %r8080;
	add.s32 	%r8096, %r8095, %r8080;
	add.s32 	%r8097, %r8096, %r8080;
	add.s32 	%r8098, %r8097, %r8080;
	st.shared.v4.f32 	[%r8098], {%f3753, %f3754, %f3755, %f3756};
	@%p1025 bra 	$L__BB3_1110;
	setp.gt.u32 	%p1026, %r143, 15;
	mul.wide.u32 	%rd2262, %r142, 16;
	add.s64 	%rd2263, %rd565, %rd2262;
	ld.global.v4.f32 	{%f3757, %f3758, %f3759, %f3760}, [%rd2263];
	shl.b32 	%r8099, %r3, 4;
	shl.b32 	%r8100, %r166, 4;
	mov.u32 	%r8101, _ZZ35hand_gemm_kernel_blockmn_4x4_sharedILi64ELi64ELi32EEviiiPfiS0_iS0_iffE4sm_B;
	add.s32 	%r8102, %r8101, %r8100;
	shl.b32 	%r8103, %r59, 8;
	add.s32 	%r8104, %r8102, %r8103;
	add.s32 	%r8105, %r8104, %r8099;
	add.s32 	%r8106, %r8105, %r8099;
	add.s32 	%r8107, %r8106, %r8099;
	add.s32 	%r8108, %r8107, %r8099;
	add.s32 	%r8109, %r8108, %r8099;
	add.s32 	%r8110, %r8109, %r8099;
	add.s32 	%r8111, %r8110, %r8099;
	add.s32 	%r8112, %r8111, %r8099;
	add.s32 	%r8113, %r8112, %r8099;
	add.s32 	%r8114, %r8113, %r8099;
	add.s32 	%r8115, %r8114, %r8099;
	add.s32 	%r8116, %r8115, %r8099;
	add.s32 	%r8117, %r8116, %r8099;
	add.s32 	%r8118, %r8117, %r8099;
	st.shared.v4.f32 	[%r8118], {%f3757, %f3758, %f3759, %f3760};
	@%p1026 bra 	$L__BB3_1110;
	mul.wide.u32 	%rd2264, %r143, 16;
	add.s64 	%rd2265, %rd565, %rd2264;
	ld.global.v4.f32 	{%f3761, %f3762, %f3763, %f3764}, [%rd2265];
	shl.b32 	%r8119, %r3, 4;
	shl.b32 	%r8120, %r166, 4;
	mov.u32 	%r8121, _ZZ35hand_gemm_kernel_blockmn_4x4_sharedILi64ELi64ELi32EEviiiPfiS0_iS0_iffE4sm_B;
	add.s32 	%r8122, %r8121, %r8120;
	shl.b32 	%r8123, %r59, 8;
	add.s32 	%r8124, %r8122, %r8123;
	add.s32 	%r8125, %r8124, %r8119;
	add.s32 	%r8126, %r8125, %r8119;
	add.s32 	%r8127, %r8126, %r8119;
	add.s32 	%r8128, %r8127, %r8119;
	add.s32 	%r8129, %r8128, %r8119;
	add.s32 	%r8130, %r8129, %r8119;
	add.s32 	%r8131, %r8130, %r8119;
	add.s32 	%r8132, %r8131, %r8119;
	add.s32 	%r8133, %r8132, %r8119;
	add.s32 	%r8134, %r8133, %r8119;
	add.s32 	%r8135, %r8134, %r8119;
	add.s32 	%r8136, %r8135, %r8119;
	add.s32 	%r8137, %r8136, %r8119;
	add.s32 	%r8138, %r8137, %r8119;
	add.s32 	%r8139, %r8138, %r8119;
	st.shared.v4.f32 	[%r8139], {%f3761, %f3762, %f3763, %f3764};
$L__BB3_1110:
	setp.gt.u32 	%p1027, %r61, 31;
	@%p1027 bra 	$L__BB3_1217;
	@%p8 bra 	$L__BB3_1128;
	ld.param.u32 	%r9525, [_Z35hand_gemm_kernel_blockmn_4x4_sharedILi64ELi64ELi32EEviiiPfiS0_iS0_iff_param_6];
	setp.gt.u32 	%p1029, %r4, 15;
	mul.lo.s32 	%r8140, %r61, %r9525;
	cvt.s64.s32 	%rd2266, %r8140;
	add.s64 	%rd2267, %rd413, %rd2266;
	shl.b64 	%rd2268, %rd2267, 2;
	add.s64 	%rd571, %rd414, %rd2268;
	mul.wide.u32 	%rd2269, %r166, 16;
	add.s64 	%rd572, %rd571, %rd2269;
	ld.global.v4.f32 	{%f3765, %f3766, %f3767, %f3768}, [%rd572];
	shl.b32 	%r8141, %r166, 4;
	mov.u32 	%r8142, _ZZ35hand_gemm_kernel_blockmn_4x4_sharedILi64ELi64ELi32EEviiiPfiS0_iS0_iffE4sm_B;
	add.s32 	%r8143, %r8142, %r8141;
	shl.b32 	%r8144, %r61, 8;
	add.s32 	%r8145, %r8143, %r8144;
	st.shared.v4.f32 	[%r8145], {%f3765, %f3766, %f3767, %f3768};
	@%p1029 bra 	$L__BB3_1128;
	setp.gt.u32 	%p1030, %r5, 15;
	mul.wide.s32 	%rd2270, %r3, 16;
	add.s64 	%rd573, %rd572, %rd2270;
	ld.global.v4.f32 	{%f3769, %f3770, %f3771, %f3772}, [%rd573];
	shl.b32 	%r8146, %r3, 4;
	shl.b32 	%r8147, %r166, 4;
	mov.u32 	%r8148, _ZZ35hand_gemm_kernel_blockmn_4x4_sharedILi64ELi64ELi32EEviiiPfiS0_iS0_iffE4sm_B;
	add.s32 	%r8149, %r8148, %r8147;
	shl.b32 	%r8150, %r61, 8;
	add.s32 	%r8151, %r8149, %r8150;
	add.s32 	%r8152, %r8151, %r8146;
	st.shared.v4.f32 	[%r8152], {%f3769, %f3770, %f3771, %f3772};
	@%p1030 bra 	$L__BB3_1128;
	setp.gt.u32 	%p1031, %r6, 15;
	mul.wide.s32 	%rd2271, %r3, 16;
	add.s64 	%rd574, %rd573, %rd2271;
	ld.global.v4.f32 	{%f3773, %f3774, %f3775, %f3776}, [%rd574];
	shl.b32 	%r8153, %r166, 4;
	mov.u32 	%r8154, _ZZ35hand_gemm_kernel_blockmn_4x4_sharedILi64ELi64ELi32EEviiiPfiS0_iS0_iffE4sm_B;
	add.s32 	%r8155, %r8154, %r8153;
	shl.b32 	%r8156, %r61, 8;
	add.s32 	%r8157, %r8155, %r8156;
	shl.b32 	%r8158, %r3, 4;
	add.s32 	%r8159, %r8157, %r8158;
	add.s32 	%r8160, %r8159, %r8158;
	st.shared.v4.f32 	[%r8160], {%f3773, %f3774, %f3775, %f3776};
	@%p1031 bra 	$L__BB3_1128;
	setp.gt.u32 	%p1032, %r7, 15;
	mul.wide.s32 	%rd2272, %r3, 16;
	add.s64 	%rd575, %rd574, %rd2272;
	ld.global.v4.f32 	{%f3777, %f3778, %f3779, %f3780}, [%rd575];
	shl.b32 	%r8161, %r3, 4;
	shl.b32 	%r8162, %r166, 4;
	mov.u32 	%r8163, _ZZ35hand_gemm_kernel_blockmn_4x4_sharedILi64ELi64ELi32EEviiiPfiS0_iS0_iffE4sm_B;
	add.s32 	%r8164, %r8163, %r8162;
	shl.b32 	%r8165, %r61, 8;
	add.s32 	%r8166, %r8164, %r8165;
	add.s32 	%r8167, %r8166, %r8161;
	add.s32 	%r8168, %r8167, %r8161;
	add.s32 	%r8169, %r8168, %r8161;
	st.shared.v4.f32 	[%r8169], {%f3777, %f3778, %f3779, %f3780};
	@%p1032 bra 	$L__BB3_1128;
	setp.gt.u32 	%p1033, %r8, 15;
	mul.wide.s32 	%rd2273, %r3, 16;
	add.s64 	%rd576, %rd575, %rd2273;
	ld.global.v4.f32 	{%f3781, %f3782, %f3783, %f3784}, [%rd576];
	shl.b32 	%r8170, %r3, 4;
	shl.b32 	%r8171, %r166, 4;
	mov.u32 	%r8172, _ZZ35hand_gemm_kernel_blockmn_4x4_sharedILi64ELi64ELi32EEviiiPfiS0_iS0_iffE4sm_B;
	add.s32 	%r8173, %r8172, %r8171;
	shl.b32 	%r8174, %r61, 8;
	add.s32 	%r8175, %r8173, %r8174;
	add.s32 	%r8176, %r8175, %r8170;
	add.s32 	%r8177, %r8176, %r8170;
	add.s32 	%r8178, %r8177, %r8170;
	add.s32 	%r8179, %r8178, %r8170;
	st.shared.v4.f32 	[%r8179], {%f3781, %f3782, %f3783, %f3784};
	@%p1033 bra 	$L__BB3_1128;
	setp.gt.u32 	%p1034, %r9, 15;
	mul.wide.s32 	%rd2274, %r3, 16;
	add.s64 	%rd2275, %rd576, %rd2274;
	ld.global.v4.f32 	{%f3785, %f3786, %f3787, %f3788}, [%rd2275];
	shl.b32 	%r8180, %r3, 4;
	shl.b32 	%r8181, %r166, 4;
	mov.u32 	%r8182, _ZZ35hand_gemm_kernel_blockmn_4x4_sharedILi64ELi64ELi32EEviiiPfiS0_iS0_iffE4sm_B;
	add.s32 	%r8183, %r8182, %r8181;
	shl.b32 	%r8184, %r61, 8;
	add.s32 	%r8185, %r8183, %r8184;
	add.s32 	%r8186, %r8185, %r8180;
	add.s32 	%r8187, %r8186, %r8180;
	add.s32 	%r8188, %r8187, %r8180;
	add.s32 	%r8189, %r8188, %r8180;
	add.s32 	%r8190, %r8189, %r8180;
	st.shared.v4.f32 	[%r8190], {%f3785, %f3786, %f3787, %f3788};
	@%p1034 bra 	$L__BB3_1128;
	setp.gt.u32 	%p1035, %r10, 15;
	mul.wide.u32 	%rd2276, %r9, 16;
	add.s64 	%rd2277, %rd571, %rd2276;
	ld.global.v4.f32 	{%f3789, %f3790, %f3791, %f3792}, [%rd2277];
	shl.b32 	%r8191, %r3, 4;
	shl.b32 	%r8192, %r166, 4;
	mov.u32 	%r8193, _ZZ35hand_gemm_kernel_blockmn_4x4_sharedILi64ELi64ELi32EEviiiPfiS0_iS0_iffE4sm_B;
	add.s32 	%r8194, %r8193, %r8192;
	shl.b32 	%r8195, %r61, 8;
	add.s32 	%r8196, %r8194, %r8195;
	add.s32 	%r8197, %r8196, %r8191;
	add.s32 	%r8198, %r8197, %r8191;
	add.s32 	%r8199, %r8198, %r8191;
	add.s32 	%r8200, %r8199, %r8191;
	add.s32 	%r8201, %r8200, %r8191;
	add.s32 	%r8202, %r8201, %r8191;
	st.shared.v4.f32 	[%r8202], {%f3789, %f3790, %f3791, %f3792};
	@%p1035 bra 	$L__BB3_1128;
	setp.gt.u32 	%p1036, %r136, 15;
	mul.wide.u32 	%rd2278, %r10, 16;
	add.s64 	%rd2279, %rd571, %rd2278;
	ld.global.v4.f32 	{%f3793, %f3794, %f3795, %f3796}, [%rd2279];
	shl.b32 	%r8203, %r3, 4;
	shl.b32 	%r8204, %r166, 4;
	mov.u32 	%r8205, _ZZ35hand_gemm_kernel_blockmn_4x4_sharedILi64ELi64ELi32EEviiiPfiS0_iS0_iffE4sm_B;
	add.s32 	%r8206, %r8205, %r8204;
	shl.b32 	%r8207, %r61, 8;
	add.s32 	%r8208, %r8206, %r8207;
	add.s32 	%r8209, %r8208, %r8203;
	add.s32 	%r8210, %r8209, %r8203;
	add.s32 	%r8211, %r8210, %r8203;
	add.s32 	%r8212, %r8211, %r8203;
	add.s32 	%r8213, %r8212, %r8203;
	add.s32 	%r8214, %r8213, %r8203;
	add.s32 	%r8215, %r8214, %r8203;
	st.shared.v4.f32 	[%r8215], {%f3793, %f3794, %f3795, %f3796};
	@%p1036 bra 	$L__BB3_1128;
	setp.gt.u32 	%p1037, %r137, 15;
	mul.wide.u32 	%rd2280, %r136, 16;
	add.s64 	%rd2281, %rd571, %rd2280;
	ld.global.v4.f32 	{%f3797, %f3798, %f3799, %f3800}, [%rd2281];
	shl.b32 	%r8216, %r3, 4;
	shl.b32 	%r8217, %r166, 4;
	mov.u32 	%r8218, _ZZ35hand_gemm_kernel_blockmn_4x4_sharedILi64ELi64ELi32EEviiiPfiS0_iS0_iffE4sm_B;
	add.s32 	%r8219, %r8218, %r8217;
	shl.b32 	%r8220, %r61, 8;
	add.s32 	%r8221, %r8219, %r8220;
	add.s32 	%r8222, %r8221, %r8216;
	add.s32 	%r8223, %r8222, %r8216;
	add.s32 	%r8224, %r8223, %r8216;
	add.s32 	%r8225, %r8224, %r8216;
	add.s32 	%r8226, %r8225, %r8216;
	add.s32 	%r8227, %r8226, %r8216;
	add.s32 	%r8228, %r8227, %r8216;
	add.s32 	%r8229, %r8228, %r8216;
	st.shared.v4.f32 	[%r8229], {%f3797, %f3798, %f3799, %f3800};
	@%p1037 bra 	$L__BB3_1128;
	setp.gt.u32 	%p1038, %r138, 15;
	mul.wide.u32 	%rd2282, %r137, 16;
	add.s64 	%rd2283, %rd571, %rd2282;
	ld.global.v4.f32 	{%f3801, %f3802, %f3803, %f3804}, [%rd2283];
	shl.b32 	%r8230, %r3, 4;
	shl.b32 	%r8231, %r166, 4;
	mov.u32 	%r8232, _ZZ35hand_gemm_kernel_blockmn_4x4_sharedILi64ELi64ELi32EEviiiPfiS0_iS0_iffE4sm_B;
	add.s32 	%r8233, %r8232, %r8231;
	shl.b32 	%r8234, %r61, 8;
	add.s32 	%r8235, %r8233, %r8234;
	add.s32 	%r8236, %r8235, %r8230;
	add.s32 	%r8237, %r8236, %r8230;
	add.s32 	%r8238, %r8237, %r8230;
	add.s32 	%r8239, %r8238, %r8230;
	add.s32 	%r8240, %r8239, %r8230;
	add.s32 	%r8241, %r8240, %r8230;
	add.s32 	%r8242, %r8241, %r8230;
	add.s32 	%r8243, %r8242, %r8230;
	add.s32 	%r8244, %r8243, %r8230;
	st.shared.v4.f32 	[%r8244], {%f3801, %f3802, %f3803, %f3804};
	@%p1038 bra 	$L__BB3_1128;
	setp.gt.u32 	%p1039, %r139, 15;
	mul.wide.u32 	%rd2284, %r138, 16;
	add.s64 	%rd2285, %rd571, %rd2284;
	ld.global.v4.f32 	{%f3805, %f3806, %f3807, %f3808}, [%rd2285];
	shl.b32 	%r8245, %r3, 4;
	shl.b32 	%r8246, %r166, 4;
	mov.u32 	%r8247, _ZZ35hand_gemm_kernel_blockmn_4x4_sharedILi64ELi64ELi32EEviiiPfiS0_iS0_iffE4sm_B;
	add.s32 	%r8248, %r8247, %r8246;
	shl.b32 	%r8249, %r61, 8;
	add.s32 	%r8250, %r8248, %r8249;
	add.s32 	%r8251, %r8250, %r8245;
	add.s32 	%r8252, %r8251, %r8245;
	add.s32 	%r8253, %r8252, %r8245;
	add.s32 	%r8254, %r8253, %r8245;
	add.s32 	%r8255, %r8254, %r8245;
	add.s32 	%r8256, %r8255, %r8245;
	add.s32 	%r8257, %r8256, %r8245;
	add.s32 	%r8258, %r8257, %r8245;
	add.s32 	%r8259, %r8258, %r8245;
	add.s32 	%r8260, %r8259, %r8245;
	st.shared.v4.f32 	[%r8260], {%f3805, %f3806, %f3807, %f3808};
	@%p1039 bra 	$L__BB3_1128;
	setp.gt.u32 	%p1040, %r140, 15;
	mul.wide.u32 	%rd2286, %r139, 16;
	add.s64 	%rd2287, %rd571, %rd2286;
	ld.global.v4.f32 	{%f3809, %f3810, %f3811, %f3812}, [%rd2287];
	shl.b32 	%r8261, %r3, 4;
	shl.b32 	%r8262, %r166, 4;
	mov.u32 	%r8263, _ZZ35hand_gemm_kernel_blockmn_4x4_sharedILi64ELi64ELi32EEviiiPfiS0_iS0_iffE4sm_B;
	add.s32 	%r8264, %r8263, %r8262;
	shl.b32 	%r8265, %r61, 8;
	add.s32 	%r8266, %r8264, %r8265;
	add.s32 	%r8267, %r8266, %r8261;
	add.s32 	%r8268, %r8267, %r8261;
	add.s32 	%r8269, %r8268, %r8261;
	add.s32 	%r8270, %r8269, %r8261;
	add.s32 	%r8271, %r8270, %r8261;
	add.s32 	%r8272, %r8271, %r8261;
	add.s32 	%r8273, %r8272, %r8261;
	add.s32 	%r8274, %r8273, %r8261;
	add.s32 	%r8275, %r8274, %r8261;
	add.s32 	%r8276, %r8275, %r8261;
	add.s32 	%r8277, %r8276, %r8261;
	st.shared.v4.f32 	[%r8277], {%f3809, %f3810, %f3811, %f3812};
	@%p1040 bra 	$L__BB3_1128;
	setp.gt.u32 	%p1041, %r141, 15;
	mul.wide.u32 	%rd2288, %r140, 16;
	add.s64 	%rd2289, %rd571, %rd2288;
	ld.global.v4.f32 	{%f3813, %f3814, %f3815, %f3816}, [%rd2289];
	shl.b32 	%r8278, %r3, 4;
	shl.b32 	%r8279, %r166, 4;
	mov.u32 	%r8280, _ZZ35hand_gemm_kernel_blockmn_4x4_sharedILi64ELi64ELi32EEviiiPfiS0_iS0_iffE4sm_B;
	add.s32 	%r8281, %r8280, %r8279;
	shl.b32 	%r8282, %r61, 8;
	add.s32 	%r8283, %r8281, %r8282;
	add.s32 	%r8284, %r8283, %r8278;
	add.s32 	%r8285, %r8284, %r8278;
	add.s32 	%r8286, %r8285, %r8278;
	add.s32 	%r8287, %r8286, %r8278;
	add.s32 	%r8288, %r8287, %r8278;
	add.s32 	%r8289, %r8288, %r8278;
	add.s32 	%r8290, %r8289, %r8278;
	add.s32 	%r8291, %r8290, %r8278;
	add.s32 	%r8292, %r8291, %r8278;
	add.s32 	%r8293, %r8292, %r8278;
	add.s32 	%r8294, %r8293, %r8278;
	add.s32 	%r8295, %r8294, %r8278;
	st.shared.v4.f32 	[%r8295], {%f3813, %f3814, %f3815, %f3816};
	@%p1041 bra 	$L__BB3_1128;
	setp.gt.u32 	%p1042, %r142, 15;
	mul.wide.u32 	%rd2290, %r141, 16;
	add.s64 	%rd2291, %rd571, %rd2290;
	ld.global.v4.f32 	{%f3817, %f3818, %f3819, %f3820}, [%rd2291];
	shl.b32 	%r8296, %r3, 4;
	shl.b32 	%r8297, %r166, 4;
	mov.u32 	%r8298, _ZZ35hand_gemm_kernel_blockmn_4x4_sharedILi64ELi64ELi32EEviiiPfiS0_iS0_iffE4sm_B;
	add.s32 	%r8299, %r8298, %r8297;
	shl.b32 	%r8300, %r61, 8;
	add.s32 	%r8301, %r8299, %r8300;
	add.s32 	%r8302, %r8301, %r8296;
	add.s32 	%r8303, %r8302, %r8296;
	add.s32 	%r8304, %r8303, %r8296;
	add.s32 	%r8305, %r8304, %r8296;
	add.s32 	%r8306, %r8305, %r8296;
	add.s32 	%r8307, %r8306, %r8296;
	add.s32 	%r8308, %r8307, %r8296;
	add.s32 	%r8309, %r8308, %r8296;
	add.s32 	%r8310, %r8309, %r8296;
	add.s32 	%r8311, %r8310, %r8296;
	add.s32 	%r8312, %r8311, %r8296;
	add.s32 	%r8313, %r8312, %r8296;
	add.s32 	%r8314, %r8313, %r8296;
	st.shared.v4.f32 	[%r8314], {%f3817, %f3818, %f3819, %f3820};
	@%p1042 bra 	$L__BB3_1128;
	setp.gt.u32 	%p1043, %r143, 15;
	mul.wide.u32 	%rd2292, %r142, 16;
	add.s64 	%rd2293, %rd571, %rd2292;
	ld.global.v4.f32 	{%f3821, %f3822, %f3823, %f3824}, [%rd2293];
	shl.b32 	%r8315, %r3, 4;
	shl.b32 	%r8316, %r166, 4;
	mov.u32 	%r8317, _ZZ35hand_gemm_kernel_blockmn_4x4_sharedILi64ELi64ELi32EEviiiPfiS0_iS0_iffE4sm_B;
	add.s32 	%r8318, %r8317, %r8316;
	shl.b32 	%r8319, %r61, 8;
	add.s32 	%r8320, %r8318, %r8319;
	add.s32 	%r8321, %r8320, %r8315;
	add.s32 	%r8322, %r8321, %r8315;
	add.s32 	%r8323, %r8322, %r8315;
	add.s32 	%r8324, %r8323, %r8315;
	add.s32 	%r8325, %r8324, %r8315;
	add.s32 	%r8326, %r8325, %r8315;
	add.s32 	%r8327, %r8326, %r8315;
	add.s32 	%r8328, %r8327, %r8315;
	add.s32 	%r8329, %r8328, %r8315;
	add.s32 	%r8330, %r8329, %r8315;
	add.s32 	%r8331, %r8330, %r8315;
	add.s32 	%r8332, %r8331, %r8315;
	add.s32 	%r8333, %r8332, %r8315;
	add.s32 	%r8334, %r8333, %r8315;
	st.shared.v4.f32 	[%r8334], {%f3821, %f3822, %f3823, %f3824};
	@%p1043 bra 	$L__BB3_1128;
	mul.wide.u32 	%rd2294, %r143, 16;
	add.s64 	%rd2295, %rd571, %rd2294;
	ld.global.v4.f32 	{%f3825, %f3826, %f3827, %f3828}, [%rd2295];
	shl.b32 	%r8335, %r3, 4;
	shl.b32 	%r8336, %r166, 4;
	mov.u32 	%r8337, _ZZ35hand_gemm_kernel_blockmn_4x4_sharedILi64ELi64ELi32EEviiiPfiS0_iS0_iffE4sm_B;
	add.s32 	%r8338, %r8337, %r8336;
	shl.b32 	%r8339, %r61, 8;
	add.s32 	%r8340, %r8338, %r8339;
	add.s32 	%r8341, %r8340, %r8335;
	add.s32 	%r8342, %r8341, %r8335;
	add.s32 	%r8343, %r8342, %r8335;
	add.s32 	%r8344, %r8343, %r8335;
	add.s32 	%r8345, %r8344, %r8335;
	add.s32 	%r8346, %r8345, %r8335;
	add.s32 	%r8347, %r8346, %r8335;
	add.s32 	%r8348, %r8347, %r8335;
	add.s32 	%r8349, %r8348, %r8335;
	add.s32 	%r8350, %r8349, %r8335;
	add.s32 	%r8351, %r8350, %r8335;
	add.s32 	%r8352, %r8351, %r8335;
	add.s32 	%r8353, %r8352, %r8335;
	add.s32 	%r8354, %r8353, %r8335;
	add.s32 	%r8355, %r8354, %r8335;
	st.shared.v4.f32 	[%r8355], {%f3825, %f3826, %f3827, %f3828};
$L__BB3_1128:
	setp.gt.u32 	%p1044, %r63, 31;
	@%p1044 bra 	$L__BB3_1217;
	@%p8 bra 	$L__BB3_1146;
	ld.param.u32 	%r9526, [_Z35hand_gemm_kernel_blockmn_4x4_sharedILi64ELi64ELi32EEviiiPfiS0_iS0_iff_param_6];
	setp.gt.u32 	%p1046, %r4, 15;
	mul.lo.s32 	%r8356, %r63, %r9526;
	cvt.s64.s32 	%rd2296, %r8356;
	add.s64 	%rd2297, %rd413, %rd2296;
	shl.b64 	%rd2298, %rd2297, 2;
	add.s64 	%rd577, %rd414, %rd2298;
	mul.wide.u32 	%rd2299, %r166, 16;
	add.s64 	%rd578, %rd577, %rd2299;
	ld.global.v4.f32 	{%f3829, %f3830, %f3831, %f3832}, [%rd578];
	shl.b32 	%r8357, %r166, 4;
	mov.u32 	%r8358, _ZZ35hand_gemm_kernel_blockmn_4x4_sharedILi64ELi64ELi32EEviiiPfiS0_iS0_iffE4sm_B;
	add.s32 	%r8359, %r8358, %r8357;
	shl.b32 	%r8360, %r63, 8;
	add.s32 	%r8361, %r8359, %r8360;
	st.shared.v4.f32 	[%r8361], {%f3829, %f3830, %f3831, %f3832};
	@%p1046 bra 	$L__BB3_1146;
	setp.gt.u32 	%p1047, %r5, 15;
	mul.wide.s32 	%rd2300, %r3, 16;
	add.s64 	%rd579, %rd578, %rd2300;
	ld.global.v4.f32 	{%f3833, %f3834, %f3835, %f3836}, [%rd579];
	shl.b32 	%r8362, %r3, 4;
	shl.b32 	%r8363, %r166, 4;
	mov.u32 	%r8364, _ZZ35hand_gemm_kernel_blockmn_4x4_sharedILi64ELi64ELi32EEviiiPfiS0_iS0_iffE4sm_B;
	add.s32 	%r8365, %r8364, %r8363;
	shl.b32 	%r8366, %r63, 8;
	add.s32 	%r8367, %r8365, %r8366;
	add.s32 	%r8368, %r8367, %r8362;
	st.shared.v4.f32 	[%r8368], {%f3833, %f3834, %f3835, %f3836};
	@%p1047 bra 	$L__BB3_1146;
	setp.gt.u32 	%p1048, %r6, 15;
	mul.wide.s32 	%rd2301, %r3, 16;
	add.s64 	%rd580, %rd579, %rd2301;
	ld.global.v4.f32 	{%f3837, %f3838, %f3839, %f3840}, [%rd580];
	shl.b32 	%r8369, %r3, 4;
	shl.b32 	%r8370, %r166, 4;
	mov.u32 	%r8371, _ZZ35hand_gemm_kernel_blockmn_4x4_sharedILi64ELi64ELi32EEviiiPfiS0_iS0_iffE4sm_B;
	add.s32 	%r8372, %r8371, %r8370;
	shl.b32 	%r8373, %r63, 8;
	add.s32 	%r8374, %r8372, %r8373;
	add.s32 	%r8375, %r8374, %r8369;
	add.s32 	%r8376, %r8375, %r8369;
	st.shared.v4.f32 	[%r8376], {%f3837, %f3838, %f3839, %f3840};
	@%p1048 bra 	$L__BB3_1146;
	setp.gt.u32 	%p1049, %r7, 15;
	mul.wide.s32 	%rd2302, %r3, 16;
	add.s64 	%rd581, %rd580, %rd2302;
	ld.global.v4.f32 	{%f3841, %f3842, %f3843, %f3844}, [%rd581];
	shl.b32 	%r8377, %r3, 4;
	shl.b32 	%r8378, %r166, 4;
	mov.u32 	%r8379, _ZZ35hand_gemm_kernel_blockmn_4x4_sharedILi64ELi64ELi32EEviiiPfiS0_iS0_iffE4sm_B;
	add.s32 	%r8380, %r8379, %r8378;
	shl.b32 	%r8381, %r63, 8;
	add.s32 	%r8382, %r8380, %r8381;
	add.s32 	%r8383, %r8382, %r8377;
	add.s32 	%r8384, %r8383, %r8377;
	add.s32 	%r8385, %r8384, %r8377;
	st.shared.v4.f32 	[%r8385], {%f3841, %f3842, %f3843, %f3844};
	@%p1049 bra 	$L__BB3_1146;
	setp.gt.u32 	%p1050, %r8, 15;
	mul.wide.s32 	%rd2303, %r3, 16;
	add.s64 	%rd582, %rd581, %rd2303;
	ld.global.v4.f32 	{%f3845, %f3846, %f3847, %f3848}, [%rd582];
	shl.b32 	%r8386, %r3, 4;
	shl.b32 	%r8387, %r166, 4;
	mov.u32 	%r8388, _ZZ35hand_gemm_kernel_blockmn_4x4_sharedILi64ELi64ELi32EEviiiPfiS0_iS0_iffE4sm_B;
	add.s32 	%r8389, %r8388, %r8387;
	shl.b32 	%r8390, %r63, 8;
	add.s32 	%r8391, %r8389, %r8390;
	add.s32 	%r8392, %r8391, %r8386;
	add.s32 	%r8393, %r8392, %r8386;
	add.s32 	%r8394, %r8393, %r8386;
	add.s32 	%r8395, %r8394, %r8386;
	st.shared.v4.f32 	[%r8395], {%f3845, %f3846, %f3847, %f3848};
	@%p1050 bra 	$L__BB3_1146;
	setp.gt.u32 	%p1051, %r9, 15;
	mul.wide.s32 	%rd2304, %r3, 16;
	add.s64 	%rd2305, %rd582, %rd2304;
	ld.global.v4.f32 	{%f3849, %f3850, %f3851, %f3852}, [%rd2305];
	shl.b32 	%r8396, %r3, 4;
	shl.b32 	%r8397, %r166, 4;
	mov.u32 	%r8398, _ZZ35hand_gemm_kernel_blockmn_4x4_sharedILi64ELi64ELi32EEviiiPfiS0_iS0_iffE4sm_B;
	add.s32 	%r8399, %r8398, %r8397;
	shl.b32 	%r8400, %r63, 8;
	add.s32 	%r8401, %r8399, %r8400;
	add.s32 	%r8402, %r8401, %r8396;
	add.s32 	%r8403, %r8402, %r8396;
	add.s32 	%r8404, %r8403, %r8396;
	add.s32 	%r8405, %r8404, %r8396;
	add.s32 	%r8406, %r8405, %r8396;
	st.shared.v4.f32 	[%r8406], {%f3849, %f3850, %f3851, %f3852};
	@%p1051 bra 	$L__BB3_1146;
	setp.gt.u32 	%p1052, %r10, 15;
	mul.wide.u32 	%rd2306, %r9, 16;
	add.s64 	%rd2307, %rd577, %rd2306;
	ld.global.v4.f32 	{%f3853, %f3854, %f3855, %f3856}, [%rd2307];
	shl.b32 	%r8407, %r3, 4;
	shl.b32 	%r8408, %r166, 4;
	mov.u32 	%r8409, _ZZ35hand_gemm_kernel_blockmn_4x4_sharedILi64ELi64ELi32EEviiiPfiS0_iS0_iffE4sm_B;
	add.s32 	%r8410, %r8409, %r8408;
	shl.b32 	%r8411, %r63, 8;
	add.s32 	%r8412, %r8410, %r8411;
	add.s32 	%r8413, %r8412, %r8407;
	add.s32 	%r8414, %r8413, %r8407;
	add.s32 	%r8415, %r8414, %r8407;
	add.s32 	%r8416, %r8415, %r8407;
	add.s32 	%r8417, %r8416, %r8407;
	add.s32 	%r8418, %r8417, %r8407;
	st.shared.v4.f32 	[%r8418], {%f3853, %f3854, %f3855, %f3856};
	@%p1052 bra 	$L__BB3_1146;
	setp.gt.u32 	%p1053, %r136, 15;
	mul.wide.u32 	%rd2308, %r10, 16;
	add.s64 	%rd2309, %rd577, %rd2308;
	ld.global.v4.f32 	{%f3857, %f3858, %f3859, %f3860}, [%rd2309];
	shl.b32 	%r8419, %r3, 4;
	shl.b32 	%r8420, %r166, 4;
	mov.u32 	%r8421, _ZZ35hand_gemm_kernel_blockmn_4x4_sharedILi64ELi64ELi32EEviiiPfiS0_iS0_iffE4sm_B;
	add.s32 	%r8422, %r8421, %r8420;
	shl.b32 	%r8423, %r63, 8;
	add.s32 	%r8424, %r8422, %r8423;
	add.s32 	%r8425, %r8424, %r8419;
	add.s32 	%r8426, %r8425, %r8419;
	add.s32 	%r8427, %r8426, %r8419;
	add.s32 	%r8428, %r8427, %r8419;
	add.s32 	%r8429, %r8428, %r8419;
	add.s32 	%r8430, %r8429, %r8419;
	add.s32 	%r8431, %r8430, %r8419;
	st.shared.v4.f32 	[%r8431], {%f3857, %f3858, %f3859, %f3860};
	@%p1053 bra 	$L__BB3_1146;
	setp.gt.u32 	%p1054, %r137, 15;
	mul.wide.u32 	%rd2310, %r136, 16;
	add.s64 	%rd2311, %rd577, %rd2310;
	ld.global.v4.f32 	{%f3861, %f3862, %f3863, %f3864}, [%rd2311];
	shl.b32 	%r8432, %r3, 4;
	shl.b32 	%r8433, %r166, 4;
	mov.u32 	%r8434, _ZZ35hand_gemm_kernel_blockmn_4x4_sharedILi64ELi64ELi32EEviiiPfiS0_iS0_iffE4sm_B;
	add.s32 	%r8435, %r8434, %r8433;
	shl.b32 	%r8436, %r63, 8;
	add.s32 	%r8437, %r8435, %r8436;
	add.s32 	%r8438, %r8437, %r8432;
	add.s32 	%r8439, %r8438, %r8432;
	add.s32 	%r8440, %r8439, %r8432;
	add.s32 	%r8441, %r8440, %r8432;
	add.s32 	%r8442, %r8441, %r8432;
	add.s32 	%r8443, %r8442, %r8432;
	add.s32 	%r8444, %r8443, %r8432;
	add.s32 	%r8445, %r8444, %r8432;
	st.shared.v4.f32 	[%r8445], {%f3861, %f3862, %f3863, %f3864};
	@%p1054 bra 	$L__BB3_1146;
	setp.gt.u32 	%p1055, %r138, 15;
	mul.wide.u32 	%rd2312, %r137, 16;
	add.s64 	%rd2313, %rd577, %rd2312;
	ld.global.v4.f32 	{%f3865, %f3866, %f3867, %f3868}, [%rd2313];
	shl.b32 	%r8446, %r3, 4;
	shl.b32 	%r8447, %r166, 4;
	mov.u32 	%r8448, _ZZ35hand_gemm_kernel_blockmn_4x4_sharedILi64ELi64ELi32EEviiiPfiS0_iS0_iffE4sm_B;
	add.s32 	%r8449, %r8448, %r8447;
	shl.b32 	%r8450, %r63, 8;
	add.s32 	%r8451, %r8449, %r8450;
	add.s32 	%r8452, %r8451, %r8446;
	add.s32 	%r8453, %r8452, %r8446;
	add.s32 	%r8454, %r8453, %r8446;
	add.s32 	%r8455, %r8454, %r8446;
	add.s32 	%r8456, %r8455, %r8446;
	add.s32 	%r8457, %r8456, %r8446;
	add.s32 	%r8458, %r8457, %r8446;
	add.s32 	%r8459, %r8458, %r8446;
	add.s32 	%r8460, %r8459, %r8446;
	st.shared.v4.f32 	[%r8460], {%f3865, %f3866, %f3867, %f3868};
	@%p1055 bra 	$L__BB3_1146;
	setp.gt.u32 	%p1056, %r139, 15;
	mul.wide.u32 	%rd2314, %r138, 16;
	add.s64 	%rd2315, %rd577, %rd2314;
	ld.global.v4.f32 	{%f3869, %f3870, %f3871, %f3872}, [%rd2315];
	shl.b32 	%r8461, %r3, 4;
	shl.b32 	%r8462, %r166, 4;
	mov.u32 	%r8463, _ZZ35hand_gemm_kernel_blockmn_4x4_sharedILi64ELi64ELi32EEviiiPfiS0_iS0_iffE4sm_B;
	add.s32 	%r8464, %r8463, %r8462;
	shl.b32 	%r8465, %r63, 8;
	add.s32 	%r8466, %r8464, %r8465;
	add.s32 	%r8467, %r8466, %r8461;
	add.s32 	%r8468, %r8467, %r8461;
	add.s32 	%r8469, %r8468, %r8461;
	add.s32 	%r8470, %r8469, %r8461;
	add.s32 	%r8471, %r8470, %r8461;
	add.s32 	%r8472, %r8471, %r8461;
	add.s32 	%r8473, %r8472, %r8461;
	add.s32 	%r8474, %r8473, %r8461;
	add.s32 	%r8475, %r8474, %r8461;
	add.s32 	%r8476, %r8475, %r8461;
	st.shared.v4.f32 	[%r8476], {%f3869, %f3870, %f3871, %f3872};
	@%p1056 bra 	$L__BB3_1146;
	setp.gt.u32 	%p1057, %r140, 15;
	mul.wide.u32 	%rd2316, %r139, 16;
	add.s64 	%rd2317, %rd577, %rd2316;
	ld.global.v4.f32 	{%f3873, %f3874, %f3875, %f3876}, [%rd2317];
	shl.b32 	%r8477, %r3, 4;
	shl.b32 	%r8478, %r166, 4;
	mov.u32 	%r8479, _ZZ35hand_gemm_kernel_blockmn_4x4_sharedILi64ELi64ELi32EEviiiPfiS0_iS0_iffE4sm_B;
	add.s32 	%r8480, %r8479, %r8478;
	shl.b32 	%r8481, %r63, 8;
	add.s32 	%r8482, %r8480, %r8481;
	add.s32 	%r8483, %r8482, %r8477;
	add.s32 	%r8484, %r8483, %r8477;
	add.s32 	%r8485, %r8484, %r8477;
	add.s32 	%r8486, %r8485, %r8477;
	add.s32 	%r8487, %r8486, %r8477;
	add.s32 	%r8488, %r8487, %r8477;
	add.s32 	%r8489, %r8488, %r8477;
	add.s32 	%r8490, %r8489, %r8477;
	add.s32 	%r8491, %r8490, %r8477;
	add.s32 	%r8492, %r8491, %r8477;
	add.s32 	%r8493, %r8492, %r8477;
	st.shared.v4.f32 	[%r8493], {%f3873, %f3874, %f3875, %f3876};
	@%p1057 bra 	$L__BB3_1146;
	setp.gt.u32 	%p1058, %r141, 15;
	mul.wide.u32 	%rd2318, %r140, 16;
	add.s64 	%rd2319, %rd577, %rd2318;
	ld.global.v4.f32 	{%f3877, %f3878, %f3879, %f3880}, [%rd2319];
	shl.b32 	%r8494, %r3, 4;
	shl.b32 	%r8495, %r166, 4;
	mov.u32 	%r8496, _ZZ35hand_gemm_kernel_blockmn_4x4_sharedILi64ELi64ELi32EEviiiPfiS0_iS0_iffE4sm_B;
	add.s32 	%r8497, %r8496, %r8495;
	shl.b32 	%r8498, %r63, 8;
	add.s32 	%r8499, %r8497, %r8498;
	add.s32 	%r8500, %r8499, %r8494;
	add.s32 	%r8501, %r8500, %r8494;
	add.s32 	%r8502, %r8501, %r8494;
	add.s32 	%r8503, %r8502, %r8494;
	add.s32 	%r8504, %r8503, %r8494;
	add.s32 	%r8505, %r8504, %r8494;
	add.s32 	%r8506, %r8505, %r8494;
	add.s32 	%r8507, %r8506, %r8494;
	add.s32 	%r8508, %r8507, %r8494;
	add.s32 	%r8509, %r8508, %r8494;
	add.s32 	%r8510, %r8509, %r8494;
	add.s32 	%r8511, %r8510, %r8494;
	st.shared.v4.f32 	[%r8511], {%f3877, %f3878, %f3879, %f3880};
	@%p1058 bra 	$L__BB3_1146;
	setp.gt.u32 	%p1059, %r142, 15;
	mul.wide.u32 	%rd2320, %r141, 16;
	add.s64 	%rd2321, %rd577, %rd2320;
	ld.global.v4.f32 	{%f3881, %f3882, %f3883, %f3884}, [%rd2321];
	shl.b32 	%r8512, %r3, 4;
	shl.b32 	%r8513, %r166, 4;
	mov.u32 	%r8514, _ZZ35hand_gemm_kernel_blockmn_4x4_sharedILi64ELi64ELi32EEviiiPfiS0_iS0_iffE4sm_B;
	add.s32 	%r8515, %r8514, %r8513;
	shl.b32 	%r8516, %r63, 8;
	add.s32 	%r8517, %r8515, %r8516;
	add.s32 	%r8518, %r8517, %r8512;
	add.s32 	%r8519, %r8518, %r8512;
	add.s32 	%r8520, %r8519, %r8512;
	add.s32 	%r8521, %r8520, %r8512;
	add.s32 	%r8522, %r8521, %r8512;
	add.s32 	%r8523, %r8522, %r8512;
	add.s32 	%r8524, %r8523, %r8512;
	add.s32 	%r8525, %r8524, %r8512;
	add.s32 	%r8526, %r8525, %r8512;
	add.s32 	%r8527, %r8526, %r8512;
	add.s32 	%r8528, %r8527, %r8512;
	add.s32 	%r8529, %r8528, %r8512;
	add.s32 	%r8530, %r8529, %r8512;
	st.shared.v4.f32 	[%r8530], {%f3881, %f3882, %f3883, %f3884};
	@%p1059 bra 	$L__BB3_1146;
	setp.gt.u32 	%p1060, %r143, 15;
	mul.wide.u32 	%rd2322, %r142, 16;
	add.s64 	%rd2323, %rd577, %rd2322;
	ld.global.v4.f32 	{%f3885, %f3886, %f3887, %f3888}, [%rd2323];
	shl.b32 	%r8531, %r3, 4;
	shl.b32 	%r8532, %r166, 4;
	mov.u32 	%r8533, _ZZ35hand_gemm_kernel_blockmn_4x4_sharedILi64ELi64ELi32EEviiiPfiS0_iS0_iffE4sm_B;
	add.s32 	%r8534, %r8533, %r8532;
	shl.b32 	%r8535, %r63, 8;
	add.s32 	%r8536, %r8534, %r8535;
	add.s32 	%r8537, %r8536, %r8531;
	add.s32 	%r8538, %r8537, %r8531;
	add.s32 	%r8539, %r8538, %r8531;
	add.s32 	%r8540, %r8539, %r8531;
	add.s32 	%r8541, %r8540, %r8531;
	add.s32 	%r8542, %r8541, %r8531;
	add.s32 	%r8543, %r8542, %r8531;
	add.s32 	%r8544, %r8543, %r8531;
	add.s32 	%r8545, %r8544, %r8531;
	add.s32 	%r8546, %r8545, %r8531;
	add.s32 	%r8547, %r8546, %r8531;
	add.s32 	%r8548, %r8547, %r8531;
	add.s32 	%r8549, %r8548, %r8531;
	add.s32 	%r8550, %r8549, %r8531;
	st.shared.v4.f32 	[%r8550], {%f3885, %f3886, %f3887, %f3888};
	@%p1060 bra 	$L__BB3_1146;
	mul.wide.u32 	%rd2324, %r143, 16;
	add.s64 	%rd2325, %rd577, %rd2324;
	ld.global.v4.f32 	{%f3889, %f3890, %f3891, %f3892}, [%rd2325];
	shl.b32 	%r8551, %r3, 4;
	shl.b32 	%r8552, %r166, 4;
	mov.u32 	%r8553, _ZZ35hand_gemm_kernel_blockmn_4x4_sharedILi64ELi64ELi32EEviiiPfiS0_iS0_iffE4sm_B;
	add.s32 	%r8554, %r8553, %r8552;
	shl.b32 	%r8555, %r63, 8;
	add.s32 	%r8556, %r8554, %r8555;
	add.s32 	%r8557, %r8556, %r8551;
	add.s32 	%r8558, %r8557, %r8551;
	add.s32 	%r8559, %r8558, %r8551;
	add.s32 	%r8560, %r8559, %r8551;
	add.s32 	%r8561, %r8560, %r8551;
	add.s32 	%r8562, %r8561, %r8551;
	add.s32 	%r8563, %r8562, %r8551;
	add.s32 	%r8564, %r8563, %r8551;
	add.s32 	%r8565, %r8564, %r8551;
	add.s32 	%r8566, %r8565, %r8551;
	add.s32 	%r8567, %r8566, %r8551;
	add.s32 	%r8568, %r8567, %r8551;
	add.s32 	%r8569, %r8568, %r8551;
	add.s32 	%r8570, %r8569, %r8551;
	add.s32 	%r8571, %r8570, %r8551;
	st.shared.v4.f32 	[%r8571], {%f3889, %f3890, %f3891, %f3892};
$L__BB3_1146:
	setp.gt.u32 	%p1061, %r65, 31;
	@%p1061 bra 	$L__BB3_1217;
	@%p8 bra 	$L__BB3_1164;
	setp.gt.u32 	%p1063, %r4, 15;
	add.s64 	%rd2326, %rd413, %rd25;
	shl.b64 	%rd2327, %rd2326, 2;
	add.s64 	%rd583, %rd414, %rd2327;
	mul.wide.u32 	%rd2328, %r166, 16;
	add.s64 	%rd584, %rd583, %rd2328;
	ld.global.v4.f32 	{%f3893, %f3894, %f3895, %f3896}, [%rd584];
	shl.b32 	%r8572, %r166, 4;
	mov.u32 	%r8573, _ZZ35hand_gemm_kernel_blockmn_4x4_sharedILi64ELi64ELi32EEviiiPfiS0_iS0_iffE4sm_B;
	add.s32 	%r8574, %r8573, %r8572;
	shl.b32 	%r8575, %r65, 8;
	add.s32 	%r8576, %r8574, %r8575;
	st.shared.v4.f32 	[%r8576], {%f3893, %f3894, %f3895, %f3896};
	@%p1063 bra 	$L__BB3_1164;
	setp.gt.u32 	%p1064, %r5, 15;
	mul.wide.s32 	%rd2329, %r3, 16;
	add.s64 	%rd585, %rd584, %rd2329;
	ld.global.v4.f32 	{%f3897, %f3898, %f3899, %f3900}, [%rd585];
	shl.b32 	%r8577, %r166, 4;
	mov.u32 	%r8578, _ZZ35hand_gemm_kernel_blockmn_4x4_sharedILi64ELi64ELi32EEviiiPfiS0_iS0_iffE4sm_B;
	add.s32 	%r8579, %r8578, %r8577;
	shl.b32 	%r8580, %r65, 8;
	add.s32 	%r8581, %r8579, %r8580;
	shl.b32 	%r8582, %r3, 4;
	add.s32 	%r8583, %r8581, %r8582;
	st.shared.v4.f32 	[%r8583], {%f3897, %f3898, %f3899, %f3900};
	@%p1064 bra 	$L__BB3_1164;
	setp.gt.u32 	%p1065, %r6, 15;
	mul.wide.s32 	%rd2330, %r3, 16;
	add.s64 	%rd586, %rd585, %rd2330;
	ld.global.v4.f32 	{%f3901, %f3902, %f3903, %f3904}, [%rd586];
	shl.b32 	%r8584, %r3, 4;
	shl.b32 	%r8585, %r166, 4;
	mov.u32 	%r8586, _ZZ35hand_gemm_kernel_blockmn_4x4_sharedILi64ELi64ELi32EEviiiPfiS0_iS0_iffE4sm_B;
	add.s32 	%r8587, %r8586, %r8585;
	shl.b32 	%r8588, %r65, 8;
	add.s32 	%r8589, %r8587, %r8588;
	add.s32 	%r8590, %r8589, %r8584;
	add.s32 	%r8591, %r8590, %r8584;
	st.shared.v4.f32 	[%r8591], {%f3901, %f3902, %f3903, %f3904};
	@%p1065 bra 	$L__BB3_1164;
	setp.gt.u32 	%p1066, %r7, 15;
	mul.wide.s32 	%rd2331, %r3, 16;
	add.s64 	%rd587, %rd586, %rd2331;
	ld.global.v4.f32 	{%f3905, %f3906, %f3907, %f3908}, [%rd587];
	shl.b32 	%r8592, %r3, 4;
	shl.b32 	%r8593, %r166, 4;
	mov.u32 	%r8594, _ZZ35hand_gemm_kernel_blockmn_4x4_sharedILi64ELi64ELi32EEviiiPfiS0_iS0_iffE4sm_B;
	add.s32 	%r8595, %r8594, %r8593;
	shl.b32 	%r8596, %r65, 8;
	add.s32 	%r8597, %r8595, %r8596;
	add.s32 	%r8598, %r8597, %r8592;
	add.s32 	%r8599, %r8598, %r8592;
	add.s32 	%r8600, %r8599, %r8592;
	st.shared.v4.f32 	[%r8600], {%f3905, %f3906, %f3907, %f3908};
	@%p1066 bra 	$L__BB3_1164;
	setp.gt.u32 	%p1067, %r8, 15;
	mul.wide.s32 	%rd2332, %r3, 16;
	add.s64 	%rd588, %rd587, %rd2332;
	ld.global.v4.f32 	{%f3909, %f3910, %f3911, %f3912}, [%rd588];
	shl.b32 	%r8601, %r3, 4;
	shl.b32 	%r8602, %r166, 4;
	mov.u32 	%r8603, _ZZ35hand_gemm_kernel_blockmn_4x4_sharedILi64ELi64ELi32EEviiiPfiS0_iS0_iffE4sm_B;
	add.s32 	%r8604, %r8603, %r8602;
	shl.b32 	%r8605, %r65, 8;
	add.s32 	%r8606, %r8604, %r8605;
	add.s32 	%r8607, %r8606, %r8601;
	add.s32 	%r8608, %r8607, %r8601;
	add.s32 	%r8609, %r8608, %r8601;
	add.s32 	%r8610, %r8609, %r8601;
	st.shared.v4.f32 	[%r8610], {%f3909, %f3910, %f3911, %f3912};
	@%p1067 bra 	$L__BB3_1164;
	setp.gt.u32 	%p1068, %r9, 15;
	mul.wide.s32 	%rd2333, %r3, 16;
	add.s64 	%rd2334, %rd588, %rd2333;
	ld.global.v4.f32 	{%f3913, %f3914, %f3915, %f3916}, [%rd2334];
	shl.b32 	%r8611, %r3, 4;
	shl.b32 	%r8612, %r166, 4;
	mov.u32 	%r8613, _ZZ35hand_gemm_kernel_blockmn_4x4_sharedILi64ELi64ELi32EEviiiPfiS0_iS0_iffE4sm_B;
	add.s32 	%r8614, %r8613, %r8612;
	shl.b32 	%r8615, %r65, 8;
	add.s32 	%r8616, %r8614, %r8615;
	add.s32 	%r8617, %r8616, %r8611;
	add.s32 	%r8618, %r8617, %r8611;
	add.s32 	%r8619, %r8618, %r8611;
	add.s32 	%r8620, %r8619, %r8611;
	add.s32 	%r8621, %r8620, %r8611;
	st.shared.v4.f32 	[%r8621], {%f3913, %f3914, %f3915, %f3916};
	@%p1068 bra 	$L__BB3_1164;
	setp.gt.u32 	%p1069, %r10, 15;
	mul.wide.u32 	%rd2335, %r9, 16;
	add.s64 	%rd2336, %rd583, %rd2335;
	ld.global.v4.f32 	{%f3917, %f3918, %f3919, %f3920}, [%rd2336];
	shl.b32 	%r8622, %r3, 4;
	shl.b32 	%r8623, %r166, 4;
	mov.u32 	%r8624, _ZZ35hand_gemm_kernel_blockmn_4x4_sharedILi64ELi64ELi32EEviiiPfiS0_iS0_iffE4sm_B;
	add.s32 	%r8625, %r8624, %r8623;
	shl.b32 	%r8626, %r65, 8;
	add.s32 	%r8627, %r8625, %r8626;
	add.s32 	%r8628, %r8627, %r8622;
	add.s32 	%r8629, %r8628, %r8622;
	add.s32 	%r8630, %r8629, %r8622;
	add.s32 	%r8631, %r8630, %r8622;
	add.s32 	%r8632, %r8631, %r8622;
	add.s32 	%r8633, %r8632, %r8622;
	st.shared.v4.f32 	[%r8633], {%f3917, %f3918, %f3919, %f3920};
	@%p1069 bra 	$L__BB3_1164;
	setp.gt.u32 	%p1070, %r136, 15;
	mul.wide.u32 	%rd2337, %r10, 16;
	add.s64 	%rd2338, %rd583, %rd2337;
	ld.global.v4.f32 	{%f3921, %f3922, %f3923, %f3924}, [%rd2338];
	shl.b32 	%r8634, %r3, 4;
	shl.b32 	%r8635, %r166, 4;
	mov.u32 	%r8636, _ZZ35hand_gemm_kernel_blockmn_4x4_sharedILi64ELi64ELi32EEviiiPfiS0_iS0_iffE4sm_B;
	add.s32 	%r8637, %r8636, %r8635;
	shl.b32 	%r8638, %r65, 8;
	add.s32 	%r8639, %r8637, %r8638;
	add.s32 	%r8640, %r8639, %r8634;
	add.s32 	%r8641, %r8640, %r8634;
	add.s32 	%r8642, %r8641, %r8634;
	add.s32 	%r8643, %r8642, %r8634;
	add.s32 	%r8644, %r8643, %r8634;
	add.s32 	%r8645, %r8644, %r8634;
	add.s32 	%r8646, %r8645, %r8634;
	st.shared.v4.f32 	[%r8646], {%f3921, %f3922, %f3923, %f3924};
	@%p1070 bra 	$L__BB3_1164;
	setp.gt.u32 	%p1071, %r137, 15;
	mul.wide.u32 	%rd2339, %r136, 16;
	add.s64 	%rd2340, %rd583, %rd2339;
	ld.global.v4.f32 	{%f3925, %f3926, %f3927, %f3928}, [%rd2340];
	shl.b32 	%r8647, %r3, 4;
	shl.b32 	%r8648, %r166, 4;
	mov.u32 	%r8649, _ZZ35hand_gemm_kernel_blockmn_4x4_sharedILi64ELi64ELi32EEviiiPfiS0_iS0_iffE4sm_B;
	add.s32 	%r8650, %r8649, %r8648;
	shl.b32 	%r8651, %r65, 8;
	add.s32 	%r8652, %r8650, %r8651;
	add.s32 	%r8653, %r8652, %r8647;
	add.s32 	%r8654, %r8653, %r8647;
	add.s32 	%r8655, %r8654, %r8647;
	add.s32 	%r8656, %r8655, %r8647;
	add.s32 	%r8657, %r8656, %r8647;
	add.s32 	%r8658, %r8657, %r8647;
	add.s32 	%r8659, %r8658, %r8647;
	add.s32 	%r8660, %r8659, %r8647;
	st.shared.v4.f32 	[%r8660], {%f3925, %f3926, %f3927, %f3928};
	@%p1071 bra 	$L__BB3_1164;
	setp.gt.u32 	%p1072, %r138, 15;
	mul.wide.u32 	%rd2341, %r137, 16;
	add.s64 	%rd2342, %rd583, %rd2341;
	ld.global.v4.f32 	{%f3929, %f3930, %f3931, %f3932}, [%rd2342];
	shl.b32 	%r8661, %r3, 4;
	shl.b32 	%r8662, %r166, 4;
	mov.u32 	%r8663, _ZZ35hand_gemm_kernel_blockmn_4x4_sharedILi64ELi64ELi32EEviiiPfiS0_iS0_iffE4sm_B;
	add.s32 	%r8664, %r8663, %r8662;
	shl.b32 	%r8665, %r65, 8;
	add.s32 	%r8666, %r8664, %r8665;
	add.s32 	%r8667, %r8666, %r8661;
	add.s32 	%r8668, %r8667, %r8661;
	add.s32 	%r8669, %r8668, %r8661;
	add.s32 	%r8670, %r8669, %r8661;
	add.s32 	%r8671, %r8670, %r8661;
	add.s32 	%r8672, %r8671, %r8661;
	add.s32 	%r8673, %r8672, %r8661;
	add.s32 	%r8674, %r8673, %r8661;
	add.s32 	%r8675, %r8674, %r8661;
	st.shared.v4.f32 	[%r8675], {%f3929, %f3930, %f3931, %f3932};
	@%p1072 bra 	$L__BB3_1164;
	setp.gt.u32 	%p1073, %r139, 15;
	mul.wide.u32 	%rd2343, %r138, 16;
	add.s64 	%rd2344, %rd583, %rd2343;
	ld.global.v4.f32 	{%f3933, %f3934, %f3935, %f3936}, [%rd2344];
	shl.b32 	%r8676, %r3, 4;
	shl.b32 	%r8677, %r166, 4;
	mov.u32 	%r8678, _ZZ35hand_gemm_kernel_blockmn_4x4_sharedILi64ELi64ELi32EEviiiPfiS0_iS0_iffE4sm_B;
	add.s32 	%r8679, %r8678, %r8677;
	shl.b32 	%r8680, %r65, 8;
	add.s32 	%r8681, %r8679, %r8680;
	add.s32 	%r8682, %r8681, %r8676;
	add.s32 	%r8683, %r8682, %r8676;
	add.s32 	%r8684, %r8683, %r8676;
	add.s32 	%r8685, %r8684, %r8676;
	add.s32 	%r8686, %r8685, %r8676;
	add.s32 	%r8687, %r8686, %r8676;
	add.s32 	%r8688, %r8687, %r8676;
	add.s32 	%r8689, %r8688, %r8676;
	add.s32 	%r8690, %r8689, %r8676;
	add.s32 	%r8691, %r8690, %r8676;
	st.shared.v4.f32 	[%r8691], {%f3933, %f3934, %f3935, %f3936};
	@%p1073 bra 	$L__BB3_1164;
	setp.gt.u32 	%p1074, %r140, 15;
	mul.wide.u32 	%rd2345, %r139, 16;
	add.s64 	%rd2346, %rd583, %rd2345;
	ld.global.v4.f32 	{%f3937, %f3938, %f3939, %f3940}, [%rd2346];
	shl.b32 	%r8692, %r3, 4;
	shl.b32 	%r8693, %r166, 4;
	mov.u32 	%r8694, _ZZ35hand_gemm_kernel_blockmn_4x4_sharedILi64ELi64ELi32EEviiiPfiS0_iS0_iffE4sm_B;
	add.s32 	%r8695, %r8694, %r8693;
	shl.b32 	%r8696, %r65, 8;
	add.s32 	%r8697, %r8695, %r8696;
	add.s32 	%r8698, %r8697, %r8692;
	add.s32 	%r8699, %r8698, %r8692;
	add.s32 	%r8700, %r8699, %r8692;
	add.s32 	%r8701, %r8700, %r8692;
	add.s32 	%r8702, %r8701, %r8692;
	add.s32 	%r8703, %r8702, %r8692;
	add.s32 	%r8704, %r8703, %r8692;
	add.s32 	%r8705, %r8704, %r8692;
	add.s32 	%r8706, %r8705, %r8692;
	add.s32 	%r8707, %r8706, %r8692;
	add.s32 	%r8708, %r8707, %r8692;
	st.shared.v4.f32 	[%r8708], {%f3937, %f3938, %f3939, %f3940};
	@%p1074 bra 	$L__BB3_1164;
	setp.gt.u32 	%p1075, %r141, 15;
	mul.wide.u32 	%rd2347, %r140, 16;
	add.s64 	%rd2348, %rd583, %rd2347;
	ld.global.v4.f32 	{%f3941, %f3942, %f3943, %f3944}, [%rd2348];
	shl.b32 	%r8709, %r3, 4;
	shl.b32 	%r8710, %r166, 4;
	mov.u32 	%r8711, _ZZ35hand_gemm_kernel_blockmn_4x4_sharedILi64ELi64ELi32EEviiiPfiS0_iS0_iffE4sm_B;
	add.s32 	%r8712, %r8711, %r8710;
	shl.b32 	%r8713, %r65, 8;
	add.s32 	%r8714, %r8712, %r8713;
	add.s32 	%r8715, %r8714, %r8709;
	add.s32 	%r8716, %r8715, %r8709;
	add.s32 	%r8717, %r8716, %r8709;
	add.s32 	%r8718, %r8717, %r8709;
	add.s32 	%r8719, %r8718, %r8709;
	add.s32 	%r8720, %r8719, %r8709;
	add.s32 	%r8721, %r8720, %r8709;
	add.s32 	%r8722, %r8721, %r8709;
	add.s32 	%r8723, %r8722, %r8709;
	add.s32 	%r8724, %r8723, %r8709;
	add.s32 	%r8725, %r8724, %r8709;
	add.s32 	%r8726, %r8725, %r8709;
	st.shared.v4.f32 	[%r8726], {%f3941, %f3942, %f3943, %f3944};
	@%p1075 bra 	$L__BB3_1164;
	setp.gt.u32 	%p1076, %r142, 15;
	mul.wide.u32 	%rd2349, %r141, 16;
	add.s64 	%rd2350, %rd583, %rd2349;
	ld.global.v4.f32 	{%f3945, %f3946, %f3947, %f3948}, [%rd2350];
	shl.b32 	%r8727, %r3, 4;
	shl.b32 	%r8728, %r166, 4;
	mov.u32 	%r8729, _ZZ35hand_gemm_kernel_blockmn_4x4_sharedILi64ELi64ELi32EEviiiPfiS0_iS0_iffE4sm_B;
	add.s32 	%r8730, %r8729, %r8728;
	shl.b32 	%r8731, %r65, 8;
	add.s32 	%r8732, %r8730, %r8731;
	add.s32 	%r8733, %r8732, %r8727;
	add.s32 	%r8734, %r8733, %r8727;
	add.s32 	%r8735, %r8734, %r8727;
	add.s32 	%r8736, %r8735, %r8727;
	add.s32 	%r8737, %r8736, %r8727;
	add.s32 	%r8738, %r8737, %r8727;
	add.s32 	%r8739, %r8738, %r8727;
	add.s32 	%r8740, %r8739, %r8727;
	add.s32 	%r8741, %r8740, %r8727;
	add.s32 	%r8742, %r8741, %r8727;
	add.s32 	%r8743, %r8742, %r8727;
	add.s32 	%r8744, %r8743, %r8727;
	add.s32 	%r8745, %r8744, %r8727;
	st.shared.v4.f32 	[%r8745], {%f3945, %f3946, %f3947, %f3948};
	@%p1076 bra 	$L__BB3_1164;
	setp.gt.u32 	%p1077, %r143, 15;
	mul.wide.u32 	%rd2351, %r142, 16;
	add.s64 	%rd2352, %rd583, %rd2351;
	ld.global.v4.f32 	{%f3949, %f3950, %f3951, %f3952}, [%rd2352];
	shl.b32 	%r8746, %r3, 4;
	shl.b32 	%r8747, %r166, 4;
	mov.u32 	%r8748, _ZZ35hand_gemm_kernel_blockmn_4x4_sharedILi64ELi64ELi32EEviiiPfiS0_iS0_iffE4sm_B;
	add.s32 	%r8749, %r8748, %r8747;
	shl.b32 	%r8750, %r65, 8;
	add.s32 	%r8751, %r8749, %r8750;
	add.s32 	%r8752, %r8751, %r8746;
	add.s32 	%r8753, %r8752, %r8746;
	add.s32 	%r8754, %r8753, %r8746;
	add.s32 	%r8755, %r8754, %r8746;
	add.s32 	%r8756, %r8755, %r8746;
	add.s32 	%r8757, %r8756, %r8746;
	add.s32 	%r8758, %r8757, %r8746;
	add.s32 	%r8759, %r8758, %r8746;
	add.s32 	%r8760, %r8759, %r8746;
	add.s32 	%r8761, %r8760, %r8746;
	add.s32 	%r8762, %r8761, %r8746;
	add.s32 	%r8763, %r8762, %r8746;
	add.s32 	%r8764, %r8763, %r8746;
	add.s32 	%r8765, %r8764, %r8746;
	st.shared.v4.f32 	[%r8765], {%f3949, %f3950, %f3951, %f3952};
	@%p1077 bra 	$L__BB3_1164;
	mul.wide.u32 	%rd2353, %r143, 16;
	add.s64 	%rd2354, %rd583, %rd2353;
	ld.global.v4.f32 	{%f3953, %f3954, %f3955, %f3956}, [%rd2354];
	shl.b32 	%r8766, %r3, 4;
	shl.b32 	%r8767, %r166, 4;
	mov.u32 	%r8768, _ZZ35hand_gemm_kernel_blockmn_4x4_sharedILi64ELi64ELi32EEviiiPfiS0_iS0_iffE4sm_B;
	add.s32 	%r8769, %r8768, %r8767;
	shl.b32 	%r8770, %r65, 8;
	add.s32 	%r8771, %r8769, %r8770;
	add.s32 	%r8772, %r8771, %r8766;
	add.s32 	%r8773, %r8772, %r8766;
	add.s32 	%r8774, %r8773, %r8766;
	add.s32 	%r8775, %r8774, %r8766;
	add.s32 	%r8776, %r8775, %r8766;
	add.s32 	%r8777, %r8776, %r8766;
	add.s32 	%r8778, %r8777, %r8766;
	add.s32 	%r8779, %r8778, %r8766;
	add.s32 	%r8780, %r8779, %r8766;
	add.s32 	%r8781, %r8780, %r8766;
	add.s32 	%r8782, %r8781, %r8766;
	add.s32 	%r8783, %r8782, %r8766;
	add.s32 	%r8784, %r8783, %r8766;
	add.s32 	%r8785, %r8784, %r8766;
	add.s32 	%r8786, %r8785, %r8766;
	st.shared.v4.f32 	[%r8786], {%f3953, %f3954, %f3955, %f3956};
$L__BB3_1164:
	setp.gt.u32 	%p1078, %r67, 31;
	@%p1078 bra 	$L__BB3_1217;
	@%p8 bra 	$L__BB3_1182;
	ld.param.u32 	%r9527, [_Z35hand_gemm_kernel_blockmn_4x4_sharedILi64ELi64ELi32EEviiiPfiS0_iS0_iff_param_6];
	setp.gt.u32 	%p1080, %r4, 15;
	mul.lo.s32 	%r8787, %r67, %r9527;
	cvt.s64.s32 	%rd2355, %r8787;
	add.s64 	%rd2356, %rd413, %rd2355;
	shl.b64 	%rd2357, %rd2356, 2;
	add.s64 	%rd589, %rd414, %rd2357;
	mul.wide.u32 	%rd2358, %r166, 16;
	add.s64 	%rd590, %rd589, %rd2358;
	ld.global.v4.f32 	{%f3957, %f3958, %f3959, %f3960}, [%rd590];
	shl.b32 	%r8788, %r166, 4;
	mov.u32 	%r8789, _ZZ35hand_gemm_kernel_blockmn_4x4_sharedILi64ELi64ELi32EEviiiPfiS0_iS0_iffE4sm_B;
	add.s32 	%r8790, %r8789, %r8788;
	shl.b32 	%r8791, %r67, 8;
	add.s32 	%r8792, %r8790, %r8791;
	st.shared.v4.f32 	[%r8792], {%f3957, %f3958, %f3959, %f3960};
	@%p1080 bra 	$L__BB3_1182;
	setp.gt.u32 	%p1081, %r5, 15;
	mul.wide.s32 	%rd2359, %r3, 16;
	add.s64 	%rd591, %rd590, %rd2359;
	ld.global.v4.f32 	{%f3961, %f3962, %f3963, %f3964}, [%rd591];
	shl.b32 	%r8793, %r3, 4;
	shl.b32 	%r8794, %r166, 4;
	mov.u32 	%r8795, _ZZ35hand_gemm_kernel_blockmn_4x4_sharedILi64ELi64ELi32EEviiiPfiS0_iS0_iffE4sm_B;
	add.s32 	%r8796, %r8795, %r8794;
	shl.b32 	%r8797, %r67, 8;
	add.s32 	%r8798, %r8796, %r8797;
	add.s32 	%r8799, %r8798, %r8793;
	st.shared.v4.f32 	[%r8799], {%f3961, %f3962, %f3963, %f3964};
	@%p1081 bra 	$L__BB3_1182;
	setp.gt.u32 	%p1082, %r6, 15;
	mul.wide.s32 	%rd2360, %r3, 16;
	add.s64 	%rd592, %rd591, %rd2360;
	ld.global.v4.f32 	{%f3965, %f3966, %f3967, %f3968}, [%rd592];
	shl.b32 	%r8800, %r3, 4;
	shl.b32 	%r8801, %r166, 4;
	mov.u32 	%r8802, _ZZ35hand_gemm_kernel_blockmn_4x4_sharedILi64ELi64ELi32EEviiiPfiS0_iS0_iffE4sm_B;
	add.s32 	%r8803, %r8802, %r8801;
	shl.b32 	%r8804, %r67, 8;
	add.s32 	%r8805, %r8803, %r8804;
	add.s32 	%r8806, %r8805, %r8800;
	add.s32 	%r8807, %r8806, %r8800;
	st.shared.v4.f32 	[%r8807], {%f3965, %f3966, %f3967, %f3968};
	@%p1082 bra 	$L__BB3_1182;
	setp.gt.u32 	%p1083, %r7, 15;
	mul.wide.s32 	%rd2361, %r3, 16;
	add.s64 	%rd593, %rd592, %rd2361;
	ld.global.v4.f32 	{%f3969, %f3970, %f3971, %f3972}, [%rd593];
	shl.b32 	%r8808, %r3, 4;
	shl.b32 	%r8809, %r166, 4;
	mov.u32 	%r8810, _ZZ35hand_gemm_kernel_blockmn_4x4_sharedILi64ELi64ELi32EEviiiPfiS0_iS0_iffE4sm_B;
	add.s32 	%r8811, %r8810, %r8809;
	shl.b32 	%r8812, %r67, 8;
	add.s32 	%r8813, %r8811, %r8812;
	add.s32 	%r8814, %r8813, %r8808;
	add.s32 	%r8815, %r8814, %r8808;
	add.s32 	%r8816, %r8815, %r8808;
	st.shared.v4.f32 	[%r8816], {%f3969, %f3970, %f3971, %f3972};
	@%p1083 bra 	$L__BB3_1182;
	setp.gt.u32 	%p1084, %r8, 15;
	mul.wide.s32 	%rd2362, %r3, 16;
	add.s64 	%rd594, %rd593, %rd2362;
	ld.global.v4.f32 	{%f3973, %f3974, %f3975, %f3976}, [%rd594];
	shl.b32 	%r8817, %r3, 4;
	shl.b32 	%r8818, %r166, 4;
	mov.u32 	%r8819, _ZZ35hand_gemm_kernel_blockmn_4x4_sharedILi64ELi64ELi32EEviiiPfiS0_iS0_iffE4sm_B;
	add.s32 	%r8820, %r8819, %r8818;
	shl.b32 	%r8821, %r67, 8;
	add.s32 	%r8822, %r8820, %r8821;
	add.s32 	%r8823, %r8822, %r8817;
	add.s32 	%r8824, %r8823, %r8817;
	add.s32 	%r8825, %r8824, %r8817;
	add.s32 	%r8826, %r8825, %r8817;
	st.shared.v4.f32 	[%r8826], {%f3973, %f3974, %f3975, %f3976};
	@%p1084 bra 	$L__BB3_1182;
	setp.gt.u32 	%p1085, %r9, 15;
	mul.wide.s32 	%rd2363, %r3, 16;
	add.s64 	%rd2364, %rd594, %rd2363;
	ld.global.v4.f32 	{%f3977, %f3978, %f3979, %f3980}, [%rd2364];
	shl.b32 	%r8827, %r3, 4;
	shl.b32 	%r8828, %r166, 4;
	mov.u32 	%r8829, _ZZ35hand_gemm_kernel_blockmn_4x4_sharedILi64ELi64ELi32EEviiiPfiS0_iS0_iffE4sm_B;
	add.s32 	%r8830, %r8829, %r8828;
	shl.b32 	%r8831, %r67, 8;
	add.s32 	%r8832, %r8830, %r8831;
	add.s32 	%r8833, %r8832, %r8827;
	add.s32 	%r8834, %r8833, %r8827;
	add.s32 	%r8835, %r8834, %r8827;
	add.s32 	%r8836, %r8835, %r8827;
	add.s32 	%r8837, %r8836, %r8827;
	st.shared.v4.f32 	[%r8837], {%f3977, %f3978, %f3979, %f3980};
	@%p1085 bra 	$L__BB3_1182;
	setp.gt.u32 	%p1086, %r10, 15;
	mul.wide.u32 	%rd2365, %r9, 16;
	add.s64 	%rd2366, %rd589, %rd2365;
	ld.global.v4.f32 	{%f3981, %f3982, %f3983, %f3984}, [%rd2366];
	shl.b32 	%r8838, %r3, 4;
	shl.b32 	%r8839, %r166, 4;
	mov.u32 	%r8840, _ZZ35hand_gemm_kernel_blockmn_4x4_sharedILi64ELi64ELi32EEviiiPfiS0_iS0_iffE4sm_B;
	add.s32 	%r8841, %r8840, %r8839;
	shl.b32 	%r8842, %r67, 8;
	add.s32 	%r8843, %r8841, %r8842;
	add.s32 	%r8844, %r8843, %r8838;
	add.s32 	%r8845, %r8844, %r8838;
	add.s32 	%r8846, %r8845, %r8838;
	add.s32 	%r8847, %r8846, %r8838;
	add.s32 	%r8848, %r8847, %r8838;
	add.s32 	%r8849, %r8848, %r8838;
	st.shared.v4.f32 	[%r8849], {%f3981, %f3982, %f3983, %f3984};
	@%p1086 bra 	$L__BB3_1182;
	setp.gt.u32 	%p1087, %r136, 15;
	mul.wide.u32 	%rd2367, %r10, 16;
	add.s64 	%rd2368, %rd589, %rd2367;
	ld.global.v4.f32 	{%f3985, %f3986, %f3987, %f3988}, [%rd2368];
	shl.b32 	%r8850, %r3, 4;
	shl.b32 	%r8851, %r166, 4;
	mov.u32 	%r8852, _ZZ35hand_gemm_kernel_blockmn_4x4_sharedILi64ELi64ELi32EEviiiPfiS0_iS0_iffE4sm_B;
	add.s32 	%r8853, %r8852, %r8851;
	shl.b32 	%r8854, %r67, 8;
	add.s32 	%r8855, %r8853, %r8854;
	add.s32 	%r8856, %r8855, %r8850;
	add.s32 	%r8857, %r8856, %r8850;
	add.s32 	%r8858, %r8857, %r8850;
	add.s32 	%r8859, %r8858, %r8850;
	add.s32 	%r8860, %r8859, %r8850;
	add.s32 	%r8861, %r8860, %r8850;
	add.s32 	%r8862, %r8861, %r8850;
	st.shared.v4.f32 	[%r8862], {%f3985, %f3986, %f3987, %f3988};
	@%p1087 bra 	$L__BB3_1182;
	setp.gt.u32 	%p1088, %r137, 15;
	mul.wide.u32 	%rd2369, %r136, 16;
	add.s64 	%rd2370, %rd589, %rd2369;
	ld.global.v4.f32 	{%f3989, %f3990, %f3991, %f3992}, [%rd2370];
	shl.b32 	%r8863, %r3, 4;
	shl.b32 	%r8864, %r166, 4;
	mov.u32 	%r8865, _ZZ35hand_gemm_kernel_blockmn_4x4_sharedILi64ELi64ELi32EEviiiPfiS0_iS0_iffE4sm_B;
	add.s32 	%r8866, %r8865, %r8864;
	shl.b32 	%r8867, %r67, 8;
	add.s32 	%r8868, %r8866, %r8867;
	add.s32 	%r8869, %r8868, %r8863;
	add.s32 	%r8870, %r8869, %r8863;
	add.s32 	%r8871, %r8870, %r8863;
	add.s32 	%r8872, %r8871, %r8863;
	add.s32 	%r8873, %r8872, %r8863;
	add.s32 	%r8874, %r8873, %r8863;
	add.s32 	%r8875, %r8874, %r8863;
	add.s32 	%r8876, %r8875, %r8863;
	st.shared.v4.f32 	[%r8876], {%f3989, %f3990, %f3991, %f3992};
	@%p1088 bra 	$L__BB3_1182;
	setp.gt.u32 	%p1089, %r138, 15;
	mul.wide.u32 	%rd2371, %r137, 16;
	add.s64 	%rd2372, %rd589, %rd2371;
	ld.global.v4.f32 	{%f3993, %f3994, %f3995, %f3996}, [%rd2372];
	shl.b32 	%r8877, %r3, 4;
	shl.b32 	%r8878, %r166, 4;
	mov.u32 	%r8879, _ZZ35hand_gemm_kernel_blockmn_4x4_sharedILi64ELi64ELi32EEviiiPfiS0_iS0_iffE4sm_B;
	add.s32 	%r8880, %r8879, %r8878;
	shl.b32 	%r8881, %r67, 8;
	add.s32 	%r8882, %r8880, %r8881;
	add.s32 	%r8883, %r8882, %r8877;
	add.s32 	%r8884, %r8883, %r8877;
	add.s32 	%r8885, %r8884, %r8877;
	add.s32 	%r8886, %r8885, %r8877;
	add.s32 	%r8887, %r8886, %r8877;
	add.s32 	%r8888, %r8887, %r8877;
	add.s32 	%r8889, %r8888, %r8877;
	add.s32 	%r8890, %r8889, %r8877;
	add.s32 	%r8891, %r8890, %r8877;
	st.shared.v4.f32 	[%r8891], {%f3993, %f3994, %f3995, %f3996};
	@%p1089 bra 	$L__BB3_1182;
	setp.gt.u32 	%p1090, %r139, 15;
	mul.wide.u32 	%rd2373, %r138, 16;
	add.s64 	%rd2374, %rd589, %rd2373;
	ld.global.v4.f32 	{%f3997, %f3998, %f3999, %f4000}, [%rd2374];
	shl.b32 	%r8892, %r3, 4;
	shl.b32 	%r8893, %r166, 4;
	mov.u32 	%r8894, _ZZ35hand_gemm_kernel_blockmn_4x4_sharedILi64ELi64ELi32EEviiiPfiS0_iS0_iffE4sm_B;
	add.s32 	%r8895, %r8894, %r8893;
	shl.b32 	%r8896, %r67, 8;
	add.s32 	%r8897, %r8895, %r8896;
	add.s32 	%r8898, %r8897, %r8892;
	add.s32 	%r8899, %r8898, %r8892;
	add.s32 	%r8900, %r8899, %r8892;
	add.s32 	%r8901, %r8900, %r8892;
	add.s32 	%r8902, %r8901, %r8892;
	add.s32 	%r8903, %r8902, %r8892;
	add.s32 	%r8904, %r8903, %r8892;
	add.s32 	%r8905, %r8904, %r8892;
	add.s32 	%r8906, %r8905, %r8892;
	add.s32 	%r8907, %r8906, %r8892;
	st.shared.v4.f32 	[%r8907], {%f3997, %f3998, %f3999, %f4000};
	@%p1090 bra 	$L__BB3_1182;
	setp.gt.u32 	%p1091, %r140, 15;
	mul.wide.u32 	%rd2375, %r139, 16;
	add.s64 	%rd2376, %rd589, %rd2375;
	ld.global.v4.f32 	{%f4001, %f4002, %f4003, %f4004}, [%rd2376];
	shl.b32 	%r8908, %r3, 4;
	shl.b32 	%r8909, %r166, 4;
	mov.u32 	%r8910, _ZZ35hand_gemm_kernel_blockmn_4x4_sharedILi64ELi64ELi32EEviiiPfiS0_iS0_iffE4sm_B;
	add.s32 	%r8911, %r8910, %r8909;
	shl.b32 	%r8912, %r67, 8;
	add.s32 	%r8913, %r8911, %r8912;
	add.s32 	%r8914, %r8913, %r8908;
	add.s32 	%r8915, %r8914, %r8908;
	add.s32 	%r8916, %r8915, %r8908;
	add.s32 	%r8917, %r8916, %r8908;
	add.s32 	%r8918, %r8917, %r8908;
	add.s32 	%r8919, %r8918, %r8908;
	add.s32 	%r8920, %r8919, %r8908;
	add.s32 	%r8921, %r8920, %r8908;
	add.s32 	%r8922, %r8921, %r8908;
	add.s32 	%r8923, %r8922, %r8908;
	add.s32 	%r8924, %r8923, %r8908;
	st.shared.v4.f32 	[%r8924], {%f4001, %f4002, %f4003, %f4004};
	@%p1091 bra 	$L__BB3_1182;
	setp.gt.u32 	%p1092, %r141, 15;
	mul.wide.u32 	%rd2377, %r140, 16;
	add.s64 	%rd2378, %rd589, %rd2377;
	ld.global.v4.f32 	{%f4005, %f4006, %f4007, %f4008}, [%rd2378];
	shl.b32 	%r8925, %r3, 4;
	shl.b32 	%r8926, %r166, 4;
	mov.u32 	%r8927, _ZZ35hand_gemm_kernel_blockmn_4x4_sharedILi64ELi64ELi32EEviiiPfiS0_iS0_iffE4sm_B;
	add.s32 	%r8928, %r8927, %r8926;
	shl.b32 	%r8929, %r67, 8;
	add.s32 	%r8930, %r8928, %r8929;
	add.s32 	%r8931, %r8930, %r8925;
	add.s32 	%r8932, %r8931, %r8925;
	add.s32 	%r8933, %r8932, %r8925;
	add.s32 	%r8934, %r8933, %r8925;
	add.s32 	%r8935, %r8934, %r8925;
	add.s32 	%r8936, %r8935, %r8925;
	add.s32 	%r8937, %r8936, %r8925;
	add.s32 	%r8938, %r8937, %r8925;
	add.s32 	%r8939, %r8938, %r8925;
	add.s32 	%r8940, %r8939, %r8925;
	add.s32 	%r8941, %r8940, %r8925;
	add.s32 	%r8942, %r8941, %r8925;
	st.shared.v4.f32 	[%r8942], {%f4005, %f4006, %f4007, %f4008};
	@%p1092 bra 	$L__BB3_1182;
	setp.gt.u32 	%p1093, %r142, 15;
	mul.wide.u32 	%rd2379, %r141, 16;
	add.s64 	%rd2380, %rd589, %rd2379;
	ld.global.v4.f32 	{%f4009, %f4010, %f4011, %f4012}, [%rd2380];
	shl.b32 	%r8943, %r3, 4;
	shl.b32 	%r8944, %r166, 4;
	mov.u32 	%r8945, _ZZ35hand_gemm_kernel_blockmn_4x4_sharedILi64ELi64ELi32EEviiiPfiS0_iS0_iffE4sm_B;
	add.s32 	%r8946, %r8945, %r8944;
	shl.b32 	%r8947, %r67, 8;
	add.s32 	%r8948, %r8946, %r8947;
	add.s32 	%r8949, %r8948, %r8943;
	add.s32 	%r8950, %r8949, %r8943;
	add.s32 	%r8951, %r8950, %r8943;
	add.s32 	%r8952, %r8951, %r8943;
	add.s32 	%r8953, %r8952, %r8943;
	add.s32 	%r8954, %r8953, %r8943;
	add.s32 	%r8955, %r8954, %r8943;
	add.s32 	%r8956, %r8955, %r8943;
	add.s32 	%r8957, %r8956, %r8943;
	add.s32 	%r8958, %r8957, %r8943;
	add.s32 	%r8959, %r8958, %r8943;
	add.s32 	%r8960, %r8959, %r8943;
	add.s32 	%r8961, %r8960, %r8943;
	st.shared.v4.f32 	[%r8961], {%f4009, %f4010, %f4011, %f4012};
	@%p1093 bra 	$L__BB3_1182;
	setp.gt.u32 	%p1094, %r143, 15;
	mul.wide.u32 	%rd2381, %r142, 16;
	add.s64 	%rd2382, %rd589, %rd2381;
	ld.global.v4.f32 	{%f4013, %f4014, %f4015, %f4016}, [%rd2382];
	shl.b32 	%r8962, %r3, 4;
	shl.b32 	%r8963, %r166, 4;
	mov.u32 	%r8964, _ZZ35hand_gemm_kernel_blockmn_4x4_sharedILi64ELi64ELi32EEviiiPfiS0_iS0_iffE4sm_B;
	add.s32 	%r8965, %r8964, %r8963;
	shl.b32 	%r8966, %r67, 8;
	add.s32 	%r8967, %r8965, %r8966;
	add.s32 	%r8968, %r8967, %r8962;
	add.s32 	%r8969, %r8968, %r8962;
	add.s32 	%r8970, %r8969, %r8962;
	add.s32 	%r8971, %r8970, %r8962;
	add.s32 	%r8972, %r8971, %r8962;
	add.s32 	%r8973, %r8972, %r8962;
	add.s32 	%r8974, %r8973, %r8962;
	add.s32 	%r8975, %r8974, %r8962;
	add.s32 	%r8976, %r8975, %r8962;
	add.s32 	%r8977, %r8976, %r8962;
	add.s32 	%r8978, %r8977, %r8962;
	add.s32 	%r8979, %r8978, %r8962;
	add.s32 	%r8980, %r8979, %r8962;
	add.s32 	%r8981, %r8980, %r8962;
	st.shared.v4.f32 	[%r8981], {%f4013, %f4014, %f4015, %f4016};
	@%p1094 bra 	$L__BB3_1182;
	mul.wide.u32 	%rd2383, %r143, 16;
	add.s64 	%rd2384, %rd589, %rd2383;
	ld.global.v4.f32 	{%f4017, %f4018, %f4019, %f4020}, [%rd2384];
	shl.b32 	%r8982, %r3, 4;
	shl.b32 	%r8983, %r166, 4;
	mov.u32 	%r8984, _ZZ35hand_gemm_kernel_blockmn_4x4_sharedILi64ELi64ELi32EEviiiPfiS0_iS0_iffE4sm_B;
	add.s32 	%r8985, %r8984, %r8983;
	shl.b32 	%r8986, %r67, 8;
	add.s32 	%r8987, %r8985, %r8986;
	add.s32 	%r8988, %r8987, %r8982;
	add.s32 	%r8989, %r8988, %r8982;
	add.s32 	%r8990, %r8989, %r8982;
	add.s32 	%r8991, %r8990, %r8982;
	add.s32 	%r8992, %r8991, %r8982;
	add.s32 	%r8993, %r8992, %r8982;
	add.s32 	%r8994, %r8993, %r8982;
	add.s32 	%r8995, %r8994, %r8982;
	add.s32 	%r8996, %r8995, %r8982;
	add.s32 	%r8997, %r8996, %r8982;
	add.s32 	%r8998, %r8997, %r8982;
	add.s32 	%r8999, %r8998, %r8982;
	add.s32 	%r9000, %r8999, %r8982;
	add.s32 	%r9001, %r9000, %r8982;
	add.s32 	%r9002, %r9001, %r8982;
	st.shared.v4.f32 	[%r9002], {%f4017, %f4018, %f4019, %f4020};
$L__BB3_1182:
	setp.gt.u32 	%p1095, %r69, 31;
	@%p1095 bra 	$L__BB3_1217;
	@%p8 bra 	$L__BB3_1200;
	setp.gt.u32 	%p1097, %r4, 15;
	add.s64 	%rd2385, %rd413, %rd26;
	shl.b64 	%rd2386, %rd2385, 2;
	add.s64 	%rd595, %rd414, %rd2386;
	mul.wide.u32 	%rd2387, %r166, 16;
	add.s64 	%rd596, %rd595, %rd2387;
	ld.global.v4.f32 	{%f4021, %f4022, %f4023, %f4024}, [%rd596];
	shl.b32 	%r9003, %r166, 4;
	mov.u32 	%r9004, _ZZ35hand_gemm_kernel_blockmn_4x4_sharedILi64ELi64ELi32EEviiiPfiS0_iS0_iffE4sm_B;
	add.s32 	%r9005, %r9004, %r9003;
	shl.b32 	%r9006, %r69, 8;
	add.s32 	%r9007, %r9005, %r9006;
	st.shared.v4.f32 	[%r9007], {%f4021, %f4022, %f4023, %f4024};
	@%p1097 bra 	$L__BB3_1200;
	setp.gt.u32 	%p1098, %r5, 15;
	mul.wide.s32 	%rd2388, %r3, 16;
	add.s64 	%rd597, %rd596, %rd2388;
	ld.global.v4.f32 	{%f4025, %f4026, %f4027, %f4028}, [%rd597];
	shl.b32 	%r9008, %r3, 4;
	shl.b32 	%r9009, %r166, 4;
	mov.u32 	%r9010, _ZZ35hand_gemm_kernel_blockmn_4x4_sharedILi64ELi64ELi32EEviiiPfiS0_iS0_iffE4sm_B;
	add.s32 	%r9011, %r9010, %r9009;
	shl.b32 	%r9012, %r69, 8;
	add.s32 	%r9013, %r9011, %r9012;
	add.s32 	%r9014, %r9013, %r9008;
	st.shared.v4.f32 	[%r9014], {%f4025, %f4026, %f4027, %f4028};
	@%p1098 bra 	$L__BB3_1200;
	setp.gt.u32 	%p1099, %r6, 15;
	mul.wide.s32 	%rd2389, %r3, 16;
	add.s64 	%rd598, %rd597, %rd2389;
	ld.global.v4.f32 	{%f4029, %f4030, %f4031, %f4032}, [%rd598];
	shl.b32 	%r9015, %r3, 4;
	shl.b32 	%r9016, %r166, 4;
	mov.u32 	%r9017, _ZZ35hand_gemm_kernel_blockmn_4x4_sharedILi64ELi64ELi32EEviiiPfiS0_iS0_iffE4sm_B;
	add.s32 	%r9018, %r9017, %r9016;
	shl.b32 	%r9019, %r69, 8;
	add.s32 	%r9020, %r9018, %r9019;
	add.s32 	%r9021, %r9020, %r9015;
	add.s32 	%r9022, %r9021, %r9015;
	st.shared.v4.f32 	[%r9022], {%f4029, %f4030, %f4031, %f4032};
	@%p1099 bra 	$L__BB3_1200;
	setp.gt.u32 	%p1100, %r7, 15;
	mul.wide.s32 	%rd2390, %r3, 16;
	add.s64 	%rd599, %rd598, %rd2390;
	ld.global.v4.f32 	{%f4033, %f4034, %f4035, %f4036}, [%rd599];
	shl.b32 	%r9023, %r3, 4;
	shl.b32 	%r9024, %r166, 4;
	mov.u32 	%r9025, _ZZ35hand_gemm_kernel_blockmn_4x4_sharedILi64ELi64ELi32EEviiiPfiS0_iS0_iffE4sm_B;
	add.s32 	%r9026, %r9025, %r9024;
	shl.b32 	%r9027, %r69, 8;
	add.s32 	%r9028, %r9026, %r9027;
	add.s32 	%r9029, %r9028, %r9023;
	add.s32 	%r9030, %r9029, %r9023;
	add.s32 	%r9031, %r9030, %r9023;
	st.shared.v4.f32 	[%r9031], {%f4033, %f4034, %f4035, %f4036};
	@%p1100 bra 	$L__BB3_1200;
	setp.gt.u32 	%p1101, %r8, 15;
	mul.wide.s32 	%rd2391, %r3, 16;
	add.s64 	%rd600, %rd599, %rd2391;
	ld.global.v4.f32 	{%f4037, %f4038, %f4039, %f4040}, [%rd600];
	shl.b32 	%r9032, %r3, 4;
	shl.b32 	%r9033, %r166, 4;
	mov.u32 	%r9034, _ZZ35hand_gemm_kernel_blockmn_4x4_sharedILi64ELi64ELi32EEviiiPfiS0_iS0_iffE4sm_B;
	add.s32 	%r9035, %r9034, %r9033;
	shl.b32 	%r9036, %r69, 8;
	add.s32 	%r9037, %r9035, %r9036;
	add.s32 	%r9038, %r9037, %r9032;
	add.s32 	%r9039, %r9038, %r9032;
	add.s32 	%r9040, %r9039, %r9032;
	add.s32 	%r9041, %r9040, %r9032;
	st.shared.v4.f32 	[%r9041], {%f4037, %f4038, %f4039, %f4040};
	@%p1101 bra 	$L__BB3_1200;
	setp.gt.u32 	%p1102, %r9, 15;
	mul.wide.s32 	%rd2392, %r3, 16;
	add.s64 	%rd2393, %rd600, %rd2392;
	ld.global.v4.f32 	{%f4041, %f4042, %f4043, %f4044}, [%rd2393];
	shl.b32 	%r9042, %r3, 4;
	shl.b32 	%r9043, %r166, 4;
	mov.u32 	%r9044, _ZZ35hand_gemm_kernel_blockmn_4x4_sharedILi64ELi64ELi32EEviiiPfiS0_iS0_iffE4sm_B;
	add.s32 	%r9045, %r9044, %r9043;
	shl.b32 	%r9046, %r69, 8;
	add.s32 	%r9047, %r9045, %r9046;
	add.s32 	%r9048, %r9047, %r9042;
	add.s32 	%r9049, %r9048, %r9042;
	add.s32 	%r9050, %r9049, %r9042;
	add.s32 	%r9051, %r9050, %r9042;
	add.s32 	%r9052, %r9051, %r9042;
	st.shared.v4.f32 	[%r9052], {%f4041, %f4042, %f4043, %f4044};
	@%p1102 bra 	$L__BB3_1200;
	setp.gt.u32 	%p1103, %r10, 15;
	mul.wide.u32 	%rd2394, %r9, 16;
	add.s64 	%rd2395, %rd595, %rd2394;
	ld.global.v4.f32 	{%f4045, %f4046, %f4047, %f4048}, [%rd2395];
	shl.b32 	%r9053, %r3, 4;
	shl.b32 	%r9054, %r166, 4;
	mov.u32 	%r9055, _ZZ35hand_gemm_kernel_blockmn_4x4_sharedILi64ELi64ELi32EEviiiPfiS0_iS0_iffE4sm_B;
	add.s32 	%r9056, %r9055, %r9054;
	shl.b32 	%r9057, %r69, 8;
	add.s32 	%r9058, %r9056, %r9057;
	add.s32 	%r9059, %r9058, %r9053;
	add.s32 	%r9060, %r9059, %r9053;
	add.s32 	%r9061, %r9060, %r9053;
	add.s32 	%r9062, %r9061, %r9053;
	add.s32 	%r9063, %r9062, %r9053;
	add.s32 	%r9064, %r9063, %r9053;
	st.shared.v4.f32 	[%r9064], {%f4045, %f4046, %f4047, %f4048};
	@%p1103 bra 	$L__BB3_1200;
	setp.gt.u32 	%p1104, %r136, 15;
	mul.wide.u32 	%rd2396, %r10, 16;
	add.s64 	%rd2397, %rd595, %rd2396;
	ld.global.v4.f32 	{%f4049, %f4050, %f4051, %f4052}, [%rd2397];
	shl.b32 	%r9065, %r3, 4;
	shl.b32 	%r9066, %r166, 4;
	mov.u32 	%r9067, _ZZ35hand_gemm_kernel_blockmn_4x4_sharedILi64ELi64ELi32EEviiiPfiS0_iS0_iffE4sm_B;
	add.s32 	%r9068, %r9067, %r9066;
	shl.b32 	%r9069, %r69, 8;
	add.s32 	%r9070, %r9068, %r9069;
	add.s32 	%r9071, %r9070, %r9065;
	add.s32 	%r9072, %r9071, %r9065;
	add.s32 	%r9073, %r9072, %r9065;
	add.s32 	%r9074, %r9073, %r9065;
	add.s32 	%r9075, %r9074, %r9065;
	add.s32 	%r9076, %r9075, %r9065;
	add.s32 	%r9077, %r9076, %r9065;
	st.shared.v4.f32 	[%r9077], {%f4049, %f4050, %f4051, %f4052};
	@%p1104 bra 	$L__BB3_1200;
	setp.gt.u32 	%p1105, %r137, 15;
	mul.wide.u32 	%rd2398, %r136, 16;
	add.s64 	%rd2399, %rd595, %rd2398;
	ld.global.v4.f32 	{%f4053, %f4054, %f4055, %f4056}, [%rd2399];
	shl.b32 	%r9078, %r3, 4;
	shl.b32 	%r9079, %r166, 4;
	mov.u32 	%r9080, _ZZ35hand_gemm_kernel_blockmn_4x4_sharedILi64ELi64ELi32EEviiiPfiS0_iS0_iffE4sm_B;
	add.s32 	%r9081, %r9080, %r9079;
	shl.b32 	%r9082, %r69, 8;
	add.s32 	%r9083, %r9081, %r9082;
	add.s32 	%r9084, %r9083, %r9078;
	add.s32 	%r9085, %r9084, %r9078;
	add.s32 	%r9086, %r9085, %r9078;
	add.s32 	%r9087, %r9086, %r9078;
	add.s32 	%r9088, %r9087, %r9078;
	add.s32 	%r9089, %r9088, %r9078;
	add.s32 	%r9090, %r9089, %r9078;
	add.s32 	%r9091, %r9090, %r9078;
	st.shared.v4.f32 	[%r9091], {%f4053, %f4054, %f4055, %f4056};
	@%p1105 bra 	$L__BB3_1200;
	setp.gt.u32 	%p1106, %r138, 15;
	mul.wide.u32 	%rd2400, %r137, 16;
	add.s64 	%rd2401, %rd595, %rd2400;
	ld.global.v4.f32 	{%f4057, %f4058, %f4059, %f4060}, [%rd2401];
	shl.b32 	%r9092, %r3, 4;
	shl.b32 	%r9093, %r166, 4;
	mov.u32 	%r9094, _ZZ35hand_gemm_kernel_blockmn_4x4_sharedILi64ELi64ELi32EEviiiPfiS0_iS0_iffE4sm_B;
	add.s32 	%r9095, %r9094, %r9093;
	shl.b32 	%r9096, %r69, 8;
	add.s32 	%r9097, %r9095, %r9096;
	add.s32 	%r9098, %r9097, %r9092;
	add.s32 	%r9099, %r9098, %r9092;
	add.s32 	%r9100, %r9099, %r9092;
	add.s32 	%r9101, %r9100, %r9092;
	add.s32 	%r9102, %r9101, %r9092;
	add.s32 	%r9103, %r9102, %r9092;
	add.s32 	%r9104, %r9103, %r9092;
	add.s32 	%r9105, %r9104, %r9092;
	add.s32 	%r9106, %r9105, %r9092;
	st.shared.v4.f32 	[%r9106], {%f4057, %f4058, %f4059, %f4060};
	@%p1106 bra 	$L__BB3_1200;
	setp.gt.u32 	%p1107, %r139, 15;
	mul.wide.u32 	%rd2402, %r138, 16;
	add.s64 	%rd2403, %rd595, %rd2402;
	ld.global.v4.f32 	{%f4061, %f4062, %f4063, %f4064}, [%rd2403];
	shl.b32 	%r9107, %r3, 4;
	shl.b32 	%r9108, %r166, 4;
	mov.u32 	%r9109, _ZZ35hand_gemm_kernel_blockmn_4x4_sharedILi64ELi64ELi32EEviiiPfiS0_iS0_iffE4sm_B;
	add.s32 	%r9110, %r9109, %r9108;
	shl.b32 	%r9111, %r69, 8;
	add.s32 	%r9112, %r9110, %r9111;
	add.s32 	%r9113, %r9112, %r9107;
	add.s32 	%r9114, %r9113, %r9107;
	add.s32 	%r9115, %r9114, %r9107;
	add.s32 	%r9116, %r9115, %r9107;
	add.s32 	%r9117, %r9116, %r9107;
	add.s32 	%r9118, %r9117, %r9107;
	add.s32 	%r9119, %r9118, %r9107;
	add.s32 	%r9120, %r9119, %r9107;
	add.s32 	%r9121, %r9120, %r9107;
	add.s32 	%r9122, %r9121, %r9107;
	st.shared.v4.f32 	[%r9122], {%f4061, %f4062, %f4063, %f4064};
	@%p1107 bra 	$L__BB3_1200;
	setp.gt.u32 	%p1108, %r140, 15;
	mul.wide.u32 	%rd2404, %r139, 16;
	add.s64 	%rd2405, %rd595, %rd2404;
	ld.global.v4.f32 	{%f4065, %f4066, %f4067, %f4068}, [%rd2405];
	shl.b32 	%r9123, %r3, 4;
	shl.b32 	%r9124, %r166, 4;
	mov.u32 	%r9125, _ZZ35hand_gemm_kernel_blockmn_4x4_sharedILi64ELi64ELi32EEviiiPfiS0_iS0_iffE4sm_B;
	add.s32 	%r9126, %r9125, %r9124;
	shl.b32 	%r9127, %r69, 8;
	add.s32 	%r9128, %r9126, %r9127;
	add.s32 	%r9129, %r9128, %r9123;
	add.s32 	%r9130, %r9129, %r9123;
	add.s32 	%r9131, %r9130, %r9123;
	add.s32 	%r9132, %r9131, %r9123;
	add.s32 	%r9133, %r9132, %r9123;
	add.s32 	%r9134, %r9133, %r9123;
	add.s32 	%r9135, %r9134, %r9123;
	add.s32 	%r9136, %r9135, %r9123;
	add.s32 	%r9137, %r9136, %r9123;
	add.s32 	%r9138, %r9137, %r9123;
	add.s32 	%r9139, %r9138, %r9123;
	st.shared.v4.f32 	[%r9139], {%f4065, %f4066, %f4067, %f4068};
	@%p1108 bra 	$L__BB3_1200;
	setp.gt.u32 	%p1109, %r141, 15;
	mul.wide.u32 	%rd2406, %r140, 16;
	add.s64 	%rd2407, %rd595, %rd2406;
	ld.global.v4.f32 	{%f4069, %f4070, %f4071, %f4072}, [%rd2407];
	shl.b32 	%r9140, %r3, 4;
	shl.b32 	%r9141, %r166, 4;
	mov.u32 	%r9142, _ZZ35hand_gemm_kernel_blockmn_4x4_sharedILi64ELi64ELi32EEviiiPfiS0_iS0_iffE4sm_B;
	add.s32 	%r9143, %r9142, %r9141;
	shl.b32 	%r9144, %r69, 8;
	add.s32 	%r9145, %r9143, %r9144;
	add.s32 	%r9146, %r9145, %r9140;
	add.s32 	%r9147, %r9146, %r9140;
	add.s32 	%r9148, %r9147, %r9140;
	add.s32 	%r9149, %r9148, %r9140;
	add.s32 	%r9150, %r9149, %r9140;
	add.s32 	%r9151, %r9150, %r9140;
	add.s32 	%r9152, %r9151, %r9140;
	add.s32 	%r9153, %r9152, %r9140;
	add.s32 	%r9154, %r9153, %r9140;
	add.s32 	%r9155, %r9154, %r9140;
	add.s32 	%r9156, %r9155, %r9140;
	add.s32 	%r9157, %r9156, %r9140;
	st.shared.v4.f32 	[%r9157], {%f4069, %f4070, %f4071, %f4072};
	@%p1109 bra 	$L__BB3_1200;
	setp.gt.u32 	%p1110, %r142, 15;
	mul.wide.u32 	%rd2408, %r141, 16;
	add.s64 	%rd2409, %rd595, %rd2408;
	ld.global.v4.f32 	{%f4073, %f4074, %f4075, %f4076}, [%rd2409];
	shl.b32 	%r9158, %r3, 4;
	shl.b32 	%r9159, %r166, 4;
	mov.u32 	%r9160, _ZZ35hand_gemm_kernel_blockmn_4x4_sharedILi64ELi64ELi32EEviiiPfiS0_iS0_iffE4sm_B;
	add.s32 	%r9161, %r9160, %r9159;
	shl.b32 	%r9162, %r69, 8;
	add.s32 	%r9163, %r9161, %r9162;
	add.s32 	%r9164, %r9163, %r9158;
	add.s32 	%r9165, %r9164, %r9158;
	add.s32 	%r9166, %r9165, %r9158;
	add.s32 	%r9167, %r9166, %r9158;
	add.s32 	%r9168, %r9167, %r9158;
	add.s32 	%r9169, %r9168, %r9158;
	add.s32 	%r9170, %r9169, %r9158;
	add.s32 	%r9171, %r9170, %r9158;
	add.s32 	%r9172, %r9171, %r9158;
	add.s32 	%r9173, %r9172, %r9158;
	add.s32 	%r9174, %r9173, %r9158;
	add.s32 	%r9175, %r9174, %r9158;
	add.s32 	%r9176, %r9175, %r9158;
	st.shared.v4.f32 	[%r9176], {%f4073, %f4074, %f4075, %f4076};
	@%p1110 bra 	$L__BB3_1200;
	setp.gt.u32 	%p1111, %r143, 15;
	mul.wide.u32 	%rd2410, %r142, 16;
	add.s64 	%rd2411, %rd595, %rd2410;
	ld.global.v4.f32 	{%f4077, %f4078, %f4079, %f4080}, [%rd2411];
	shl.b32 	%r9177, %r3, 4;
	shl.b32 	%r9178, %r166, 4;
	mov.u32 	%r9179, _ZZ35hand_gemm_kernel_blockmn_4x4_sharedILi64ELi64ELi32EEviiiPfiS0_iS0_iffE4sm_B;
	add.s32 	%r9180, %r9179, %r9178;
	shl.b32 	%r9181, %r69, 8;
	add.s32 	%r9182, %r9180, %r9181;
	add.s32 	%r9183, %r9182, %r9177;
	add.s32 	%r9184, %r9183, %r9177;
	add.s32 	%r9185, %r9184, %r9177;
	add.s32 	%r9186, %r9185, %r9177;
	add.s32 	%r9187, %r9186, %r9177;
	add.s32 	%r9188, %r9187, %r9177;
	add.s32 	%r9189, %r9188, %r9177;
	add.s32 	%r9190, %r9189, %r9177;
	add.s32 	%r9191, %r9190, %r9177;
	add.s32 	%r9192, %r9191, %r9177;
	add.s32 	%r9193, %r9192, %r9177;
	add.s32 	%r9194, %r9193, %r9177;
	add.s32 	%r9195, %r9194, %r9177;
	add.s32 	%r9196, %r9195, %r9177;
	st.shared.v4.f32 	[%r9196], {%f4077, %f4078, %f4079, %f4080};
	@%p1111 bra 	$L__BB3_1200;
	mul.wide.u32 	%rd2412, %r143, 16;
	add.s64 	%rd2413, %rd595, %rd2412;
	ld.global.v4.f32 	{%f4081, %f4082, %f4083, %f4084}, [%rd2413];
	shl.b32 	%r9197, %r3, 4;
	shl.b32 	%r9198, %r166, 4;
	mov.u32 	%r9199, _ZZ35hand_gemm_kernel_blockmn_4x4_sharedILi64ELi64ELi32EEviiiPfiS0_iS0_iffE4sm_B;
	add.s32 	%r9200, %r9199, %r9198;
	shl.b32 	%r9201, %r69, 8;
	add.s32 	%r9202, %r9200, %r9201;
	add.s32 	%r9203, %r9202, %r9197;
	add.s32 	%r9204, %r9203, %r9197;
	add.s32 	%r9205, %r9204, %r9197;
	add.s32 	%r9206, %r9205, %r9197;
	add.s32 	%r9207, %r9206, %r9197;
	add.s32 	%r9208, %r9207, %r9197;
	add.s32 	%r9209, %r9208, %r9197;
	add.s32 	%r9210, %r9209, %r9197;
	add.s32 	%r9211, %r9210, %r9197;
	add.s32 	%r9212, %r9211, %r9197;
	add.s32 	%r9213, %r9212, %r9197;
	add.s32 	%r9214, %r9213, %r9197;
	add.s32 	%r9215, %r9214, %r9197;
	add.s32 	%r9216, %r9215, %r9197;
	add.s32 	%r9217, %r9216, %r9197;
	st.shared.v4.f32 	[%r9217], {%f4081, %f4082, %f4083, %f4084};
$L__BB3_1200:
	@%p2 bra 	$L__BB3_1217;
	ld.param.u32 	%r9528, [_Z35hand_gemm_kernel_blockmn_4x4_sharedILi64ELi64ELi32EEviiiPfiS0_iS0_iff_param_6];
	setp.gt.u32 	%p1112, %r4, 15;
	mul.lo.s32 	%r9218, %r71, %r9528;
	cvt.s64.s32 	%rd2414, %r9218;
	add.s64 	%rd2415, %rd413, %rd2414;
	shl.b64 	%rd2416, %rd2415, 2;
	add.s64 	%rd601, %rd414, %rd2416;
	mul.wide.u32 	%rd2417, %r166, 16;
	add.s64 	%rd602, %rd601, %rd2417;
	ld.global.v4.f32 	{%f4085, %f4086, %f4087, %f4088}, [%rd602];
	shl.b32 	%r9219, %r166, 4;
	mov.u32 	%r9220, _ZZ35hand_gemm_kernel_blockmn_4x4_sharedILi64ELi64ELi32EEviiiPfiS0_iS0_iffE4sm_B;
	add.s32 	%r9221, %r9220, %r9219;
	shl.b32 	%r9222, %r71, 8;
	add.s32 	%r9223, %r9221, %r9222;
	st.shared.v4.f32 	[%r9223], {%f4085, %f4086, %f4087, %f4088};
	@%p1112 bra 	$L__BB3_1217;
	setp.gt.u32 	%p1113, %r5, 15;
	mul.wide.s32 	%rd2418, %r3, 16;
	add.s64 	%rd603, %rd602, %rd2418;
	ld.global.v4.f32 	{%f4089, %f4090, %f4091, %f4092}, [%rd603];
	shl.b32 	%r9224, %r3, 4;
	shl.b32 	%r9225, %r166, 4;
	mov.u32 	%r9226, _ZZ35hand_gemm_kernel_blockmn_4x4_sharedILi64ELi64ELi32EEviiiPfiS0_iS0_iffE4sm_B;
	add.s32 	%r9227, %r9226, %r9225;
	shl.b32 	%r9228, %r71, 8;
	add.s32 	%r9229, %r9227, %r9228;
	add.s32 	%r9230, %r9229, %r9224;
	st.shared.v4.f32 	[%r9230], {%f4089, %f4090, %f4091, %f4092};
	@%p1113 bra 	$L__BB3_1217;
	setp.gt.u32 	%p1114, %r6, 15;
	mul.wide.s32 	%rd2419, %r3, 16;
	add.s64 	%rd604, %rd603, %rd2419;
	ld.global.v4.f32 	{%f4093, %f4094, %f4095, %f4096}, [%rd604];
	shl.b32 	%r9231, %r3, 4;
	shl.b32 	%r9232, %r166, 4;
	mov.u32 	%r9233, _ZZ35hand_gemm_kernel_blockmn_4x4_sharedILi64ELi64ELi32EEviiiPfiS0_iS0_iffE4sm_B;
	add.s32 	%r9234, %r9233, %r9232;
	shl.b32 	%r9235, %r71, 8;
	add.s32 	%r9236, %r9234, %r9235;
	add.s32 	%r9237, %r9236, %r9231;
	add.s32 	%r9238, %r9237, %r9231;
	st.shared.v4.f32 	[%r9238], {%f4093, %f4094, %f4095, %f4096};
	@%p1114 bra 	$L__BB3_1217;
	setp.gt.u32 	%p1115, %r7, 15;
	mul.wide.s32 	%rd2420, %r3, 16;
	add.s64 	%rd605, %rd604, %rd2420;
	ld.global.v4.f32 	{%f4097, %f4098, %f4099, %f4100}, [%rd605];
	shl.b32 	%r9239, %r3, 4;
	shl.b32 	%r9240, %r166, 4;
	mov.u32 	%r9241, _ZZ35hand_gemm_kernel_blockmn_4x4_sharedILi64ELi64ELi32EEviiiPfiS0_iS0_iffE4sm_B;
	add.s32 	%r9242, %r9241, %r9240;
	shl.b32 	%r9243, %r71, 8;
	add.s32 	%r9244, %r9242, %r9243;
	add.s32 	%r9245, %r9244, %r9239;
	add.s32 	%r9246, %r9245, %r9239;
	add.s32 	%r9247, %r9246, %r9239;
	st.shared.v4.f32 	[%r9247], {%f4097, %f4098, %f4099, %f4100};
	@%p1115 bra 	$L__BB3_1217;
	setp.gt.u32 	%p1116, %r8, 15;
	mul.wide.s32 	%rd2421, %r3, 16;
	add.s64 	%rd606, %rd605, %rd2421;
	ld.global.v4.f32 	{%f4101, %f4102, %f4103, %f4104}, [%rd606];
	shl.b32 	%r9248, %r3, 4;
	shl.b32 	%r9249, %r166, 4;
	mov.u32 	%r9250, _ZZ35hand_gemm_kernel_blockmn_4x4_sharedILi64ELi64ELi32EEviiiPfiS0_iS0_iffE4sm_B;
	add.s32 	%r9251, %r9250, %r9249;
	shl.b32 	%r9252, %r71, 8;
	add.s32 	%r9253, %r9251, %r9252;
	add.s32 	%r9254, %r9253, %r9248;
	add.s32 	%r9255, %r9254, %r9248;
	add.s32 	%r9256, %r9255, %r9248;
	add.s32 	%r9257, %r9256, %r9248;
	st.shared.v4.f32 	[%r9257], {%f4101, %f4102, %f4103, %f4104};
	@%p1116 bra 	$L__BB3_1217;
	setp.gt.u32 	%p1117, %r9, 15;
	mul.wide.s32 	%rd2422, %r3, 16;
	add.s64 	%rd2423, %rd606, %rd2422;
	ld.global.v4.f32 	{%f4105, %f4106, %f4107, %f4108}, [%rd2423];
	shl.b32 	%r9258, %r3, 4;
	shl.b32 	%r9259, %r166, 4;
	mov.u32 	%r9260, _ZZ35hand_gemm_kernel_blockmn_4x4_sharedILi64ELi64ELi32EEviiiPfiS0_iS0_iffE4sm_B;
	add.s32 	%r9261, %r9260, %r9259;
	shl.b32 	%r9262, %r71, 8;
	add.s32 	%r9263, %r9261, %r9262;
	add.s32 	%r9264, %r9263, %r9258;
	add.s32 	%r9265, %r9264, %r9258;
	add.s32 	%r9266, %r9265, %r9258;
	add.s32 	%r9267, %r9266, %r9258;
	add.s32 	%r9268, %r9267, %r9258;
	st.shared.v4.f32 	[%r9268], {%f4105, %f4106, %f4107, %f4108};
	@%p1117 bra 	$L__BB3_1217;
	setp.gt.u32 	%p1118, %r10, 15;
	mul.wide.u32 	%rd2424, %r9, 16;
	add.s64 	%rd2425, %rd601, %rd2424;
	ld.global.v4.f32 	{%f4109, %f4110, %f4111, %f4112}, [%rd2425];
	shl.b32 	%r9269, %r3, 4;
	shl.b32 	%r9270, %r166, 4;
	mov.u32 	%r9271, _ZZ35hand_gemm_kernel_blockmn_4x4_sharedILi64ELi64ELi32EEviiiPfiS0_iS0_iffE4sm_B;
	add.s32 	%r9272, %r9271, %r9270;
	shl.b32 	%r9273, %r71, 8;
	add.s32 	%r9274, %r9272, %r9273;
	add.s32 	%r9275, %r9274, %r9269;
	add.s32 	%r9276, %r9275, %r9269;
	add.s32 	%r9277, %r9276, %r9269;
	add.s32 	%r9278, %r9277, %r9269;
	add.s32 	%r9279, %r9278, %r9269;
	add.s32 	%r9280, %r9279, %r9269;
	st.shared.v4.f32 	[%r9280], {%f4109, %f4110, %f4111, %f4112};
	@%p1118 bra 	$L__BB3_1217;
	setp.gt.u32 	%p1119, %r136, 15;
	mul.wide.u32 	%rd2426, %r10, 16;
	add.s64 	%rd2427, %rd601, %rd2426;
	ld.global.v4.f32 	{%f4113, %f4114, %f4115, %f4116}, [%rd2427];
	shl.b32 	%r9281, %r3, 4;
	shl.b32 	%r9282, %r166, 4;
	mov.u32 	%r9283, _ZZ35hand_gemm_kernel_blockmn_4x4_sharedILi64ELi64ELi32EEviiiPfiS0_iS0_iffE4sm_B;
	add.s32 	%r9284, %r9283, %r9282;
	shl.b32 	%r9285, %r71, 8;
	add.s32 	%r9286, %r9284, %r9285;
	add.s32 	%r9287, %r9286, %r9281;
	add.s32 	%r9288, %r9287, %r9281;
	add.s32 	%r9289, %r9288, %r9281;
	add.s32 	%r9290, %r9289, %r9281;
	add.s32 	%r9291, %r9290, %r9281;
	add.s32 	%r9292, %r9291, %r9281;
	add.s32 	%r9293, %r9292, %r9281;
	st.shared.v4.f32 	[%r9293], {%f4113, %f4114, %f4115, %f4116};
	@%p1119 bra 	$L__BB3_1217;
	setp.gt.u32 	%p1120, %r137, 15;
	mul.wide.u32 	%rd2428, %r136, 16;
	add.s64 	%rd2429, %rd601, %rd2428;
	ld.global.v4.f32 	{%f4117, %f4118, %f4119, %f4120}, [%rd2429];
	shl.b32 	%r9294, %r3, 4;
	shl.b32 	%r9295, %r166, 4;
	mov.u32 	%r9296, _ZZ35hand_gemm_kernel_blockmn_4x4_sharedILi64ELi64ELi32EEviiiPfiS0_iS0_iffE4sm_B;
	add.s32 	%r9297, %r9296, %r9295;
	shl.b32 	%r9298, %r71, 8;
	add.s32 	%r9299, %r9297, %r9298;
	add.s32 	%r9300, %r9299, %r9294;
	add.s32 	%r9301, %r9300, %r9294;
	add.s32 	%r9302, %r9301, %r9294;
	add.s32 	%r9303, %r9302, %r9294;
	add.s32 	%r9304, %r9303, %r9294;
	add.s32 	%r9305, %r9304, %r9294;
	add.s32 	%r9306, %r9305, %r9294;
	add.s32 	%r9307, %r9306, %r9294;
	st.shared.v4.f32 	[%r9307], {%f4117, %f4118, %f4119, %f4120};
	@%p1120 bra 	$L__BB3_1217;
	setp.gt.u32 	%p1121, %r138, 15;
	mul.wide.u32 	%rd2430, %r137, 16;
	add.s64 	%rd2431, %rd601, %rd2430;
	ld.global.v4.f32 	{%f4121, %f4122, %f4123, %f4124}, [%rd2431];
	shl.b32 	%r9308, %r3, 4;
	shl.b32 	%r9309, %r166, 4;
	mov.u32 	%r9310, _ZZ35hand_gemm_kernel_blockmn_4x4_sharedILi64ELi64ELi32EEviiiPfiS0_iS0_iffE4sm_B;
	add.s32 	%r9311, %r9310, %r9309;
	shl.b32 	%r9312, %r71, 8;
	add.s32 	%r9313, %r9311, %r9312;
	add.s32 	%r9314, %r9313, %r9308;
	add.s32 	%r9315, %r9314, %r9308;
	add.s32 	%r9316, %r9315, %r9308;
	add.s32 	%r9317, %r9316, %r9308;
	add.s32 	%r9318, %r9317, %r9308;
	add.s32 	%r9319, %r9318, %r9308;
	add.s32 	%r9320, %r9319, %r9308;
	add.s32 	%r9321, %r9320, %r9308;
	add.s32 	%r9322, %r9321, %r9308;
	st.shared.v4.f32 	[%r9322], {%f4121, %f4122, %f4123, %f4124};
	@%p1121 bra 	$L__BB3_1217;
	setp.gt.u32 	%p1122, %r139, 15;
	mul.wide.u32 	%rd2432, %r138, 16;
	add.s64 	%rd2433, %rd601, %rd2432;
	ld.global.v4.f32 	{%f4125, %f4126, %f4127, %f4128}, [%rd2433];
	shl.b32 	%r9323, %r3, 4;
	shl.b32 	%r9324, %r166, 4;
	mov.u32 	%r9325, _ZZ35hand_gemm_kernel_blockmn_4x4_sharedILi64ELi64ELi32EEviiiPfiS0_iS0_iffE4sm_B;
	add.s32 	%r9326, %r9325, %r9324;
	shl.b32 	%r9327, %r71, 8;
	add.s32 	%r9328, %r9326, %r9327;
	add.s32 	%r9329, %r9328, %r9323;
	add.s32 	%r9330, %r9329, %r9323;
	add.s32 	%r9331, %r9330, %r9323;
	add.s32 	%r9332, %r9331, %r9323;
	add.s32 	%r9333, %r9332, %r9323;
	add.s32 	%r9334, %r9333, %r9323;
	add.s32 	%r9335, %r9334, %r9323;
	add.s32 	%r9336, %r9335, %r9323;
	add.s32 	%r9337, %r9336, %r9323;
	add.s32 	%r9338, %r9337, %r9323;
	st.shared.v4.f32 	[%r9338], {%f4125, %f4126, %f4127, %f4128};
	@%p1122 bra 	$L__BB3_1217;
	setp.gt.u32 	%p1123, %r140, 15;
	mul.wide.u32 	%rd2434, %r139, 16;
	add.s64 	%rd2435, %rd601, %rd2434;
	ld.global.v4.f32 	{%f4129, %f4130, %f4131, %f4132}, [%rd2435];
	shl.b32 	%r9339, %r3, 4;
	shl.b32 	%r9340, %r166, 4;
	mov.u32 	%r9341, _ZZ35hand_gemm_kernel_blockmn_4x4_sharedILi64ELi64ELi32EEviiiPfiS0_iS0_iffE4sm_B;
	add.s32 	%r9342, %r9341, %r9340;
	shl.b32 	%r9343, %r71, 8;
	add.s32 	%r9344, %r9342, %r9343;
	add.s32 	%r9345, %r9344, %r9339;
	add.s32 	%r9346, %r9345, %r9339;
	add.s32 	%r9347, %r9346, %r9339;
	add.s32 	%r9348, %r9347, %r9339;
	add.s32 	%r9349, %r9348, %r9339;
	add.s32 	%r9350, %r9349, %r9339;
	add.s32 	%r9351, %r9350, %r9339;
	add.s32 	%r9352, %r9351, %r9339;
	add.s32 	%r9353, %r9352, %r9339;
	add.s32 	%r9354, %r9353, %r9339;
	add.s32 	%r9355, %r9354, %r9339;
	st.shared.v4.f32 	[%r9355], {%f4129, %f4130, %f4131, %f4132};
	@%p1123 bra 	$L__BB3_1217;
	setp.gt.u32 	%p1124, %r141, 15;
	mul.wide.u32 	%rd2436, %r140, 16;
	add.s64 	%rd2437, %rd601, %rd2436;
	ld.global.v4.f32 	{%f4133, %f4134, %f4135, %f4136}, [%rd2437];
	shl.b32 	%r9356, %r3, 4;
	shl.b32 	%r9357, %r166, 4;
	mov.u32 	%r9358, _ZZ35hand_gemm_kernel_blockmn_4x4_sharedILi64ELi64ELi32EEviiiPfiS0_iS0_iffE4sm_B;
	add.s32 	%r9359, %r9358, %r9357;
	shl.b32 	%r9360, %r71, 8;
	add.s32 	%r9361, %r9359, %r9360;
	add.s32 	%r9362, %r9361, %r9356;
	add.s32 	%r9363, %r9362, %r9356;
	add.s32 	%r9364, %r9363, %r9356;
	add.s32 	%r9365, %r9364, %r9356;
	add.s32 	%r9366, %r9365, %r9356;
	add.s32 	%r9367, %r9366, %r9356;
	add.s32 	%r9368, %r9367, %r9356;
	add.s32 	%r9369, %r9368, %r9356;
	add.s32 	%r9370, %r9369, %r9356;
	add.s32 	%r9371, %r9370, %r9356;
	add.s32 	%r9372, %r9371, %r9356;
	add.s32 	%r9373, %r9372, %r9356;
	st.shared.v4.f32 	[%r9373], {%f4133, %f4134, %f4135, %f4136};
	@%p1124 bra 	$L__BB3_1217;
	setp.gt.u32 	%p1125, %r142, 15;
	mul.wide.u32 	%rd2438, %r141, 16;
	add.s64 	%rd2439, %rd601, %rd2438;
	ld.global.v4.f32 	{%f4137, %f4138, %f4139, %f4140}, [%rd2439];
	shl.b32 	%r9374, %r3, 4;
	shl.b32 	%r9375, %r166, 4;
	mov.u32 	%r9376, _ZZ35hand_gemm_kernel_blockmn_4x4_sharedILi64ELi64ELi32EEviiiPfiS0_iS0_iffE4sm_B;
	add.s32 	%r9377, %r9376, %r9375;
	shl.b32 	%r9378, %r71, 8;
	add.s32 	%r9379, %r9377, %r9378;
	add.s32 	%r9380, %r9379, %r9374;
	add.s32 	%r9381, %r9380, %r9374;
	add.s32 	%r9382, %r9381, %r9374;
	add.s32 	%r9383, %r9382, %r9374;
	add.s32 	%r9384, %r9383, %r9374;
	add.s32 	%r9385, %r9384, %r9374;
	add.s32 	%r9386, %r9385, %r9374;
	add.s32 	%r9387, %r9386, %r9374;
	add.s32 	%r9388, %r9387, %r9374;
	add.s32 	%r9389, %r9388, %r9374;
	add.s32 	%r9390, %r9389, %r9374;
	add.s32 	%r9391, %r9390, %r9374;
	add.s32 	%r9392, %r9391, %r9374;
	st.shared.v4.f32 	[%r9392], {%f4137, %f4138, %f4139, %f4140};
	@%p1125 bra 	$L__BB3_1217;
	setp.gt.u32 	%p1126, %r143, 15;
	mul.wide.u32 	%rd2440, %r142, 16;
	add.s64 	%rd2441, %rd601, %rd2440;
	ld.global.v4.f32 	{%f4141, %f4142, %f4143, %f4144}, [%rd2441];
	shl.b32 	%r9393, %r3, 4;
	shl.b32 	%r9394, %r166, 4;
	mov.u32 	%r9395, _ZZ35hand_gemm_kernel_blockmn_4x4_sharedILi64ELi64ELi32EEviiiPfiS0_iS0_iffE4sm_B;
	add.s32 	%r9396, %r9395, %r9394;
	shl.b32 	%r9397, %r71, 8;
	add.s32 	%r9398, %r9396, %r9397;
	add.s32 	%r9399, %r9398, %r9393;
	add.s32 	%r9400, %r9399, %r9393;
	add.s32 	%r9401, %r9400, %r9393;
	add.s32 	%r9402, %r9401, %r9393;
	add.s32 	%r9403, %r9402, %r9393;
	add.s32 	%r9404, %r9403, %r9393;
	add.s32 	%r9405, %r9404, %r9393;
	add.s32 	%r9406, %r9405, %r9393;
	add.s32 	%r9407, %r9406, %r9393;
	add.s32 	%r9408, %r9407, %r9393;
	add.s32 	%r9409, %r9408, %r9393;
	add.s32 	%r9410, %r9409, %r9393;
	add.s32 	%r9411, %r9410, %r9393;
	add.s32 	%r9412, %r9411, %r9393;
	st.shared.v4.f32 	[%r9412], {%f4141, %f4142, %f4143, %f4144};
	@%p1126 bra 	$L__BB3_1217;
	mul.wide.u32 	%rd2442, %r143, 16;
	add.s64 	%rd2443, %rd601, %rd2442;
	ld.global.v4.f32 	{%f4145, %f4146, %f4147, %f4148}, [%rd2443];
	shl.b32 	%r9413, %r3, 4;
	shl.b32 	%r9414, %r166, 4;
	mov.u32 	%r9415, _ZZ35hand_gemm_kernel_blockmn_4x4_sharedILi64ELi64ELi32EEviiiPfiS0_iS0_iffE4sm_B;
	add.s32 	%r9416, %r9415, %r9414;
	shl.b32 	%r9417, %r71, 8;
	add.s32 	%r9418, %r9416, %r9417;
	add.s32 	%r9419, %r9418, %r9413;
	add.s32 	%r9420, %r9419, %r9413;
	add.s32 	%r9421, %r9420, %r9413;
	add.s32 	%r9422, %r9421, %r9413;
	add.s32 	%r9423, %r9422, %r9413;
	add.s32 	%r9424, %r9423, %r9413;
	add.s32 	%r9425, %r9424, %r9413;
	add.s32 	%r9426, %r9425, %r9413;
	add.s32 	%r9427, %r9426, %r9413;
	add.s32 	%r9428, %r9427, %r9413;
	add.s32 	%r9429, %r9428, %r9413;
	add.s32 	%r9430, %r9429, %r9413;
	add.s32 	%r9431, %r9430, %r9413;
	add.s32 	%r9432, %r9431, %r9413;
	add.s32 	%r9433, %r9432, %r9413;
	st.shared.v4.f32 	[%r9433], {%f4145, %f4146, %f4147, %f4148};
$L__BB3_1217:
	ld.param.u32 	%r9454, [_Z35hand_gemm_kernel_blockmn_4x4_sharedILi64ELi64ELi32EEviiiPfiS0_iS0_iff_param_2];
	bar.sync 	0;
	shl.b32 	%r9434, %r2, 7;
	mov.u32 	%r9435, _ZZ35hand_gemm_kernel_blockmn_4x4_sharedILi64ELi64ELi32EEviiiPfiS0_iS0_iffE4sm_A;
	add.s32 	%r9436, %r9435, %r9434;
	mad.lo.s32 	%r9437, %r2, 384, %r9436;
	ld.shared.f32 	%f4149, [%r9437];
	ld.shared.f32 	%f4150, [%r9437+128];
	ld.shared.f32 	%f4151, [%r9437+256];
	ld.shared.f32 	%f4152, [%r9437+384];
	shl.b32 	%r9438, %r166, 4;
	mov.u32 	%r9439, _ZZ35hand_gemm_kernel_blockmn_4x4_sharedILi64ELi64ELi32EEviiiPfiS0_iS0_iffE4sm_B;
	add.s32 	%r9440, %r9439, %r9438;
	ld.shared.v4.f32 	{%f4153, %f4154, %f4155, %f4156}, [%r9440];
	fma.rn.f32 	%f4157, %f4149, %f4153, %f4978;
	fma.rn.f32 	%f4158, %f4149, %f4154, %f4977;
	fma.rn.f32 	%f4159, %f4149, %f4155, %f4976;
	fma.rn.f32 	%f4160, %f4149, %f4156, %f4975;
	fma.rn.f32 	%f4161, %f4150, %f4153, %f4974;
	fma.rn.f32 	%f4162, %f4150, %f4154, %f4973;
	fma.rn.f32 	%f4163, %f4150, %f4155, %f4972;
	fma.rn.f32 	%f4164, %f4150, %f4156, %f4971;
	fma.rn.f32 	%f4165, %f4151, %f4153, %f4970;
	fma.rn.f32 	%f4166, %f4151, %f4154, %f4969;
	fma.rn.f32 	%f4167, %f4151, %f4155, %f4968;
	fma.rn.f32 	%f4168, %f4151, %f4156, %f4967;
	fma.rn.f32 	%f4169, %f4152, %f4153, %f4979;
	fma.rn.f32 	%f4170, %f4152, %f4154, %f4980;
	fma.rn.f32 	%f4171, %f4152, %f4155, %f4981;
	fma.rn.f32 	%f4172, %f4152, %f4156, %f4982;
	ld.shared.f32 	%f4173, [%r9437+4];
	ld.shared.f32 	%f4174, [%r9437+132];
	ld.shared.f32 	%f4175, [%r9437+260];
	ld.shared.f32 	%f4176, [%r9437+388];
	ld.shared.v4.f32 	{%f4177, %f4178, %f4179, %f4180}, [%r9440+256];
	fma.rn.f32 	%f4181, %f4173, %f4177, %f4157;
	fma.rn.f32 	%f4182, %f4173, %f4178, %f4158;
	fma.rn.f32 	%f4183, %f4173, %f4179, %f4159;
	fma.rn.f32 	%f4184, %f4173, %f4180, %f4160;
	fma.rn.f32 	%f4185, %f4174, %f4177, %f4161;
	fma.rn.f32 	%f4186, %f4174, %f4178, %f4162;
	fma.rn.f32 	%f4187, %f4174, %f4179, %f4163;
	fma.rn.f32 	%f4188, %f4174, %f4180, %f4164;
	fma.rn.f32 	%f4189, %f4175, %f4177, %f4165;
	fma.rn.f32 	%f4190, %f4175, %f4178, %f4166;
	fma.rn.f32 	%f4191, %f4175, %f4179, %f4167;
	fma.rn.f32 	%f4192, %f4175, %f4180, %f4168;
	fma.rn.f32 	%f4193, %f4176, %f4177, %f4169;
	fma.rn.f32 	%f4194, %f4176, %f4178, %f4170;
	fma.rn.f32 	%f4195, %f4176, %f4179, %f4171;
	fma.rn.f32 	%f4196, %f4176, %f4180, %f4172;
	ld.shared.f32 	%f4197, [%r9437+8];
	ld.shared.f32 	%f4198, [%r9437+136];
	ld.shared.f32 	%f4199, [%r9437+264];
	ld.shared.f32 	%f4200, [%r9437+392];
	ld.shared.v4.f32 	{%f4201, %f4202, %f4203, %f4204}, [%r9440+512];
	fma.rn.f32 	%f4205, %f4197, %f4201, %f4181;
	fma.rn.f32 	%f4206, %f4197, %f4202, %f4182;
	fma.rn.f32 	%f4207, %f4197, %f4203, %f4183;
	fma.rn.f32 	%f4208, %f4197, %f4204, %f4184;
	fma.rn.f32 	%f4209, %f4198, %f4201, %f4185;
	fma.rn.f32 	%f4210, %f4198, %f4202, %f4186;
	fma.rn.f32 	%f4211, %f4198, %f4203, %f4187;
	fma.rn.f32 	%f4212, %f4198, %f4204, %f4188;
	fma.rn.f32 	%f4213, %f4199, %f4201, %f4189;
	fma.rn.f32 	%f4214, %f4199, %f4202, %f4190;
	fma.rn.f32 	%f4215, %f4199, %f4203, %f4191;
	fma.rn.f32 	%f4216, %f4199, %f4204, %f4192;
	fma.rn.f32 	%f4217, %f4200, %f4201, %f4193;
	fma.rn.f32 	%f4218, %f4200, %f4202, %f4194;
	fma.rn.f32 	%f4219, %f4200, %f4203, %f4195;
	fma.rn.f32 	%f4220, %f4200, %f4204, %f4196;
	ld.shared.f32 	%f4221, [%r9437+12];
	ld.shared.f32 	%f4222, [%r9437+140];
	ld.shared.f32 	%f4223, [%r9437+268];
	ld.shared.f32 	%f4224, [%r9437+396];
	ld.shared.v4.f32 	{%f4225, %f4226, %f4227, %f4228}, [%r9440+768];
	fma.rn.f32 	%f4229, %f4221, %f4225, %f4205;
	fma.rn.f32 	%f4230, %f4221, %f4226, %f4206;
	fma.rn.f32 	%f4231, %f4221, %f4227, %f4207;
	fma.rn.f32 	%f4232, %f4221, %f4228, %f4208;
	fma.rn.f32 	%f4233, %f4222, %f4225, %f4209;
	fma.rn.f32 	%f4234, %f4222, %f4226, %f4210;
	fma.rn.f32 	%f4235, %f4222, %f4227, %f4211;
	fma.rn.f32 	%f4236, %f4222, %f4228, %f4212;
	fma.rn.f32 	%f4237, %f4223, %f4225, %f4213;
	fma.rn.f32 	%f4238, %f4223, %f4226, %f4214;
	fma.rn.f32 	%f4239, %f4223, %f4227, %f4215;
	fma.rn.f32 	%f4240, %f4223, %f4228, %f4216;
	fma.rn.f32 	%f4241, %f4224, %f4225, %f4217;
	fma.rn.f32 	%f4242, %f4224, %f4226, %f4218;
	fma.rn.f32 	%f4243, %f4224, %f4227, %f4219;
	fma.rn.f32 	%f4244, %f4224, %f4228, %f4220;
	ld.shared.f32 	%f4245, [%r9437+16];
	ld.shared.f32 	%f4246, [%r9437+144];
	ld.shared.f32 	%f4247, [%r9437+272];
	ld.shared.f32 	%f4248, [%r9437+400];
	ld.shared.v4.f32 	{%f4249, %f4250, %f4251, %f4252}, [%r9440+1024];
	fma.rn.f32 	%f4253, %f4245, %f4249, %f4229;
	fma.rn.f32 	%f4254, %f4245, %f4250, %f4230;
	fma.rn.f32 	%f4255, %f4245, %f4251, %f4231;
	fma.rn.f32 	%f4256, %f4245, %f4252, %f4232;
	fma.rn.f32 	%f4257, %f4246, %f4249, %f4233;
	fma.rn.f32 	%f4258, %f4246, %f4250, %f4234;
	fma.rn.f32 	%f4259, %f4246, %f4251, %f4235;
	fma.rn.f32 	%f4260, %f4246, %f4252, %f4236;
	fma.rn.f32 	%f4261, %f4247, %f4249, %f4237;
	fma.rn.f32 	%f4262, %f4247, %f4250, %f4238;
	fma.rn.f32 	%f4263, %f4247, %f4251, %f4239;
	fma.rn.f32 	%f4264, %f4247, %f4252, %f4240;
	fma.rn.f32 	%f4265, %f4248, %f4249, %f4241;
	fma.rn.f32 	%f4266, %f4248, %f4250, %f4242;
	fma.rn.f32 	%f4267, %f4248, %f4251, %f4243;
	fma.rn.f32 	%f4268, %f4248, %f4252, %f4244;
	ld.shared.f32 	%f4269, [%r9437+20];
	ld.shared.f32 	%f4270, [%r9437+148];
	ld.shared.f32 	%f4271, [%r9437+276];
	ld.shared.f32 	%f4272, [%r9437+404];
	ld.shared.v4.f32 	{%f4273, %f4274, %f4275, %f4276}, [%r9440+1280];
	fma.rn.f32 	%f4277, %f4269, %f4273, %f4253;
	fma.rn.f32 	%f4278, %f4269, %f4274, %f4254;
	fma.rn.f32 	%f4279, %f4269, %f4275, %f4255;
	fma.rn.f32 	%f4280, %f4269, %f4276, %f4256;
	fma.rn.f32 	%f4281, %f4270, %f4273, %f4257;
	fma.rn.f32 	%f4282, %f4270, %f4274, %f4258;
	fma.rn.f32 	%f4283, %f4270, %f4275, %f4259;
	fma.rn.f32 	%f4284, %f4270, %f4276, %f4260;
	fma.rn.f32 	%f4285, %f4271, %f4273, %f4261;
	fma.rn.f32 	%f4286, %f4271, %f4274, %f4262;
	fma.rn.f32 	%f4287, %f4271, %f4275, %f4263;
	fma.rn.f32 	%f4288, %f4271, %f4276, %f4264;
	fma.rn.f32 	%f4289, %f4272, %f4273, %f4265;
	fma.rn.f32 	%f4290, %f4272, %f4274, %f4266;
	fma.rn.f32 	%f4291, %f4272, %f4275, %f4267;
	fma.rn.f32 	%f4292, %f4272, %f4276, %f4268;
	ld.shared.f32 	%f4293, [%r9437+24];
	ld.shared.f32 	%f4294, [%r9437+152];
	ld.shared.f32 	%f4295, [%r9437+280];
	ld.shared.f32 	%f4296, [%r9437+408];
	ld.shared.v4.f32 	{%f4297, %f4298, %f4299, %f4300}, [%r9440+1536];
	fma.rn.f32 	%f4301, %f4293, %f4297, %f4277;
	fma.rn.f32 	%f4302, %f4293, %f4298, %f4278;
	fma.rn.f32 	%f4303, %f4293, %f4299, %f4279;
	fma.rn.f32 	%f4304, %f4293, %f4300, %f4280;
	fma.rn.f32 	%f4305, %f4294, %f4297, %f4281;
	fma.rn.f32 	%f4306, %f4294, %f4298, %f4282;
	fma.rn.f32 	%f4307, %f4294, %f4299, %f4283;
	fma.rn.f32 	%f4308, %f4294, %f4300, %f4284;
	fma.rn.f32 	%f4309, %f4295, %f4297, %f4285;
	fma.rn.f32 	%f4310, %f4295, %f4298, %f4286;
	fma.rn.f32 	%f4311, %f4295, %f4299, %f4287;
	fma.rn.f32 	%f4312, %f4295, %f4300, %f4288;
	fma.rn.f32 	%f4313, %f4296, %f4297, %f4289;
	fma.rn.f32 	%f4314, %f4296, %f4298, %f4290;
	fma.rn.f32 	%f4315, %f4296, %f4299, %f4291;
	fma.rn.f32 	%f4316, %f4296, %f4300, %f4292;
	ld.shared.f32 	%f4317, [%r9437+28];
	ld.shared.f32 	%f4318, [%r9437+156];
	ld.shared.f32 	%f4319, [%r9437+284];
	ld.shared.f32 	%f4320, [%r9437+412];
	ld.shared.v4.f32 	{%f4321, %f4322, %f4323, %f4324}, [%r9440+1792];
	fma.rn.f32 	%f4325, %f4317, %f4321, %f4301;
	fma.rn.f32 	%f4326, %f4317, %f4322, %f4302;
	fma.rn.f32 	%f4327, %f4317, %f4323, %f4303;
	fma.rn.f32 	%f4328, %f4317, %f4324, %f4304;
	fma.rn.f32 	%f4329, %f4318, %f4321, %f4305;
	fma.rn.f32 	%f4330, %f4318, %f4322, %f4306;
	fma.rn.f32 	%f4331, %f4318, %f4323, %f4307;
	fma.rn.f32 	%f4332, %f4318, %f4324, %f4308;
	fma.rn.f32 	%f4333, %f4319, %f4321, %f4309;
	fma.rn.f32 	%f4334, %f4319, %f4322, %f4310;
	fma.rn.f32 	%f4335, %f4319, %f4323, %f4311;
	fma.rn.f32 	%f4336, %f4319, %f4324, %f4312;
	fma.rn.f32 	%f4337, %f4320, %f4321, %f4313;
	fma.rn.f32 	%f4338, %f4320, %f4322, %f4314;
	fma.rn.f32 	%f4339, %f4320, %f4323, %f4315;
	fma.rn.f32 	%f4340, %f4320, %f4324, %f4316;
	ld.shared.f32 	%f4341, [%r9437+32];
	ld.shared.f32 	%f4342, [%r9437+160];
	ld.shared.f32 	%f4343, [%r9437+288];
	ld.shared.f32 	%f4344, [%r9437+416];
	ld.shared.v4.f32 	{%f4345, %f4346, %f4347, %f4348}, [%r9440+2048];
	fma.rn.f32 	%f4349, %f4341, %f4345, %f4325;
	fma.rn.f32 	%f4350, %f4341, %f4346, %f4326;
	fma.rn.f32 	%f4351, %f4341, %f4347, %f4327;
	fma.rn.f32 	%f4352, %f4341, %f4348, %f4328;
	fma.rn.f32 	%f4353, %f4342, %f4345, %f4329;
	fma.rn.f32 	%f4354, %f4342, %f4346, %f4330;
	fma.rn.f32 	%f4355, %f4342, %f4347, %f4331;
	fma.rn.f32 	%f4356, %f4342, %f4348, %f4332;
	fma.rn.f32 	%f4357, %f4343, %f4345, %f4333;
	fma.rn.f32 	%f4358, %f4343, %f4346, %f4334;
	fma.rn.f32 	%f4359, %f4343, %f4347, %f4335;
	fma.rn.f32 	%f4360, %f4343, %f4348, %f4336;
	fma.rn.f32 	%f4361, %f4344, %f4345, %f4337;
	fma.rn.f32 	%f4362, %f4344, %f4346, %f4338;
	fma.rn.f32 	%f4363, %f4344, %f4347, %f4339;
	fma.rn.f32 	%f4364, %f4344, %f4348, %f4340;
	ld.shared.f32 	%f4365, [%r9437+36];
	ld.shared.f32 	%f4366, [%r9437+164];
	ld.shared.f32 	%f4367, [%r9437+292];
	ld.shared.f32 	%f4368, [%r9437+420];
	ld.shared.v4.f32 	{%f4369, %f4370, %f4371, %f4372}, [%r9440+2304];
	fma.rn.f32 	%f4373, %f4365, %f4369, %f4349;
	fma.rn.f32 	%f4374, %f4365, %f4370, %f4350;
	fma.rn.f32 	%f4375, %f4365, %f4371, %f4351;
	fma.rn.f32 	%f4376, %f4365, %f4372, %f4352;
	fma.rn.f32 	%f4377, %f4366, %f4369, %f4353;
	fma.rn.f32 	%f4378, %f4366, %f4370, %f4354;
	fma.rn.f32 	%f4379, %f4366, %f4371, %f4355;
	fma.rn.f32 	%f4380, %f4366, %f4372, %f4356;
	fma.rn.f32 	%f4381, %f4367, %f4369, %f4357;
	fma.rn.f32 	%f4382, %f4367, %f4370, %f4358;
	fma.rn.f32 	%f4383, %f4367, %f4371, %f4359;
	fma.rn.f32 	%f4384, %f4367, %f4372, %f4360;
	fma.rn.f32 	%f4385, %f4368, %f4369, %f4361;
	fma.rn.f32 	%f4386, %f4368, %f4370, %f4362;
	fma.rn.f32 	%f4387, %f4368, %f4371, %f4363;
	fma.rn.f32 	%f4388, %f4368, %f4372, %f4364;
	ld.shared.f32 	%f4389, [%r9437+40];
	ld.shared.f32 	%f4390, [%r9437+168];
	ld.shared.f32 	%f4391, [%r9437+296];
	ld.shared.f32 	%f4392, [%r9437+424];
	ld.shared.v4.f32 	{%f4393, %f4394, %f4395, %f4396}, [%r9440+2560];
	fma.rn.f32 	%f4397, %f4389, %f4393, %f4373;
	fma.rn.f32 	%f4398, %f4389, %f4394, %f4374;
	fma.rn.f32 	%f4399, %f4389, %f4395, %f4375;
	fma.rn.f32 	%f4400, %f4389, %f4396, %f4376;
	fma.rn.f32 	%f4401, %f4390, %f4393, %f4377;
	fma.rn.f32 	%f4402, %f4390, %f4394, %f4378;
	fma.rn.f32 	%f4403, %f4390, %f4395, %f4379;
	fma.rn.f32 	%f4404, %f4390, %f4396, %f4380;
	fma.rn.f32 	%f4405, %f4391, %f4393, %f4381;
	fma.rn.f32 	%f4406, %f4391, %f4394, %f4382;
	fma.rn.f32 	%f4407, %f4391, %f4395, %f4383;
	fma.rn.f32 	%f4408, %f4391, %f4396, %f4384;
	fma.rn.f32 	%f4409, %f4392, %f4393, %f4385;
	fma.rn.f32 	%f4410, %f4392, %f4394, %f4386;
	fma.rn.f32 	%f4411, %f4392, %f4395, %f4387;
	fma.rn.f32 	%f4412, %f4392, %f4396, %f4388;
	ld.shared.f32 	%f4413, [%r9437+44];
	ld.shared.f32 	%f4414, [%r9437+172];
	ld.shared.f32 	%f4415, [%r9437+300];
	ld.shared.f32 	%f4416, [%r9437+428];
	ld.shared.v4.f32 	{%f4417, %f4418, %f4419, %f4420}, [%r9440+2816];
	fma.rn.f32 	%f4421, %f4413, %f4417, %f4397;
	fma.rn.f32 	%f4422, %f4413, %f4418, %f4398;
	fma.rn.f32 	%f4423, %f4413, %f4419, %f4399;
	fma.rn.f32 	%f4424, %f4413, %f4420, %f4400;
	fma.rn.f32 	%f4425, %f4414, %f4417, %f4401;
	fma.rn.f32 	%f4426, %f4414, %f4418, %f4402;
	fma.rn.f32 	%f4427, %f4414, %f4419, %f4403;
	fma.rn.f32 	%f4428, %f4414, %f4420, %f4404;
	fma.rn.f32 	%f4429, %f4415, %f4417, %f4405;
	fma.rn.f32 	%f4430, %f4415, %f4418, %f4406;
	fma.rn.f32 	%f4431, %f4415, %f4419, %f4407;
	fma.rn.f32 	%f4432, %f4415, %f4420, %f4408;
	fma.rn.f32 	%f4433, %f4416, %f4417, %f4409;
	fma.rn.f32 	%f4434, %f4416, %f4418, %f4410;
	fma.rn.f32 	%f4435, %f4416, %f4419, %f4411;
	fma.rn.f32 	%f4436, %f4416, %f4420, %f4412;
	ld.shared.f32 	%f4437, [%r9437+48];
	ld.shared.f32 	%f4438, [%r9437+176];
	ld.shared.f32 	%f4439, [%r9437+304];
	ld.shared.f32 	%f4440, [%r9437+432];
	ld.shared.v4.f32 	{%f4441, %f4442, %f4443, %f4444}, [%r9440+3072];
	fma.rn.f32 	%f4445, %f4437, %f4441, %f4421;
	fma.rn.f32 	%f4446, %f4437, %f4442, %f4422;
	fma.rn.f32 	%f4447, %f4437, %f4443, %f4423;
	fma.rn.f32 	%f4448, %f4437, %f4444, %f4424;
	fma.rn.f32 	%f4449, %f4438, %f4441, %f4425;
	fma.rn.f32 	%f4450, %f4438, %f4442, %f4426;
	fma.rn.f32 	%f4451, %f4438, %f4443, %f4427;
	fma.rn.f32 	%f4452, %f4438, %f4444, %f4428;
	fma.rn.f32 	%f4453, %f4439, %f4441, %f4429;
	fma.rn.f32 	%f4454, %f4439, %f4442, %f4430;
	fma.rn.f32 	%f4455, %f4439, %f4443, %f4431;
	fma.rn.f32 	%f4456, %f4439, %f4444, %f4432;
	fma.rn.f32 	%f4457, %f4440, %f4441, %f4433;
	fma.rn.f32 	%f4458, %f4440, %f4442, %f4434;
	fma.rn.f32 	%f4459, %f4440, %f4443, %f4435;
	fma.rn.f32 	%f4460, %f4440, %f4444, %f4436;
	ld.shared.f32 	%f4461, [%r9437+52];
	ld.shared.f32 	%f4462, [%r9437+180];
	ld.shared.f32 	%f4463, [%r9437+308];
	ld.shared.f32 	%f4464, [%r9437+436];
	ld.shared.v4.f32 	{%f4465, %f4466, %f4467, %f4468}, [%r9440+3328];
	fma.rn.f32 	%f4469, %f4461, %f4465, %f4445;
	fma.rn.f32 	%f4470, %f4461, %f4466, %f4446;
	fma.rn.f32 	%f4471, %f4461, %f4467, %f4447;
	fma.rn.f32 	%f4472, %f4461, %f4468, %f4448;
	fma.rn.f32 	%f4473, %f4462, %f4465, %f4449;
	fma.rn.f32 	%f4474, %f4462, %f4466, %f4450;
	fma.rn.f32 	%f4475, %f4462, %f4467, %f4451;
	fma.rn.f32 	%f4476, %f4462, %f4468, %f4452;
	fma.rn.f32 	%f4477, %f4463, %f4465, %f4453;
	fma.rn.f32 	%f4478, %f4463, %f4466, %f4454;
	fma.rn.f32 	%f4479, %f4463, %f4467, %f4455;
	fma.rn.f32 	%f4480, %f4463, %f4468, %f4456;
	fma.rn.f32 	%f4481, %f4464, %f4465, %f4457;
	fma.rn.f32 	%f4482, %f4464, %f4466, %f4458;
	fma.rn.f32 	%f4483, %f4464, %f4467, %f4459;
	fma.rn.f32 	%f4484, %f4464, %f4468, %f4460;
	ld.shared.f32 	%f4485, [%r9437+56];
	ld.shared.f32 	%f4486, [%r9437+184];
	ld.shared.f32 	%f4487, [%r9437+312];
	ld.shared.f32 	%f4488, [%r9437+440];
	ld.shared.v4.f32 	{%f4489, %f4490, %f4491, %f4492}, [%r9440+3584];
	fma.rn.f32 	%f4493, %f4485, %f4489, %f4469;
	fma.rn.f32 	%f4494, %f4485, %f4490, %f4470;
	fma.rn.f32 	%f4495, %f4485, %f4491, %f4471;
	fma.rn.f32 	%f4496, %f4485, %f4492, %f4472;
	fma.rn.f32 	%f4497, %f4486, %f4489, %f4473;
	fma.rn.f32 	%f4498, %f4486, %f4490, %f4474;
	fma.rn.f32 	%f4499, %f4486, %f4491, %f4475;
	fma.rn.f32 	%f4500, %f4486, %f4492, %f4476;
	fma.rn.f32 	%f4501, %f4487, %f4489, %f4477;
	fma.rn.f32 	%f4502, %f4487, %f4490, %f4478;
	fma.rn.f32 	%f4503, %f4487, %f4491, %f4479;
	fma.rn.f32 	%f4504, %f4487, %f4492, %f4480;
	fma.rn.f32 	%f4505, %f4488, %f4489, %f4481;
	fma.rn.f32 	%f4506, %f4488, %f4490, %f4482;
	fma.rn.f32 	%f4507, %f4488, %f4491, %f4483;
	fma.rn.f32 	%f4508, %f4488, %f4492, %f4484;
	ld.shared.f32 	%f4509, [%r9437+60];
	ld.shared.f32 	%f4510, [%r9437+188];
	ld.shared.f32 	%f4511, [%r9437+316];
	ld.shared.f32 	%f4512, [%r9437+444];
	ld.shared.v4.f32 	{%f4513, %f4514, %f4515, %f4516}, [%r9440+3840];
	fma.rn.f32 	%f4517, %f4509, %f4513, %f4493;
	fma.rn.f32 	%f4518, %f4509, %f4514, %f4494;
	fma.rn.f32 	%f4519, %f4509, %f4515, %f4495;
	fma.rn.f32 	%f4520, %f4509, %f4516, %f4496;
	fma.rn.f32 	%f4521, %f4510, %f4513, %f4497;
	fma.rn.f32 	%f4522, %f4510, %f4514, %f4498;
	fma.rn.f32 	%f4523, %f4510, %f4515, %f4499;
	fma.rn.f32 	%f4524, %f4510, %f4516, %f4500;
	fma.rn.f32 	%f4525, %f4511, %f4513, %f4501;
	fma.rn.f32 	%f4526, %f4511, %f4514, %f4502;
	fma.rn.f32 	%f4527, %f4511, %f4515, %f4503;
	fma.rn.f32 	%f4528, %f4511, %f4516, %f4504;
	fma.rn.f32 	%f4529, %f4512, %f4513, %f4505;
	fma.rn.f32 	%f4530, %f4512, %f4514, %f4506;
	fma.rn.f32 	%f4531, %f4512, %f4515, %f4507;
	fma.rn.f32 	%f4532, %f4512, %f4516, %f4508;
	ld.shared.f32 	%f4533, [%r9437+64];
	ld.shared.f32 	%f4534, [%r9437+192];
	ld.shared.f32 	%f4535, [%r9437+320];
	ld.shared.f32 	%f4536, [%r9437+448];
	ld.shared.v4.f32 	{%f4537, %f4538, %f4539, %f4540}, [%r9440+4096];
	fma.rn.f32 	%f4541, %f4533, %f4537, %f4517;
	fma.rn.f32 	%f4542, %f4533, %f4538, %f4518;
	fma.rn.f32 	%f4543, %f4533, %f4539, %f4519;
	fma.rn.f32 	%f4544, %f4533, %f4540, %f4520;
	fma.rn.f32 	%f4545, %f4534, %f4537, %f4521;
	fma.rn.f32 	%f4546, %f4534, %f4538, %f4522;
	fma.rn.f32 	%f4547, %f4534, %f4539, %f4523;
	fma.rn.f32 	%f4548, %f4534, %f4540, %f4524;
	fma.rn.f32 	%f4549, %f4535, %f4537, %f4525;
	fma.rn.f32 	%f4550, %f4535, %f4538, %f4526;
	fma.rn.f32 	%f4551, %f4535, %f4539, %f4527;
	fma.rn.f32 	%f4552, %f4535, %f4540, %f4528;
	fma.rn.f32 	%f4553, %f4536, %f4537, %f4529;
	fma.rn.f32 	%f4554, %f4536, %f4538, %f4530;
	fma.rn.f32 	%f4555, %f4536, %f4539, %f4531;
	fma.rn.f32 	%f4556, %f4536, %f4540, %f4532;
	ld.shared.f32 	%f4557, [%r9437+68];
	ld.shared.f32 	%f4558, [%r9437+196];
	ld.shared.f32 	%f4559, [%r9437+324];
	ld.shared.f32 	%f4560, [%r9437+452];
	ld.shared.v4.f32 	{%f4561, %f4562, %f4563, %f4564}, [%r9440+4352];
	fma.rn.f32 	%f4565, %f4557, %f4561, %f4541;
	fma.rn.f32 	%f4566, %f4557, %f4562, %f4542;
	fma.rn.f32 	%f4567, %f4557, %f4563, %f4543;
	fma.rn.f32 	%f4568, %f4557, %f4564, %f4544;
	fma.rn.f32 	%f4569, %f4558, %f4561, %f4545;
	fma.rn.f32 	%f4570, %f4558, %f4562, %f4546;
	fma.rn.f32 	%f4571, %f4558, %f4563, %f4547;
	fma.rn.f32 	%f4572, %f4558, %f4564, %f4548;
	fma.rn.f32 	%f4573, %f4559, %f4561, %f4549;
	fma.rn.f32 	%f4574, %f4559, %f4562, %f4550;
	fma.rn.f32 	%f4575, %f4559, %f4563, %f4551;
	fma.rn.f32 	%f4576, %f4559, %f4564, %f4552;
	fma.rn.f32 	%f4577, %f4560, %f4561, %f4553;
	fma.rn.f32 	%f4578, %f4560, %f4562, %f4554;
	fma.rn.f32 	%f4579, %f4560, %f4563, %f4555;
	fma.rn.f32 	%f4580, %f4560, %f4564, %f4556;
	ld.shared.f32 	%f4581, [%r9437+72];
	ld.shared.f32 	%f4582, [%r9437+200];
	ld.shared.f32 	%f4583, [%r9437+328];
	ld.shared.f32 	%f4584, [%r9437+456];
	ld.shared.v4.f32 	{%f4585, %f4586, %f4587, %f4588}, [%r9440+4608];
	fma.rn.f32 	%f4589, %f4581, %f4585, %f4565;
	fma.rn.f32 	%f4590, %f4581, %f4586, %f4566;
	fma.rn.f32 	%f4591, %f4581, %f4587, %f4567;
	fma.rn.f32 	%f4592, %f4581, %f4588, %f4568;
	fma.rn.f32 	%f4593, %f4582, %f4585, %f4569;
	fma.rn.f32 	%f4594, %f4582, %f4586, %f4570;
	fma.rn.f32 	%f4595, %f4582, %f4587, %f4571;
	fma.rn.f32 	%f4596, %f4582, %f4588, %f4572;
	fma.rn.f32 	%f4597, %f4583, %f4585, %f4573;
	fma.rn.f32 	%f4598, %f4583, %f4586, %f4574;
	fma.rn.f32 	%f4599, %f4583, %f4587, %f4575;
	fma.rn.f32 	%f4600, %f4583, %f4588, %f4576;
	fma.rn.f32 	%f4601, %f4584, %f4585, %f4577;
	fma.rn.f32 	%f4602, %f4584, %f4586, %f4578;
	fma.rn.f32 	%f4603, %f4584, %f4587, %f4579;
	fma.rn.f32 	%f4604, %f4584, %f4588, %f4580;
	ld.shared.f32 	%f4605, [%r9437+76];
	ld.shared.f32 	%f4606, [%r9437+204];
	ld.shared.f32 	%f4607, [%r9437+332];
	ld.shared.f32 	%f4608, [%r9437+460];
	ld.shared.v4.f32 	{%f4609, %f4610, %f4611, %f4612}, [%r9440+4864];
	fma.rn.f32 	%f4613, %f4605, %f4609, %f4589;
	fma.rn.f32 	%f4614, %f4605, %f4610, %f4590;
	fma.rn.f32 	%f4615, %f4605, %f4611, %f4591;
	fma.rn.f32 	%f4616, %f4605, %f4612, %f4592;
	fma.rn.f32 	%f4617, %f4606, %f4609, %f4593;
	fma.rn.f32 	%f4618, %f4606, %f4610, %f4594;
	fma.rn.f32 	%f4619, %f4606, %f4611, %f4595;
	fma.rn.f32 	%f4620, %f4606, %f4612, %f4596;
	fma.rn.f32 	%f4621, %f4607, %f4609, %f4597;
	fma.rn.f32 	%f4622, %f4607, %f4610, %f4598;
	fma.rn.f32 	%f4623, %f4607, %f4611, %f4599;
	fma.rn.f32 	%f4624, %f4607, %f4612, %f4600;
	fma.rn.f32 	%f4625, %f4608, %f4609, %f4601;
	fma.rn.f32 	%f4626, %f4608, %f4610, %f4602;
	fma.rn.f32 	%f4627, %f4608, %f4611, %f4603;
	fma.rn.f32 	%f4628, %f4608, %f4612, %f4604;
	ld.shared.f32 	%f4629, [%r9437+80];
	ld.shared.f32 	%f4630, [%r9437+208];
	ld.shared.f32 	%f4631, [%r9437+336];
	ld.shared.f32 	%f4632, [%r9437+464];
	ld.shared.v4.f32 	{%f4633, %f4634, %f4635, %f4636}, [%r9440+5120];
	fma.rn.f32 	%f4637, %f4629, %f4633, %f4613;
	fma.rn.f32 	%f4638, %f4629, %f4634, %f4614;
	fma.rn.f32 	%f4639, %f4629, %f4635, %f4615;
	fma.rn.f32 	%f4640, %f4629, %f4636, %f4616;
	fma.rn.f32 	%f4641, %f4630, %f4633, %f4617;
	fma.rn.f32 	%f4642, %f4630, %f4634, %f4618;
	fma.rn.f32 	%f4643, %f4630, %f4635, %f4619;
	fma.rn.f32 	%f4644, %f4630, %f4636, %f4620;
	fma.rn.f32 	%f4645, %f4631, %f4633, %f4621;
	fma.rn.f32 	%f4646, %f4631, %f4634, %f4622;
	fma.rn.f32 	%f4647, %f4631, %f4635, %f4623;
	fma.rn.f32 	%f4648, %f4631, %f4636, %f4624;
	fma.rn.f32 	%f4649, %f4632, %f4633, %f4625;
	fma.rn.f32 	%f4650, %f4632, %f4634, %f4626;
	fma.rn.f32 	%f4651, %f4632, %f4635, %f4627;
	fma.rn.f32 	%f4652, %f4632, %f4636, %f4628;
	ld.shared.f32 	%f4653, [%r9437+84];
	ld.shared.f32 	%f4654, [%r9437+212];
	ld.shared.f32 	%f4655, [%r9437+340];
	ld.shared.f32 	%f4656, [%r9437+468];
	ld.shared.v4.f32 	{%f4657, %f4658, %f4659, %f4660}, [%r9440+5376];
	fma.rn.f32 	%f4661, %f4653, %f4657, %f4637;
	fma.rn.f32 	%f4662, %f4653, %f4658, %f4638;
	fma.rn.f32 	%f4663, %f4653, %f4659, %f4639;
	fma.rn.f32 	%f4664, %f4653, %f4660, %f4640;
	fma.rn.f32 	%f4665, %f4654, %f4657, %f4641;
	fma.rn.f32 	%f4666, %f4654, %f4658, %f4642;
	fma.rn.f32 	%f4667, %f4654, %f4659, %f4643;
	fma.rn.f32 	%f4668, %f4654, %f4660, %f4644;
	fma.rn.f32 	%f4669, %f4655, %f4657, %f4645;
	fma.rn.f32 	%f4670, %f4655, %f4658, %f4646;
	fma.rn.f32 	%f4671, %f4655, %f4659, %f4647;
	fma.rn.f32 	%f4672, %f4655, %f4660, %f4648;
	fma.rn.f32 	%f4673, %f4656, %f4657, %f4649;
	fma.rn.f32 	%f4674, %f4656, %f4658, %f4650;
	fma.rn.f32 	%f4675, %f4656, %f4659, %f4651;
	fma.rn.f32 	%f4676, %f4656, %f4660, %f4652;
	ld.shared.f32 	%f4677, [%r9437+88];
	ld.shared.f32 	%f4678, [%r9437+216];
	ld.shared.f32 	%f4679, [%r9437+344];
	ld.shared.f32 	%f4680, [%r9437+472];
	ld.shared.v4.f32 	{%f4681, %f4682, %f4683, %f4684}, [%r9440+5632];
	fma.rn.f32 	%f4685, %f4677, %f4681, %f4661;
	fma.rn.f32 	%f4686, %f4677, %f4682, %f4662;
	fma.rn.f32 	%f4687, %f4677, %f4683, %f4663;
	fma.rn.f32 	%f4688, %f4677, %f4684, %f4664;
	fma.rn.f32 	%f4689, %f4678, %f4681, %f4665;
	fma.rn.f32 	%f4690, %f4678, %f4682, %f4666;
	fma.rn.f32 	%f4691, %f4678, %f4683, %f4667;
	fma.rn.f32 	%f4692, %f4678, %f4684, %f4668;
	fma.rn.f32 	%f4693, %f4679, %f4681, %f4669;
	fma.rn.f32 	%f4694, %f4679, %f4682, %f4670;
	fma.rn.f32 	%f4695, %f4679, %f4683, %f4671;
	fma.rn.f32 	%f4696, %f4679, %f4684, %f4672;
	fma.rn.f32 	%f4697, %f4680, %f4681, %f4673;
	fma.rn.f32 	%f4698, %f4680, %f4682, %f4674;
	fma.rn.f32 	%f4699, %f4680, %f4683, %f4675;
	fma.rn.f32 	%f4700, %f4680, %f4684, %f4676;
	ld.shared.f32 	%f4701, [%r9437+92];
	ld.shared.f32 	%f4702, [%r9437+220];
	ld.shared.f32 	%f4703, [%r9437+348];
	ld.shared.f32 	%f4704, [%r9437+476];
	ld.shared.v4.f32 	{%f4705, %f4706, %f4707, %f4708}, [%r9440+5888];
	fma.rn.f32 	%f4709, %f4701, %f4705, %f4685;
	fma.rn.f32 	%f4710, %f4701, %f4706, %f4686;
	fma.rn.f32 	%f4711, %f4701, %f4707, %f4687;
	fma.rn.f32 	%f4712, %f4701, %f4708, %f4688;
	fma.rn.f32 	%f4713, %f4702, %f4705, %f4689;
	fma.rn.f32 	%f4714, %f4702, %f4706, %f4690;
	fma.rn.f32 	%f4715, %f4702, %f4707, %f4691;
	fma.rn.f32 	%f4716, %f4702, %f4708, %f4692;
	fma.rn.f32 	%f4717, %f4703, %f4705, %f4693;
	fma.rn.f32 	%f4718, %f4703, %f4706, %f4694;
	fma.rn.f32 	%f4719, %f4703, %f4707, %f4695;
	fma.rn.f32 	%f4720, %f4703, %f4708, %f4696;
	fma.rn.f32 	%f4721, %f4704, %f4705, %f4697;
	fma.rn.f32 	%f4722, %f4704, %f4706, %f4698;
	fma.rn.f32 	%f4723, %f4704, %f4707, %f4699;
	fma.rn.f32 	%f4724, %f4704, %f4708, %f4700;
	ld.shared.f32 	%f4725, [%r9437+96];
	ld.shared.f32 	%f4726, [%r9437+224];
	ld.shared.f32 	%f4727, [%r9437+352];
	ld.shared.f32 	%f4728, [%r9437+480];
	ld.shared.v4.f32 	{%f4729, %f4730, %f4731, %f4732}, [%r9440+6144];
	fma.rn.f32 	%f4733, %f4725, %f4729, %f4709;
	fma.rn.f32 	%f4734, %f4725, %f4730, %f4710;
	fma.rn.f32 	%f4735, %f4725, %f4731, %f4711;
	fma.rn.f32 	%f4736, %f4725, %f4732, %f4712;
	fma.rn.f32 	%f4737, %f4726, %f4729, %f4713;
	fma.rn.f32 	%f4738, %f4726, %f4730, %f4714;
	fma.rn.f32 	%f4739, %f4726, %f4731, %f4715;
	fma.rn.f32 	%f4740, %f4726, %f4732, %f4716;
	fma.rn.f32 	%f4741, %f4727, %f4729, %f4717;
	fma.rn.f32 	%f4742, %f4727, %f4730, %f4718;
	fma.rn.f32 	%f4743, %f4727, %f4731, %f4719;
	fma.rn.f32 	%f4744, %f4727, %f4732, %f4720;
	fma.rn.f32 	%f4745, %f4728, %f4729, %f4721;
	fma.rn.f32 	%f4746, %f4728, %f4730, %f4722;
	fma.rn.f32 	%f4747, %f4728, %f4731, %f4723;
	fma.rn.f32 	%f4748, %f4728, %f4732, %f4724;
	ld.shared.f32 	%f4749, [%r9437+100];
	ld.shared.f32 	%f4750, [%r9437+228];
	ld.shared.f32 	%f4751, [%r9437+356];
	ld.shared.f32 	%f4752, [%r9437+484];
	ld.shared.v4.f32 	{%f4753, %f4754, %f4755, %f4756}, [%r9440+6400];
	fma.rn.f32 	%f4757, %f4749, %f4753, %f4733;
	fma.rn.f32 	%f4758, %f4749, %f4754, %f4734;
	fma.rn.f32 	%f4759, %f4749, %f4755, %f4735;
	fma.rn.f32 	%f4760, %f4749, %f4756, %f4736;
	fma.rn.f32 	%f4761, %f4750, %f4753, %f4737;
	fma.rn.f32 	%f4762, %f4750, %f4754, %f4738;
	fma.rn.f32 	%f4763, %f4750, %f4755, %f4739;
	fma.rn.f32 	%f4764, %f4750, %f4756, %f4740;
	fma.rn.f32 	%f4765, %f4751, %f4753, %f4741;
	fma.rn.f32 	%f4766, %f4751, %f4754, %f4742;
	fma.rn.f32 	%f4767, %f4751, %f4755, %f4743;
	fma.rn.f32 	%f4768, %f4751, %f4756, %f4744;
	fma.rn.f32 	%f4769, %f4752, %f4753, %f4745;
	fma.rn.f32 	%f4770, %f4752, %f4754, %f4746;
	fma.rn.f32 	%f4771, %f4752, %f4755, %f4747;
	fma.rn.f32 	%f4772, %f4752, %f4756, %f4748;
	ld.shared.f32 	%f4773, [%r9437+104];
	ld.shared.f32 	%f4774, [%r9437+232];
	ld.shared.f32 	%f4775, [%r9437+360];
	ld.shared.f32 	%f4776, [%r9437+488];
	ld.shared.v4.f32 	{%f4777, %f4778, %f4779, %f4780}, [%r9440+6656];
	fma.rn.f32 	%f4781, %f4773, %f4777, %f4757;
	fma.rn.f32 	%f4782, %f4773, %f4778, %f4758;
	fma.rn.f32 	%f4783, %f4773, %f4779, %f4759;
	fma.rn.f32 	%f4784, %f4773, %f4780, %f4760;
	fma.rn.f32 	%f4785, %f4774, %f4777, %f4761;
	fma.rn.f32 	%f4786, %f4774, %f4778, %f4762;
	fma.rn.f32 	%f4787, %f4774, %f4779, %f4763;
	fma.rn.f32 	%f4788, %f4774, %f4780, %f4764;
	fma.rn.f32 	%f4789, %f4775, %f4777, %f4765;
	fma.rn.f32 	%f4790, %f4775, %f4778, %f4766;
	fma.rn.f32 	%f4791, %f4775, %f4779, %f4767;
	fma.rn.f32 	%f4792, %f4775, %f4780, %f4768;
	fma.rn.f32 	%f4793, %f4776, %f4777, %f4769;
	fma.rn.f32 	%f4794, %f4776, %f4778, %f4770;
	fma.rn.f32 	%f4795, %f4776, %f4779, %f4771;
	fma.rn.f32 	%f4796, %f4776, %f4780, %f4772;
	ld.shared.f32 	%f4797, [%r9437+108];
	ld.shared.f32 	%f4798, [%r9437+236];
	ld.shared.f32 	%f4799, [%r9437+364];
	ld.shared.f32 	%f4800, [%r9437+492];
	ld.shared.v4.f32 	{%f4801, %f4802, %f4803, %f4804}, [%r9440+6912];
	fma.rn.f32 	%f4805, %f4797, %f4801, %f4781;
	fma.rn.f32 	%f4806, %f4797, %f4802, %f4782;
	fma.rn.f32 	%f4807, %f4797, %f4803, %f4783;
	fma.rn.f32 	%f4808, %f4797, %f4804, %f4784;
	fma.rn.f32 	%f4809, %f4798, %f4801, %f4785;
	fma.rn.f32 	%f4810, %f4798, %f4802, %f4786;
	fma.rn.f32 	%f4811, %f4798, %f4803, %f4787;
	fma.rn.f32 	%f4812, %f4798, %f4804, %f4788;
	fma.rn.f32 	%f4813, %f4799, %f4801, %f4789;
	fma.rn.f32 	%f4814, %f4799, %f4802, %f4790;
	fma.rn.f32 	%f4815, %f4799, %f4803, %f4791;
	fma.rn.f32 	%f4816, %f4799, %f4804, %f4792;
	fma.rn.f32 	%f4817, %f4800, %f4801, %f4793;
	fma.rn.f32 	%f4818, %f4800, %f4802, %f4794;
	fma.rn.f32 	%f4819, %f4800, %f4803, %f4795;
	fma.rn.f32 	%f4820, %f4800, %f4804, %f4796;
	ld.shared.f32 	%f4821, [%r9437+112];
	ld.shared.f32 	%f4822, [%r9437+240];
	ld.shared.f32 	%f4823, [%r9437+368];
	ld.shared.f32 	%f4824, [%r9437+496];
	ld.shared.v4.f32 	{%f4825, %f4826, %f4827, %f4828}, [%r9440+7168];
	fma.rn.f32 	%f4829, %f4821, %f4825, %f4805;
	fma.rn.f32 	%f4830, %f4821, %f4826, %f4806;
	fma.rn.f32 	%f4831, %f4821, %f4827, %f4807;
	fma.rn.f32 	%f4832, %f4821, %f4828, %f4808;
	fma.rn.f32 	%f4833, %f4822, %f4825, %f4809;
	fma.rn.f32 	%f4834, %f4822, %f4826, %f4810;
	fma.rn.f32 	%f4835, %f4822, %f4827, %f4811;
	fma.rn.f32 	%f4836, %f4822, %f4828, %f4812;
	fma.rn.f32 	%f4837, %f4823, %f4825, %f4813;
	fma.rn.f32 	%f4838, %f4823, %f4826, %f4814;
	fma.rn.f32 	%f4839, %f4823, %f4827, %f4815;
	fma.rn.f32 	%f4840, %f4823, %f4828, %f4816;
	fma.rn.f32 	%f4841, %f4824, %f4825, %f4817;
	fma.rn.f32 	%f4842, %f4824, %f4826, %f4818;
	fma.rn.f32 	%f4843, %f4824, %f4827, %f4819;
	fma.rn.f32 	%f4844, %f4824, %f4828, %f4820;
	ld.shared.f32 	%f4845, [%r9437+116];
	ld.shared.f32 	%f4846, [%r9437+244];
	ld.shared.f32 	%f4847, [%r9437+372];
	ld.shared.f32 	%f4848, [%r9437+500];
	ld.shared.v4.f32 	{%f4849, %f4850, %f4851, %f4852}, [%r9440+7424];
	fma.rn.f32 	%f4853, %f4845, %f4849, %f4829;
	fma.rn.f32 	%f4854, %f4845, %f4850, %f4830;
	fma.rn.f32 	%f4855, %f4845, %f4851, %f4831;
	fma.rn.f32 	%f4856, %f4845, %f4852, %f4832;
	fma.rn.f32 	%f4857, %f4846, %f4849, %f4833;
	fma.rn.f32 	%f4858, %f4846, %f4850, %f4834;
	fma.rn.f32 	%f4859, %f4846, %f4851, %f4835;
	fma.rn.f32 	%f4860, %f4846, %f4852, %f4836;
	fma.rn.f32 	%f4861, %f4847, %f4849, %f4837;
	fma.rn.f32 	%f4862, %f4847, %f4850, %f4838;
	fma.rn.f32 	%f4863, %f4847, %f4851, %f4839;
	fma.rn.f32 	%f4864, %f4847, %f4852, %f4840;
	fma.rn.f32 	%f4865, %f4848, %f4849, %f4841;
	fma.rn.f32 	%f4866, %f4848, %f4850, %f4842;
	fma.rn.f32 	%f4867, %f4848, %f4851, %f4843;
	fma.rn.f32 	%f4868, %f4848, %f4852, %f4844;
	ld.shared.f32 	%f4869, [%r9437+120];
	ld.shared.f32 	%f4870, [%r9437+248];
	ld.shared.f32 	%f4871, [%r9437+376];
	ld.shared.f32 	%f4872, [%r9437+504];
	ld.shared.v4.f32 	{%f4873, %f4874, %f4875, %f4876}, [%r9440+7680];
	fma.rn.f32 	%f4877, %f4869, %f4873, %f4853;
	fma.rn.f32 	%f4878, %f4869, %f4874, %f4854;
	fma.rn.f32 	%f4879, %f4869, %f4875, %f4855;
	fma.rn.f32 	%f4880, %f4869, %f4876, %f4856;
	fma.rn.f32 	%f4881, %f4870, %f4873, %f4857;
	fma.rn.f32 	%f4882, %f4870, %f4874, %f4858;
	fma.rn.f32 	%f4883, %f4870, %f4875, %f4859;
	fma.rn.f32 	%f4884, %f4870, %f4876, %f4860;
	fma.rn.f32 	%f4885, %f4871, %f4873, %f4861;
	fma.rn.f32 	%f4886, %f4871, %f4874, %f4862;
	fma.rn.f32 	%f4887, %f4871, %f4875, %f4863;
	fma.rn.f32 	%f4888, %f4871, %f4876, %f4864;
	fma.rn.f32 	%f4889, %f4872, %f4873, %f4865;
	fma.rn.f32 	%f4890, %f4872, %f4874, %f4866;
	fma.rn.f32 	%f4891, %f4872, %f4875, %f4867;
	fma.rn.f32 	%f4892, %f4872, %f4876, %f4868;
	ld.shared.f32 	%f4893, [%r9437+124];
	ld.shared.f32 	%f4894, [%r9437+252];
	ld.shared.f32 	%f4895, [%r9437+380];
	ld.shared.f32 	%f4896, [%r9437+508];
	ld.shared.v4.f32 	{%f4897, %f4898, %f4899, %f4900}, [%r9440+7936];
	fma.rn.f32 	%f4978, %f4893, %f4897, %f4877;
	fma.rn.f32 	%f4977, %f4893, %f4898, %f4878;
	fma.rn.f32 	%f4976, %f4893, %f4899, %f4879;
	fma.rn.f32 	%f4975, %f4893, %f4900, %f4880;
	fma.rn.f32 	%f4974, %f4894, %f4897, %f4881;
	fma.rn.f32 	%f4973, %f4894, %f4898, %f4882;
	fma.rn.f32 	%f4972, %f4894, %f4899, %f4883;
	fma.rn.f32 	%f4971, %f4894, %f4900, %f4884;
	fma.rn.f32 	%f4970, %f4895, %f4897, %f4885;
	fma.rn.f32 	%f4969, %f4895, %f4898, %f4886;
	fma.rn.f32 	%f4968, %f4895, %f4899, %f4887;
	fma.rn.f32 	%f4967, %f4895, %f4900, %f4888;
	fma.rn.f32 	%f4979, %f4896, %f4897, %f4889;
	fma.rn.f32 	%f4980, %f4896, %f4898, %f4890;
	fma.rn.f32 	%f4981, %f4896, %f4899, %f4891;
	fma.rn.f32 	%f4982, %f4896, %f4900, %f4892;
	bar.sync 	0;
	add.s32 	%r9530, %r9530, 32;
	setp.lt.s32 	%p1127, %r9530, %r9454;
	@%p1127 bra 	$L__BB3_3;
$L__BB3_1218:
	ld.param.f32 	%f4950, [_Z35hand_gemm_kernel_blockmn_4x4_sharedILi64ELi64ELi32EEviiiPfiS0_iS0_iff_param_10];
	ld.param.f32 	%f4949, [_Z35hand_gemm_kernel_blockmn_4x4_sharedILi64ELi64ELi32EEviiiPfiS0_iS0_iff_param_9];
	ld.param.u32 	%r9529, [_Z35hand_gemm_kernel_blockmn_4x4_sharedILi64ELi64ELi32EEviiiPfiS0_iS0_iff_param_8];
	ld.param.u64 	%rd2453, [_Z35hand_gemm_kernel_blockmn_4x4_sharedILi64ELi64ELi32EEviiiPfiS0_iS0_iff_param_7];
	mov.u32 	%r9441, %ctaid.y;
	mov.u32 	%r9442, %ntid.y;
	mov.u32 	%r9443, %tid.y;
	mad.lo.s32 	%r9444, %r9441, %r9442, %r9443;
	mul.lo.s32 	%r9445, %r9444, %r9529;
	shl.b32 	%r9446, %r9445, 2;
	mov.u32 	%r9447, %ctaid.x;
	mov.u32 	%r9448, %ntid.x;
	mov.u32 	%r9449, %tid.x;
	mad.lo.s32 	%r9450, %r9447, %r9448, %r9449;
	shl.b32 	%r9451, %r9450, 2;
	add.s32 	%r9452, %r9446, %r9451;
	cvta.to.global.u64 	%rd2444, %rd2453;
	mul.wide.s32 	%rd2445, %r9452, 4;
	add.s64 	%rd2446, %rd2444, %rd2445;
	ld.global.f32 	%f4901, [%rd2446];
	mul.f32 	%f4902, %f4950, %f4901;
	fma.rn.f32 	%f4903, %f4949, %f4978, %f4902;
	st.global.f32 	[%rd2446], %f4903;
	ld.global.f32 	%f4904, [%rd2446+4];
	mul.f32 	%f4905, %f4950, %f4904;
	fma.rn.f32 	%f4906, %f4949, %f4977, %f4905;
	st.global.f32 	[%rd2446+4], %f4906;
	ld.global.f32 	%f4907, [%rd2446+8];
	mul.f32 	%f4908, %f4950, %f4907;
	fma.rn.f32 	%f4909, %f4949, %f4976, %f4908;
	st.global.f32 	[%rd2446+8], %f4909;
	ld.global.f32 	%f4910, [%rd2446+12];
	mul.f32 	%f4911, %f4950, %f4910;
	fma.rn.f32 	%f4912, %f4949, %f4975, %f4911;
	st.global.f32 	[%rd2446+12], %f4912;
	mul.wide.s32 	%rd2447, %r9529, 4;
	add.s64 	%rd2448, %rd2446, %rd2447;
	ld.global.f32 	%f4913, [%rd2448];
	mul.f32 	%f4914, %f4950, %f4913;
	fma.rn.f32 	%f4915, %f4949, %f4974, %f4914;
	st.global.f32 	[%rd2448], %f4915;
	ld.global.f32 	%f4916, [%rd2448+4];
	mul.f32 	%f4917, %f4950, %f4916;
	fma.rn.f32 	%f4918, %f4949, %f4973, %f4917;
	st.global.f32 	[%rd2448+4], %f4918;
	ld.global.f32 	%f4919, [%rd2448+8];
	mul.f32 	%f4920, %f4950, %f4919;
	fma.rn.f32 	%f4921, %f4949, %f4972, %f4920;
	st.global.f32 	[%rd2448+8], %f4921;
	ld.global.f32 	%f4922, [%rd2448+12];
	mul.f32 	%f4923, %f4950, %f4922;
	fma.rn.f32 	%f4924, %f4949, %f4971, %f4923;
	st.global.f32 	[%rd2448+12], %f4924;
	add.s64 	%rd2449, %rd2448, %rd2447;
	ld.global.f32 	%f4925, [%rd2449];
	mul.f32 	%f4926, %f4950, %f4925;
	fma.rn.f32 	%f4927, %f4949, %f4970, %f4926;
	st.global.f32 	[%rd2449], %f4927;
	ld.global.f32 	%f4928, [%rd2449+4];
	mul.f32 	%f4929, %f4950, %f4928;
	fma.rn.f32 	%f4930, %f4949, %f4969, %f4929;
	st.global.f32 	[%rd2449+4], %f4930;
	ld.global.f32 	%f4931, [%rd2449+8];
	mul.f32 	%f4932, %f4950, %f4931;
	fma.rn.f32 	%f4933, %f4949, %f4968, %f4932;
	st.global.f32 	[%rd2449+8], %f4933;
	ld.global.f32 	%f4934, [%rd2449+12];
	mul.f32 	%f4935, %f4950, %f4934;
	fma.rn.f32 	%f4936, %f4949, %f4967, %f4935;
	st.global.f32 	[%rd2449+12], %f4936;
	add.s64 	%rd2450, %rd2449, %rd2447;
	ld.global.f32 	%f4937, [%rd2450];
	mul.f32 	%f4938, %f4950, %f4937;
	fma.rn.f32 	%f4939, %f4949, %f4979, %f4938;
	st.global.f32 	[%rd2450], %f4939;
	ld.global.f32 	%f4940, [%rd2450+4];
	mul.f32 	%f4941, %f4950, %f4940;
	fma.rn.f32 	%f4942, %f4949, %f4980, %f4941;
	st.global.f32 	[%rd2450+4], %f4942;
	ld.global.f32 	%f4943, [%rd2450+8];
	mul.f32 	%f4944, %f4950, %f4943;
	fma.rn.f32 	%f4945, %f4949, %f4981, %f4944;
	st.global.f32 	[%rd2450+8], %f4945;
	ld.global.f32 	%f4946, [%rd2450+12];
	mul.f32 	%f4947, %f4950, %f4946;
	fma.rn.f32 	%f4948, %f4949, %f4982, %f4947;
	st.global.f32 	[%rd2450+12], %f4948;
$L__BB3_1219:
	ret;

}


// ===== COMPILED SASS (sm_100) =====

	.target	sm_100

	.elftype	@"ET_EXEC"


//--------------------- .note.nv.tkinfo           --------------------------
	.section	.note.nv.tkinfo,"",@"SHT_NOTE"
	.sectionflags	@"SHF_NOTE_NV_TKINFO"
	.tkinfo
        /*0018*/ 	.word	0x00000002
        /*0030*/ 	.string	""
        /*0030*/ 	.string	"ptxas"
        /*0030*/ 	.string	"Cuda compilation tools, release 13.0, V13.0.88"
        /*0030*/ 	.string	"Build cuda_13.0.r13.0/compiler.36424714_0"
        /*0030*/ 	.string	"-arch sm_100 -m 64 "



//--------------------- .note.nv.cuinfo           --------------------------
	.section	.note.nv.cuinfo,"",@"SHT_NOTE"
	.sectionflags	@"SHF_NOTE_NV_CUINFO"
        /*0018*/ 	.short	0x0002
        /*001a*/ 	.short	0x0064
        /*001c*/ 	.short	0x0082
	.zero		2


//--------------------- .nv.info                  --------------------------
	.section	.nv.info,"",@"SHT_CUDA_INFO"
	.align	4


	//----- nvinfo : EIATTR_REGCOUNT
	.align		4
        /*0000*/ 	.byte	0x04, 0x2f
        /*0002*/ 	.short	(.L_1 - .L_0)
	.align		4
.L_0:
        /*0004*/ 	.word	index@(_Z22hand_gemm_kernel_naiveiiiPfiS_iS_iff)
        /*0008*/ 	.word	0x00000020


	//----- nvinfo : EIATTR_FRAME_SIZE
	.align		4
.L_1:
        /*000c*/ 	.byte	0x04, 0x11
        /*000e*/ 	.short	(.L_3 - .L_2)
	.align		4
.L_2:
        /*0010*/ 	.word	index@(_Z22hand_gemm_kernel_naiveiiiPfiS_iS_iff)
        /*0014*/ 	.word	0x00000000


	//----- nvinfo : EIATTR_REGCOUNT
	.align		4
.L_3:
        /*0018*/ 	.byte	0x04, 0x2f
        /*001a*/ 	.short	(.L_5 - .L_4)
	.align		4
.L_4:
        /*001c*/ 	.word	index@(_Z24hand_gemm_kernel_blockmniiiPfiS_iS_iff)
        /*0020*/ 	.word	0x00000020


	//----- nvinfo : EIATTR_FRAME_SIZE
	.align		4
.L_5:
        /*0024*/ 	.byte	0x04, 0x11
        /*0026*/ 	.short	(.L_7 - .L_6)
	.align		4
.L_6:
        /*0028*/ 	.word	index@(_Z24hand_gemm_kernel_blockmniiiPfiS_iS_iff)
        /*002c*/ 	.word	0x00000000


	//----- nvinfo : EIATTR_REGCOUNT
	.align		4
.L_7:
        /*0030*/ 	.byte	0x04, 0x2f
        /*0032*/ 	.short	(.L_9 - .L_8)
	.align		4
.L_8:
        /*0034*/ 	.word	index@(_Z28hand_gemm_kernel_blockmn_4x4iiiPfiS_iS_iff)
        /*0038*/ 	.word	0x00000028


	//----- nvinfo : EIATTR_FRAME_SIZE
	.align		4
.L_9:
        /*003c*/ 	.byte	0x04, 0x11
        /*003e*/ 	.short	(.L_11 - .L_10)
	.align		4
.L_10:
        /*0040*/ 	.word	index@(_Z28hand_gemm_kernel_blockmn_4x4iiiPfiS_iS_iff)
        /*0044*/ 	.word	0x00000000


	//----- nvinfo : EIATTR_REGCOUNT
	.align		4
.L_11:
        /*0048*/ 	.byte	0x04, 0x2f
        /*004a*/ 	.short	(.L_13 - .L_12)
	.align		4
.L_12:
        /*004c*/ 	.word	index@(_Z35hand_gemm_kernel_blockmn_4x4_sharedILi64ELi64ELi32EEviiiPfiS0_iS0_iff)
        /*0050*/ 	.word	0x000000ea


	//----- nvinfo : EIATTR_FRAME_SIZE
	.align		4
.L_13:
        /*0054*/ 	.byte	0x04, 0x11
        /*0056*/ 	.short	(.L_15 - .L_14)
	.align		4
.L_14:
        /*0058*/ 	.word	index@(_Z35hand_gemm_kernel_blockmn_4x4_sharedILi64ELi64ELi32EEviiiPfiS0_iS0_iff)
        /*005c*/ 	.word	0x00000000


	//----- nvinfo : EIATTR_MIN_STACK_SIZE
	.align		4
.L_15:
        /*0060*/ 	.byte	0x04, 0x12
        /*0062*/ 	.short	(.L_17 - .L_16)
	.align		4
.L_16:
        /*0064*/ 	.word	index@(_Z35hand_gemm_kernel_blockmn_4x4_sharedILi64ELi64ELi32EEviiiPfiS0_iS0_iff)
        /*0068*/ 	.word	0x00000000


	//----- nvinfo : EIATTR_MIN_STACK_SIZE
	.align		4
.L_17:
        /*006c*/ 	.byte	0x04, 0x12
        /*006e*/ 	.short	(.L_19 - .L_18)
	.align		4
.L_18:
        /*0070*/ 	.word	index@(_Z28hand_gemm_kernel_blockmn_4x4iiiPfiS_iS_iff)
        /*0074*/ 	.word	0x00000000


	//----- nvinfo : EIATTR_MIN_STACK_SIZE
	.align		4
.L_19:
        /*0078*/ 	.byte	0x04, 0x12
        /*007a*/ 	.short	(.L_21 - .L_20)
	.align		4
.L_20:
        /*007c*/ 	.word	index@(_Z24hand_gemm_kernel_blockmniiiPfiS_iS_iff)
        /*0080*/ 	.word	0x00000000


	//----- nvinfo : EIATTR_MIN_STACK_SIZE
	.align		4
.L_21:
        /*0084*/ 	.byte	0x04, 0x12
        /*0086*/ 	.short	(.L_23 - .L_22)
	.align		4
.L_22:
        /*0088*/ 	.word	index@(_Z22hand_gemm_kernel_naiveiiiPfiS_iS_iff)
        /*008c*/ 	.word	0x00000000
.L_23:


//--------------------- .nv.compat                --------------------------
	.section	.nv.compat,"",@"SHT_CUDA_COMPAT_INFO"
	.align	4
        /*0000*/ 	.byte	0x02, 0x09, 0x00, 0x00, 0x02, 0x02, 0x01, 0x00, 0x02, 0x05, 0x05, 0x00, 0x03, 0x07, 0x01, 0x01
        /*0010*/ 	.byte	0x02, 0x03, 0x00, 0x00, 0x02, 0x06, 0x01, 0x00, 0x04, 0x0b, 0x08, 0x00, 0x09, 0x00, 0x00, 0x00
        /*0020*/ 	.byte	0x00, 0x00, 0x00, 0x00


//--------------------- .nv.info._Z35hand_gemm_kernel_blockmn_4x4_sharedILi64ELi64ELi32EEviiiPfiS0_iS0_iff --------------------------
	.section	.nv.info._Z35hand_gemm_kernel_blockmn_4x4_sharedILi64ELi64ELi32EEviiiPfiS0_iS0_iff,"",@"SHT_CUDA_INFO"
	.sectionflags	@""
	.align	4


	//----- nvinfo : EIATTR_CUDA_API_VERSION
	.align		4
        /*0000*/ 	.byte	0x04, 0x37
        /*0002*/ 	.short	(.L_25 - .L_24)
.L_24:
        /*0004*/ 	.word	0x00000082


	//----- nvinfo : EIATTR_KPARAM_INFO
	.align		4
.L_25:
        /*0008*/ 	.byte	0x04, 0x17
        /*000a*/ 	.short	(.L_27 - .L_26)
.L_26:
        /*000c*/ 	.word	0x00000000
        /*0010*/ 	.short	0x000a
        /*0012*/ 	.short	0x0040
        /*0014*/ 	.byte	0x00, 0xf0, 0x11, 0x00


	//----- nvinfo : EIATTR_KPARAM_INFO
	.align		4
.L_27:
        /*0018*/ 	.byte	0x04, 0x17
        /*001a*/ 	.short	(.L_29 - .L_28)
.L_28:
        /*001c*/ 	.word	0x00000000
        /*0020*/ 	.short	0x0009
        /*0022*/ 	.short	0x003c
        /*0024*/ 	.byte	0x00, 0xf0, 0x11, 0x00


	//----- nvinfo : EIATTR_KPARAM_INFO
	.align		4
.L_29:
        /*0028*/ 	.byte	0x04, 0x17
        /*002a*/ 	.short	(.L_31 - .L_30)
.L_30:
        /*002c*/ 	.word	0x00000000
        /*0030*/ 	.short	0x0008
        /*0032*/ 	.short	0x0038
        /*0034*/ 	.byte	0x00, 0xf0, 0x11, 0x00


	//----- nvinfo : EIATTR_KPARAM_INFO
	.align		4
.L_31:
        /*0038*/ 	.byte	0x04, 0x17
        /*003a*/ 	.short	(.L_33 - .L_32)
.L_32:
        /*003c*/ 	.word	0x00000000
        /*0040*/ 	.short	0x0007
        /*0042*/ 	.short	0x0030
        /*0044*/ 	.byte	0x00, 0xf5, 0x21, 0x00


	//----- nvinfo : EIATTR_KPARAM_INFO
	.align		4
.L_33:
        /*0048*/ 	.byte	0x04, 0x17
        /*004a*/ 	.short	(.L_35 - .L_34)
.L_34:
        /*004c*/ 	.word	0x00000000
        /*0050*/ 	.short	0x0006
        /*0052*/ 	.short	0x0028
        /*0054*/ 	.byte	0x00, 0xf0, 0x11, 0x00


	//----- nvinfo : EIATTR_KPARAM_INFO
	.align		4
.L_35:
        /*0058*/ 	.byte	0x04, 0x17
        /*005a*/ 	.short	(.L_37 - .L_36)
.L_36:
        /*005c*/ 	.word	0x00000000
        /*0060*/ 	.short	0x0005
        /*0062*/ 	.short	0x0020
        /*0064*/ 	.byte	0x00, 0xf5, 0x21, 0x00


	//----- nvinfo : EIATTR_KPARAM_INFO
	.align		4
.L_37:
        /*0068*/ 	.byte	0x04, 0x17
        /*006a*/ 	.short	(.L_39 - .L_38)
.L_38:
        /*006c*/ 	.word	0x00000000
        /*0070*/ 	.short	0x0004
        /*0072*/ 	.short	0x0018
        /*0074*/ 	.byte	0x00, 0xf0, 0x11, 0x00


	//----- nvinfo : EIATTR_KPARAM_INFO
	.align		4
.L_39:
        /*0078*/ 	.byte	0x04, 0x17
        /*007a*/ 	.short	(.L_41 - .L_40)
.L_40:
        /*007c*/ 	.word	0x00000000
        /*0080*/ 	.short	0x0003
        /*0082*/ 	.short	0x0010
        /*0084*/ 	.byte	0x00, 0xf5, 0x21, 0x00


	//----- nvinfo : EIATTR_KPARAM_INFO
	.align		4
.L_41:
        /*0088*/ 	.byte	0x04, 0x17
        /*008a*/ 	.short	(.L_43 - .L_42)
.L_42:
        /*008c*/ 	.word	0x00000000
        /*0090*/ 	.short	0x0002
        /*0092*/ 	.short	0x0008
        /*0094*/ 	.byte	0x00, 0xf0, 0x11, 0x00


	//----- nvinfo : EIATTR_KPARAM_INFO
	.align		4
.L_43:
        /*0098*/ 	.byte	0x04, 0x17
        /*009a*/ 	.short	(.L_45 - .L_44)
.L_44:
        /*009c*/ 	.word	0x00000000
        /*00a0*/ 	.short	0x0001
        /*00a2*/ 	.short	0x0004
        /*00a4*/ 	.byte	0x00, 0xf0, 0x11, 0x00


	//----- nvinfo : EIATTR_KPARAM_INFO
	.align		4
.L_45:
        /*00a8*/ 	.byte	0x04, 0x17
        /*00aa*/ 	.short	(.L_47 - .L_46)
.L_46:
        /*00ac*/ 	.word	0x00000000
        /*00b0*/ 	.short	0x0000
        /*00b2*/ 	.short	0x0000
        /*00b4*/ 	.byte	0x00, 0xf0, 0x11, 0x00


	//----- nvinfo : EIATTR_SPARSE_MMA_MASK
	.align		4
.L_47:
        /*00b8*/ 	.byte	0x03, 0x50
        /*00ba*/ 	.short	0x0000


	//----- nvinfo : EIATTR_MAXREG_COUNT
	.align		4
        /*00bc*/ 	.byte	0x03, 0x1b
        /*00be*/ 	.short	0x00ff


	//----- nvinfo : EIATTR_NUM_BARRIERS
	.align		4
        /*00c0*/ 	.byte	0x02, 0x4c
        /*00c2*/ 	.byte	0x01
	.zero		1


	//----- nvinfo : EIATTR_MERCURY_ISA_VERSION
	.align		4
        /*00c4*/ 	.byte	0x03, 0x5f
        /*00c6*/ 	.short	0x0101


	//----- nvinfo : EIATTR_VRC_CTA_INIT_COUNT
	.align		4
        /*00c8*/ 	.byte	0x02, 0x4a
	.zero		1
	.zero		1


	//----- nvinfo : EIATTR_EXIT_INSTR_OFFSETS
	.align		4
        /*00cc*/ 	.byte	0x04, 0x1c
        /*00ce*/ 	.short	(.L_49 - .L_48)


	//   ....[0]....
.L_48:
        /*00d0*/ 	.word	0x000000e0


	//   ....[1]....
        /*00d4*/ 	.word	0x0001e600


	//----- nvinfo : EIATTR_CRS_STACK_SIZE
	.align		4
.L_49:
        /*00d8*/ 	.byte	0x04, 0x1e
        /*00da*/ 	.short	(.L_51 - .L_50)
.L_50:
        /*00dc*/ 	.word	0x00000000


	//----- nvinfo : EIATTR_CBANK_PARAM_SIZE
	.align		4
.L_51:
        /*00e0*/ 	.byte	0x03, 0x19
        /*00e2*/ 	.short	0x0044


	//----- nvinfo : EIATTR_PARAM_CBANK
	.align		4
        /*00e4*/ 	.byte	0x04, 0x0a
        /*00e6*/ 	.short	(.L_53 - .L_52)
	.align		4
.L_52:
        /*00e8*/ 	.word	index@(.nv.constant0._Z35hand_gemm_kernel_blockmn_4x4_sharedILi64ELi64ELi32EEviiiPfiS0_iS0_iff)
        /*00ec*/ 	.short	0x0380
        /*00ee*/ 	.short	0x0044


	//----- nvinfo : EIATTR_SW_WAR
	.align		4
.L_53:
        /*00f0*/ 	.byte	0x04, 0x36
        /*00f2*/ 	.short	(.L_55 - .L_54)
.L_54:
        /*00f4*/ 	.word	0x00000008
.L_55:


//--------------------- .nv.info._Z28hand_gemm_kernel_blockmn_4x4iiiPfiS_iS_iff --------------------------
	.section	.nv.info._Z28hand_gemm_kernel_blockmn_4x4iiiPfiS_iS_iff,"",@"SHT_CUDA_INFO"
	.sectionflags	@""
	.align	4


	//----- nvinfo : EIATTR_CUDA_API_VERSION
	.align		4
        /*0000*/ 	.byte	0x04, 0x37
        /*0002*/ 	.short	(.L_57 - .L_56)
.L_56:
        /*0004*/ 	.word	0x00000082


	//----- nvinfo : EIATTR_KPARAM_INFO
	.align		4
.L_57:
        /*0008*/ 	.byte	0x04, 0x17
        /*000a*/ 	.short	(.L_59 - .L_58)
.L_58:
        /*000c*/ 	.word	0x00000000
        /*0010*/ 	.short	0x000a
        /*0012*/ 	.short	0x0040
        /*0014*/ 	.byte	0x00, 0xf0, 0x11, 0x00


	//----- nvinfo : EIATTR_KPARAM_INFO
	.align		4
.L_59:
        /*0018*/ 	.byte	0x04, 0x17
        /*001a*/ 	.short	(.L_61 - .L_60)
.L_60:
        /*001c*/ 	.word	0x00000000
        /*0020*/ 	.short	0x0009
        /*0022*/ 	.short	0x003c
        /*0024*/ 	.byte	0x00, 0xf0, 0x11, 0x00


	//----- nvinfo : EIATTR_KPARAM_INFO
	.align		4
.L_61:
        /*0028*/ 	.byte	0x04, 0x17
        /*002a*/ 	.short	(.L_63 - .L_62)
.L_62:
        /*002c*/ 	.word	0x00000000
        /*0030*/ 	.short	0x0008
        /*0032*/ 	.short	0x0038
        /*0034*/ 	.byte	0x00, 0xf0, 0x11, 0x00


	//----- nvinfo : EIATTR_KPARAM_INFO
	.align		4
.L_63:
        /*0038*/ 	.byte	0x04, 0x17
        /*003a*/ 	.short	(.L_65 - .L_64)
.L_64:
        /*003c*/ 	.word	0x00000000
        /*0040*/ 	.short	0x0007
        /*0042*/ 	.short	0x0030
        /*0044*/ 	.byte	0x00, 0xf5, 0x21, 0x00


	//----- nvinfo : EIATTR_KPARAM_INFO
	.align		4
.L_65:
        /*0048*/ 	.byte	0x04, 0x17
        /*004a*/ 	.short	(.L_67 - .L_66)
.L_66:
        /*004c*/ 	.word	0x00000000
        /*0050*/ 	.short	0x0006
        /*0052*/ 	.short	0x0028
        /*0054*/ 	.byte	0x00, 0xf0, 0x11, 0x00


	//----- nvinfo : EIATTR_KPARAM_INFO
	.align		4
.L_67:
        /*0058*/ 	.byte	0x04, 0x17
        /*005a*/ 	.short	(.L_69 - .L_68)
.L_68:
        /*005c*/ 	.word	0x00000000
        /*0060*/ 	.short	0x0005
        /*0062*/ 	.short	0x0020
        /*0064*/ 	.byte	0x00, 0xf5, 0x21, 0x00


	//----- nvinfo : EIATTR_KPARAM_INFO
	.align		4
.L_69:
        /*0068*/ 	.byte	0x04, 0x17
        /*006a*/ 	.short	(.L_71 - .L_70)
.L_70:
        /*006c*/ 	.word	0x00000000
        /*0070*/ 	.short	0x0004
        /*0072*/ 	.short	0x0018
        /*0074*/ 	.byte	0x00, 0xf0, 0x11, 0x00


	//----- nvinfo : EIATTR_KPARAM_INFO
	.align		4
.L_71:
        /*0078*/ 	.byte	0x04, 0x17
        /*007a*/ 	.short	(.L_73 - .L_72)
.L_72:
        /*007c*/ 	.word	0x00000000
        /*0080*/ 	.short	0x0003
        /*0082*/ 	.short	0x0010
        /*0084*/ 	.byte	0x00, 0xf5, 0x21, 0x00


	//----- nvinfo : EIATTR_KPARAM_INFO
	.align		4
.L_73:
        /*0088*/ 	.byte	0x04, 0x17
        /*008a*/ 	.short	(.L_75 - .L_74)
.L_74:
        /*008c*/ 	.word	0x00000000
        /*0090*/ 	.short	0x0002
        /*0092*/ 	.short	0x0008
        /*0094*/ 	.byte	0x00, 0xf0, 0x11, 0x00


	//----- nvinfo : EIATTR_KPARAM_INFO
	.align		4
.L_75:
        /*0098*/ 	.byte	0x04, 0x17
        /*009a*/ 	.short	(.L_77 - .L_76)
.L_76:
        /*009c*/ 	.word	0x00000000
        /*00a0*/ 	.short	0x0001
        /*00a2*/ 	.short	0x0004
        /*00a4*/ 	.byte	0x00, 0xf0, 0x11, 0x00


	//----- nvinfo : EIATTR_KPARAM_INFO
	.align		4
.L_77:
        /*00a8*/ 	.byte	0x04, 0x17
        /*00aa*/ 	.short	(.L_79 - .L_78)
.L_78:
        /*00ac*/ 	.word	0x00000000
        /*00b0*/ 	.short	0x0000
        /*00b2*/ 	.short	0x0000
        /*00b4*/ 	.byte	0x00, 0xf0, 0x11, 0x00


	//----- nvinfo : EIATTR_SPARSE_MMA_MASK
	.align		4
.L_79:
        /*00b8*/ 	.byte	0x03, 0x50
        /*00ba*/ 	.short	0x0000


	//----- nvinfo : EIATTR_MAXREG_COUNT
	.align		4
        /*00bc*/ 	.byte	0x03, 0x1b
        /*00be*/ 	.short	0x00ff


	//----- nvinfo : EIATTR_MERCURY_ISA_VERSION
	.align		4
        /*00c0*/ 	.byte	0x03, 0x5f
        /*00c2*/ 	.short	0x0101


	//----- nvinfo : EIATTR_VRC_CTA_INIT_COUNT
	.align		4
        /*00c4*/ 	.byte	0x02, 0x4a
	.zero		1
	.zero		1


	//----- nvinfo : EIATTR_EXIT_INSTR_OFFSETS
	.align		4
        /*00c8*/ 	.byte	0x04, 0x1c
        /*00ca*/ 	.short	(.L_81 - .L_80)


	//   ....[0]....
.L_80:
        /*00cc*/ 	.word	0x000000e0


	//   ....[1]....
        /*00d0*/ 	.word	0x00000db0


	//----- nvinfo : EIATTR_CBANK_PARAM_SIZE
	.align		4
.L_81:
        /*00d4*/ 	.byte	0x03, 0x19
        /*00d6*/ 	.short	0x0044


	//----- nvinfo : EIATTR_PARAM_CBANK
	.align		4
        /*00d8*/ 	.byte	0x04, 0x0a
        /*00da*/ 	.short	(.L_83 - .L_82)
	.align		4
.L_82:
        /*00dc*/ 	.word	index@(.nv.constant0._Z28hand_gemm_kernel_blockmn_4x4iiiPfiS_iS_iff)
        /*00e0*/ 	.short	0x0380
        /*00e2*/ 	.short	0x0044


	//----- nvinfo : EIATTR_SW_WAR
	.align		4
.L_83:
        /*00e4*/ 	.byte	0x04, 0x36
        /*00e6*/ 	.short	(.L_85 - .L_84)
.L_84:
        /*00e8*/ 	.word	0x00000008
.L_85:


//--------------------- .nv.info._Z24hand_gemm_kernel_blockmniiiPfiS_iS_iff --------------------------
	.section	.nv.info._Z24hand_gemm_kernel_blockmniiiPfiS_iS_iff,"",@"SHT_CUDA_INFO"
	.sectionflags	@""
	.align	4


	//----- nvinfo : EIATTR_CUDA_API_VERSION
	.align		4
        /*0000*/ 	.byte	0x04, 0x37
        /*0002*/ 	.short	(.L_87 - .L_86)
.L_86:
        /*0004*/ 	.word	0x00000082


	//----- nvinfo : EIATTR_KPARAM_INFO
	.align		4
.L_87:
        /*0008*/ 	.byte	0x04, 0x17
        /*000a*/ 	.short	(.L_89 - .L_88)
.L_88:
        /*000c*/ 	.word	0x00000000
        /*0010*/ 	.short	0x000a
        /*0012*/ 	.short	0x0040
        /*0014*/ 	.byte	0x00, 0xf0, 0x11, 0x00


	//----- nvinfo : EIATTR_KPARAM_INFO
	.align		4
.L_89:
        /*0018*/ 	.byte	0x04, 0x17
        /*001a*/ 	.short	(.L_91 - .L_90)
.L_90:
        /*001c*/ 	.word	0x00000000
        /*0020*/ 	.short	0x0009
        /*0022*/ 	.short	0x003c
        /*0024*/ 	.byte	0x00, 0xf0, 0x11, 0x00


	//----- nvinfo : EIATTR_KPARAM_INFO
	.align		4
.L_91:
        /*0028*/ 	.byte	0x04, 0x17
        /*002a*/ 	.short	(.L_93 - .L_92)
.L_92:
        /*002c*/ 	.word	0x00000000
        /*0030*/ 	.short	0x0008
        /*0032*/ 	.short	0x0038
        /*0034*/ 	.byte	0x00, 0xf0, 0x11, 0x00


	//----- nvinfo : EIATTR_KPARAM_INFO
	.align		4
.L_93:
        /*0038*/ 	.byte	0x04, 0x17
        /*003a*/ 	.short	(.L_95 - .L_94)
.L_94:
        /*003c*/ 	.word	0x00000000
        /*0040*/ 	.short	0x0007
        /*0042*/ 	.short	0x0030
        /*0044*/ 	.byte	0x00, 0xf5, 0x21, 0x00


	//----- nvinfo : EIATTR_KPARAM_INFO
	.align		4
.L_95:
        /*0048*/ 	.byte	0x04, 0x17
        /*004a*/ 	.short	(.L_97 - .L_96)
.L_96:
        /*004c*/ 	.word	0x00000000
        /*0050*/ 	.short	0x0006
        /*0052*/ 	.short	0x0028
        /*0054*/ 	.byte	0x00, 0xf0, 0x11, 0x00


	//----- nvinfo : EIATTR_KPARAM_INFO
	.align		4
.L_97:
        /*0058*/ 	.byte	0x04, 0x17
        /*005a*/ 	.short	(.L_99 - .L_98)
.L_98:
        /*005c*/ 	.word	0x00000000
        /*0060*/ 	.short	0x0005
        /*0062*/ 	.short	0x0020
        /*0064*/ 	.byte	0x00, 0xf5, 0x21, 0x00


	//----- nvinfo : EIATTR_KPARAM_INFO
	.align		4
.L_99:
        /*0068*/ 	.byte	0x04, 0x17
        /*006a*/ 	.short	(.L_101 - .L_100)
.L_100:
        /*006c*/ 	.word	0x00000000
        /*0070*/ 	.short	0x0004
        /*0072*/ 	.short	0x0018
        /*0074*/ 	.byte	0x00, 0xf0, 0x11, 0x00


	//----- nvinfo : EIATTR_KPARAM_INFO
	.align		4
.L_101:
        /*0078*/ 	.byte	0x04, 0x17
        /*007a*/ 	.short	(.L_103 - .L_102)
.L_102:
        /*007c*/ 	.word	0x00000000
        /*0080*/ 	.short	0x0003
        /*0082*/ 	.short	0x0010
        /*0084*/ 	.byte	0x00, 0xf5, 0x21, 0x00


	//----- nvinfo : EIATTR_KPARAM_INFO
	.align		4
.L_103:
        /*0088*/ 	.byte	0x04, 0x17
        /*008a*/ 	.short	(.L_105 - .L_104)
.L_104:
        /*008c*/ 	.word	0x00000000
        /*0090*/ 	.short	0x0002
        /*0092*/ 	.short	0x0008
        /*0094*/ 	.byte	0x00, 0xf0, 0x11, 0x00


	//----- nvinfo : EIATTR_KPARAM_INFO
	.align		4
.L_105:
        /*0098*/ 	.byte	0x04, 0x17
        /*009a*/ 	.short	(.L_107 - .L_106)
.L_106:
        /*009c*/ 	.word	0x00000000
        /*00a0*/ 	.short	0x0001
        /*00a2*/ 	.short	0x0004
        /*00a4*/ 	.byte	0x00, 0xf0, 0x11, 0x00


	//----- nvinfo : EIATTR_KPARAM_INFO
	.align		4
.L_107:
        /*00a8*/ 	.byte	0x04, 0x17
        /*00aa*/ 	.short	(.L_109 - .L_108)
.L_108:
        /*00ac*/ 	.word	0x00000000
        /*00b0*/ 	.short	0x0000
        /*00b2*/ 	.short	0x0000
        /*00b4*/ 	.byte	0x00, 0xf0, 0x11, 0x00


	//----- nvinfo : EIATTR_SPARSE_MMA_MASK
	.align		4
.L_109:
        /*00b8*/ 	.byte	0x03, 0x50
        /*00ba*/ 	.short	0x0000


	//----- nvinfo : EIATTR_MAXREG_COUNT
	.align		4
        /*00bc*/ 	.byte	0x03, 0x1b
        /*00be*/ 	.short	0x00ff


	//----- nvinfo : EIATTR_MERCURY_ISA_VERSION
	.align		4
        /*00c0*/ 	.byte	0x03, 0x5f
        /*00c2*/ 	.short	0x0101


	//----- nvinfo : EIATTR_VRC_CTA_INIT_COUNT
	.align		4
        /*00c4*/ 	.byte	0x02, 0x4a
	.zero		1
	.zero		1


	//----- nvinfo : EIATTR_EXIT_INSTR_OFFSETS
	.align		4
        /*00c8*/ 	.byte	0x04, 0x1c
        /*00ca*/ 	.short	(.L_111 - .L_110)


	//   ....[0]....
.L_110:
        /*00cc*/ 	.word	0x000000c0


	//   ....[1]....
        /*00d0*/ 	.word	0x000008e0


	//----- nvinfo : EIATTR_CBANK_PARAM_SIZE
	.align		4
.L_111:
        /*00d4*/ 	.byte	0x03, 0x19
        /*00d6*/ 	.short	0x0044


	//----- nvinfo : EIATTR_PARAM_CBANK
	.align		4
        /*00d8*/ 	.byte	0x04, 0x0a
        /*00da*/ 	.short	(.L_113 - .L_112)
	.align		4
.L_112:
        /*00dc*/ 	.word	index@(.nv.constant0._Z24hand_gemm_kernel_blockmniiiPfiS_iS_iff)
        /*00e0*/ 	.short	0x0380
        /*00e2*/ 	.short	0x0044


	//----- nvinfo : EIATTR_SW_WAR
	.align		4
.L_113:
        /*00e4*/ 	.byte	0x04, 0x36
        /*00e6*/ 	.short	(.L_115 - .L_114)
.L_114:
        /*00e8*/ 	.word	0x00000008
.L_115:


//--------------------- .nv.info._Z22hand_gemm_kernel_naiveiiiPfiS_iS_iff --------------------------
	.section	.nv.info._Z22hand_gemm_kernel_naiveiiiPfiS_iS_iff,"",@"SHT_CUDA_INFO"
	.sectionflags	@""
	.align	4


	//----- nvinfo : EIATTR_CUDA_API_VERSION
	.align		4
        /*0000*/ 	.byte	0x04, 0x37
        /*0002*/ 	.short	(.L_117 - .L_116)
.L_116:
        /*0004*/ 	.word	0x00000082


	//----- nvinfo : EIATTR_KPARAM_INFO
	.align		4
.L_117:
        /*0008*/ 	.byte	0x04, 0x17
        /*000a*/ 	.short	(.L_119 - .L_118)
.L_118:
        /*000c*/ 	.word	0x00000000
        /*0010*/ 	.short	0x000a
        /*0012*/ 	.short	0x0040
        /*0014*/ 	.byte	0x00, 0xf0, 0x11, 0x00


	//----- nvinfo : EIATTR_KPARAM_INFO
	.align		4
.L_119:
        /*0018*/ 	.byte	0x04, 0x17
        /*001a*/ 	.short	(.L_121 - .L_120)
.L_120:
        /*001c*/ 	.word	0x00000000
        /*0020*/ 	.short	0x0009
        /*0022*/ 	.short	0x003c
        /*0024*/ 	.byte	0x00, 0xf0, 0x11, 0x00


	//----- nvinfo : EIATTR_KPARAM_INFO
	.align		4
.L_121:
        /*0028*/ 	.byte	0x04, 0x17
        /*002a*/ 	.short	(.L_123 - .L_122)
.L_122:
        /*002c*/ 	.word	0x00000000
        /*0030*/ 	.short	0x0008
        /*0032*/ 	.short	0x0038
        /*0034*/ 	.byte	0x00, 0xf0, 0x11, 0x00


	//----- nvinfo : EIATTR_KPARAM_INFO
	.align		4
.L_123:
        /*0038*/ 	.byte	0x04, 0x17
        /*003a*/ 	.short	(.L_125 - .L_124)
.L_124:
        /*003c*/ 	.word	0x00000000
        /*0040*/ 	.short	0x0007
        /*0042*/ 	.short	0x0030
        /*0044*/ 	.byte	0x00, 0xf5, 0x21, 0x00


	//----- nvinfo : EIATTR_KPARAM_INFO
	.align		4
.L_125:
        /*0048*/ 	.byte	0x04, 0x17
        /*004a*/ 	.short	(.L_127 - .L_126)
.L_126:
        /*004c*/ 	.word	0x00000000
        /*0050*/ 	.short	0x0006
        /*0052*/ 	.short	0x0028
        /*0054*/ 	.byte	0x00, 0xf0, 0x11, 0x00


	//----- nvinfo : EIATTR_KPARAM_INFO
	.align		4
.L_127:
        /*0058*/ 	.byte	0x04, 0x17
        /*005a*/ 	.short	(.L_129 - .L_128)
.L_128:
        /*005c*/ 	.word	0x00000000
        /*0060*/ 	.short	0x0005
        /*0062*/ 	.short	0x0020
        /*0064*/ 	.byte	0x00, 0xf5, 0x21, 0x00


	//----- nvinfo : EIATTR_KPARAM_INFO
	.align		4
.L_129:
        /*0068*/ 	.byte	0x04, 0x17
        /*006a*/ 	.short	(.L_131 - .L_130)
.L_130:
        /*006c*/ 	.word	0x00000000
        /*0070*/ 	.short	0x0004
        /*0072*/ 	.short	0x0018
        /*0074*/ 	.byte	0x00, 0xf0, 0x11, 0x00


	//----- nvinfo : EIATTR_KPARAM_INFO
	.align		4
.L_131:
        /*0078*/ 	.byte	0x04, 0x17
        /*007a*/ 	.short	(.L_133 - .L_132)
.L_132:
        /*007c*/ 	.word	0x00000000
        /*0080*/ 	.short	0x0003
        /*0082*/ 	.short	0x0010
        /*0084*/ 	.byte	0x00, 0xf5, 0x21, 0x00


	//----- nvinfo : EIATTR_KPARAM_INFO
	.align		4
.L_133:
        /*0088*/ 	.byte	0x04, 0x17
        /*008a*/ 	.short	(.L_135 - .L_134)
.L_134:
        /*008c*/ 	.word	0x00000000
        /*0090*/ 	.short	0x0002
        /*0092*/ 	.short	0x0008
        /*0094*/ 	.byte	0x00, 0xf0, 0x11, 0x00


	//----- nvinfo : EIATTR_KPARAM_INFO
	.align		4
.L_135:
        /*0098*/ 	.byte	0x04, 0x17
        /*009a*/ 	.short	(.L_137 - .L_136)
.L_136:
        /*009c*/ 	.word	0x00000000
        /*00a0*/ 	.short	0x0001
        /*00a2*/ 	.short	0x0004
        /*00a4*/ 	.byte	0x00, 0xf0, 0x11, 0x00


	//----- nvinfo : EIATTR_KPARAM_INFO
	.align		4
.L_137:
        /*00a8*/ 	.byte	0x04, 0x17
        /*00aa*/ 	.short	(.L_139 - .L_138)
.L_138:
        /*00ac*/ 	.word	0x00000000
        /*00b0*/ 	.short	0x0000
        /*00b2*/ 	.short	0x0000
        /*00b4*/ 	.byte	0x00, 0xf0, 0x11, 0x00


	//----- nvinfo : EIATTR_SPARSE_MMA_MASK
	.align		4
.L_139:
        /*00b8*/ 	.byte	0x03, 0x50
        /*00ba*/ 	.short	0x0000


	//----- nvinfo : EIATTR_MAXREG_COUNT
	.align		4
        /*00bc*/ 	.byte	0x03, 0x1b
        /*00be*/ 	.short	0x00ff


	//----- nvinfo : EIATTR_MERCURY_ISA_VERSION
	.align		4
        /*00c0*/ 	.byte	0x03, 0x5f
        /*00c2*/ 	.short	0x0101


	//----- nvinfo : EIATTR_VRC_CTA_INIT_COUNT
	.align		4
        /*00c4*/ 	.byte	0x02, 0x4a
	.zero		1
	.zero		1


	//----- nvinfo : EIATTR_EXIT_INSTR_OFFSETS
	.align		4
        /*00c8*/ 	.byte	0x04, 0x1c
        /*00ca*/ 	.short	(.L_141 - .L_140)


	//   ....[0]....
.L_140:
        /*00cc*/ 	.word	0x00000080


	//   ....[1]....
        /*00d0*/ 	.word	0x00000a70


	//----- nvinfo : EIATTR_CBANK_PARAM_SIZE
	.align		4
.L_141:
        /*00d4*/ 	.byte	0x03, 0x19
        /*00d6*/ 	.short	0x0044


	//----- nvinfo : EIATTR_PARAM_CBANK
	.align		4
        /*00d8*/ 	.byte	0x04, 0x0a
        /*00da*/ 	.short	(.L_143 - .L_142)
	.align		4
.L_142:
        /*00dc*/ 	.word	index@(.nv.constant0._Z22hand_gemm_kernel_naiveiiiPfiS_iS_iff)
        /*00e0*/ 	.short	0x0380
        /*00e2*/ 	.short	0x0044


	//----- nvinfo : EIATTR_SW_WAR
	.align		4
.L_143:
        /*00e4*/ 	.byte	0x04, 0x36
        /*00e6*/ 	.short	(.L_145 - .L_144)
.L_144:
        /*00e8*/ 	.word	0x00000008
.L_145:


//--------------------- .nv.callgraph             --------------------------
	.section	.nv.callgraph,"",@"SHT_CUDA_CALLGRAPH"
	.align	4
	.sectionentsize	8
	.align		4
        /*0000*/ 	.word	0x00000000
	.align		4
        /*0004*/ 	.word	0xffffffff
	.align		4
        /*0008*/ 	.word	0x00000000
	.align		4
        /*000c*/ 	.word	0xfffffffe
	.align		4
        /*0010*/ 	.word	0x00000000
	.align		4
        /*0014*/ 	.word	0xfffffffd
	.align		4
        /*0018*/ 	.word	0x00000000
	.align		4
        /*001c*/ 	.word	0xfffffffc


//--------------------- .text._Z35hand_gemm_kernel_blockmn_4x4_sharedILi64ELi64ELi32EEviiiPfiS0_iS0_iff --------------------------
	.section	.text._Z35hand_gemm_kernel_blockmn_4x4_sharedILi64ELi64ELi32EEviiiPfiS0_iS0_iff,"ax",@progbits
	.align	128
        .global         _Z35hand_gemm_kernel_blockmn_4x4_sharedILi64ELi64ELi32EEviiiPfiS0_iS0_iff
        .type           _Z35hand_gemm_kernel_blockmn_4x4_sharedILi64ELi64ELi32EEviiiPfiS0_iS0_iff,@function
        .size           _Z35hand_gemm_kernel_blockmn_4x4_sharedILi64ELi64ELi32EEviiiPfiS0_iS0_iff,(.L_x_209 - _Z35hand_gemm_kernel_blockmn_4x4_sharedILi64ELi64ELi32EEviiiPfiS0_iS0_iff)
        .other          _Z35hand_gemm_kernel_blockmn_4x4_sharedILi64ELi64ELi32EEviiiPfiS0_iS0_iff,@"STO_CUDA_ENTRY STV_DEFAULT"
_Z35hand_gemm_kernel_blockmn_4x4_sharedILi64ELi64ELi32EEviiiPfiS0_iS0_iff:
.text._Z35hand_gemm_kernel_blockmn_4x4_sharedILi64ELi64ELi32EEviiiPfiS0_iS0_iff:
[----:B------:R-:W-:Y:S01]  /*0000*/  LDC R1, c[0x0][0x37c] ;  /* 0x0000df00ff017b82 */ /* 0x000fe20000000800 */
[----:B------:R-:W0:Y:S07]  /*0010*/  S2R R0, SR_TID.X ;  /* 0x0000000000007919 */ /* 0x000e2e0000002100 */
[----:B------:R-:W0:Y:S01]  /*0020*/  S2UR UR17, SR_CTAID.X ;  /* 0x00000000001179c3 */ /* 0x000e220000002500 */
[----:B------:R-:W1:Y:S01]  /*0030*/  LDCU.64 UR4, c[0x0][0x380] ;  /* 0x00007000ff0477ac */ /* 0x000e620008000a00 */
[----:B------:R-:W2:Y:S06]  /*0040*/  S2R R2, SR_TID.Y ;  /* 0x0000000000027919 */ /* 0x000eac0000002200 */
[----:B------:R-:W0:Y:S08]  /*0050*/  LDC R3, c[0x0][0x360] ;  /* 0x0000d800ff037b82 */ /* 0x000e300000000800 */
[----:B------:R-:W2:Y:S08]  /*0060*/  S2UR UR14, SR_CTAID.Y ;  /* 0x00000000000e79c3 */ /* 0x000eb00000002600 */
[----:B------:R-:W2:Y:S01]  /*0070*/  LDC R5, c[0x0][0x364] ;  /* 0x0000d900ff057b82 */ /* 0x000ea20000000800 */
[----:B0-----:R-:W-:-:S05]  /*0080*/  IMAD R3, R3, UR17, R0 ;  /* 0x0000001103037c24 */ /* 0x001fca000f8e0200 */
[----:B------:R-:W-:-:S04]  /*0090*/  SHF.L.U32 R3, R3, 0x2, RZ ;  /* 0x0000000203037819 */ /* 0x000fc800000006ff */
[----:B-1----:R-:W-:Y:S01]  /*00a0*/  ISETP.GE.AND P0, PT, R3, UR5, PT ;  /* 0x0000000503007c0c */ /* 0x002fe2000bf06270 */
[----:B--2---:R-:W-:-:S04]  /*00b0*/  IMAD R4, R5, UR14, R2 ;  /* 0x0000000e05047c24 */ /* 0x004fc8000f8e0202 */
[----:B------:R-:W-:-:S05]  /*00c0*/  IMAD.SHL.U32 R4, R4, 0x4, RZ ;  /* 0x0000000404047824 */ /* 0x000fca00078e00ff */
[----:B------:R-:W-:-:S13]  /*00d0*/  ISETP.GE.OR P0, PT, R4, UR4, P0 ;  /* 0x0000000404007c0c */ /* 0x000fda0008706670 */
[----:B------:R-:W-:Y:S05]  /*00e0*/  @P0 EXIT ;  /* 0x000000000000094d */ /* 0x000fea0003800000 */
[----:B------:R-:W0:Y:S01]  /*00f0*/  LDCU UR4, c[0x0][0x388] ;  /* 0x00007100ff0477ac */ /* 0x000e220008000800 */
[----:B------:R-:W-:Y:S02]  /*0100*/  CS2R R74, SRZ ;  /* 0x00000000004a7805 */ /* 0x000fe4000001ff00 */
[----:B------:R-:W-:Y:S02]  /*0110*/  CS2R R72, SRZ ;  /* 0x0000000000487805 */ /* 0x000fe4000001ff00 */
[----:B------:R-:W-:Y:S02]  /*0120*/  CS2R R70, SRZ ;  /* 0x0000000000467805 */ /* 0x000fe4000001ff00 */
[----:B------:R-:W-:Y:S02]  /*0130*/  CS2R R68, SRZ ;  /* 0x0000000000447805 */ /* 0x000fe4000001ff00 */
[----:B------:R-:W-:Y:S02]  /*0140*/  CS2R R66, SRZ ;  /* 0x0000000000427805 */ /* 0x000fe4000001ff00 */
[----:B------:R-:W-:-:S02]  /*0150*/  CS2R R64, SRZ ;  /* 0x0000000000407805 */ /* 0x000fc4000001ff00 */
[----:B------:R-:W-:Y:S02]  /*0160*/  CS2R R80, SRZ ;  /* 0x0000000000507805 */ /* 0x000fe4000001ff00 */
[----:B------:R-:W-:Y:S01]  /*0170*/  CS2R R82, SRZ ;  /* 0x0000000000527805 */ /* 0x000fe2000001ff00 */
[----:B------:R-:W1:Y:S01]  /*0180*/  LDCU.64 UR8, c[0x0][0x358] ;  /* 0x00006b00ff0877ac */ /* 0x000e620008000a00 */
[----:B0-----:R-:W-:-:S09]  /*0190*/  UISETP.GE.AND UP0, UPT, UR4, 0x1, UPT ;  /* 0x000000010400788c */ /* 0x001fd2000bf06270 */
[----:B------:R-:W-:Y:S05]  /*01a0*/  BRA.U !UP0, `(.L_x_0) ;  /* 0x000001dd08d47547 */ /* 0x000fea000b800000 */
[----:B------:R-:W0:Y:S01]  /*01b0*/  S2UR UR6, SR_CgaCtaId ;  /* 0x00000000000679c3 */ /* 0x000e220000008800 */
[----:B------:R-:W-:Y:S01]  /*01c0*/  UMOV UR4, 0x400 ;  /* 0x0000040000047882 */ /* 0x000fe20000000000 */
[----:B------:R-:W2:Y:S01]  /*01d0*/  LDCU UR7, c[0x0][0x398] ;  /* 0x00007300ff0777ac */ /* 0x000ea20008000800 */
[C---:B------:R-:W-:Y:S01]  /*01e0*/  ISETP.GT.U32.AND P0, PT, R0.reuse, 0x7, PT ;  /* 0x000000070000780c */ /* 0x040fe20003f04070 */
[----:B------:R-:W-:Y:S01]  /*01f0*/  HFMA2 R74, -RZ, RZ, 0, 0 ;  /* 0x00000000ff4a7431 */ /* 0x000fe200000001ff */
[----:B------:R-:W-:Y:S01]  /*0200*/  ISETP.GT.U32.AND P1, PT, R0, 0xf, PT ;  /* 0x0000000f0000780c */ /* 0x000fe20003f24070 */
[----:B------:R-:W3:Y:S02]  /*0210*/  LDCU UR17, c[0x0][0x3a8] ;  /* 0x00007500ff1177ac */ /* 0x000ee40008000800 */
[----:B------:R-:W4:Y:S01]  /*0220*/  LDC R4, c[0x0][0x360] ;  /* 0x0000d800ff047b82 */ /* 0x000f220000000800 */
[----:B------:R-:W1:Y:S01]  /*0230*/  LDCU UR15, c[0x0][0x398] ;  /* 0x00007300ff0f77ac */ /* 0x000e620008000800 */
[----:B------:R-:W1:Y:S06]  /*0240*/  LDCU UR16, c[0x0][0x388] ;  /* 0x00007100ff1077ac */ /* 0x000e6c0008000800 */
[----:B------:R-:W5:Y:S01]  /*0250*/  LDC R52, c[0x0][0x364] ;  /* 0x0000d900ff347b82 */ /* 0x000f620000000800 */
[----:B------:R-:W1:Y:S01]  /*0260*/  LDCU.64 UR10, c[0x0][0x390] ;  /* 0x00007200ff0a77ac */ /* 0x000e620008000a00 */
[----:B------:R-:W1:Y:S01]  /*0270*/  LDCU.64 UR12, c[0x0][0x3a0] ;  /* 0x00007400ff0c77ac */ /* 0x000e620008000a00 */
[----:B0-----:R-:W-:-:S02]  /*0280*/  ULEA UR5, UR6, UR4, 0x18 ;  /* 0x0000000406057291 */ /* 0x001fc4000f8ec0ff */
[----:B------:R-:W-:-:S04]  /*0290*/  UIADD3 UR4, UPT, UPT, UR4, 0x2000, URZ ;  /* 0x0000200004047890 */ /* 0x000fc8000fffe0ff */
[----:B------:R-:W-:Y:S01]  /*02a0*/  LEA R3, R2, UR5, 0x7 ;  /* 0x0000000502037c11 */ /* 0x000fe2000f8e38ff */
[----:B------:R-:W-:Y:S01]  /*02b0*/  ULEA UR4, UR6, UR4, 0x18 ;  /* 0x0000000406047291 */ /* 0x000fe2000f8ec0ff */
[-C--:B----4-:R-:W-:Y:S01]  /*02c0*/  IADD3 R223, PT, PT, R0, R4.reuse, RZ ;  /* 0x0000000400df7210 */ /* 0x090fe20007ffe0ff */
[----:B--2---:R-:W-:Y:S02]  /*02d0*/  UIMAD UR5, UR14, UR7, URZ ;  /* 0x000000070e0572a4 */ /* 0x004fe4000f8e02ff */
[C---:B------:R-:W-:Y:S01]  /*02e0*/  IMAD R6, R2.reuse, 0x180, R3 ;  /* 0x0000018002067824 */ /* 0x040fe200078e0203 */
[----:B------:R-:W-:Y:S01]  /*02f0*/  IADD3 R221, PT, PT, R223, R4, RZ ;  /* 0x00000004dfdd7210 */ /* 0x000fe20007ffe0ff */
[----:B------:R-:W-:Y:S01]  /*0300*/  USHF.L.U32 UR5, UR5, 0x6, URZ ;  /* 0x0000000605057899 */ /* 0x000fe200080006ff */
[----:B-----5:R-:W-:Y:S02]  /*0310*/  IADD3 R212, PT, PT, R2, R52, RZ ;  /* 0x0000003402d47210 */ /* 0x020fe40007ffe0ff */
[----:B------:R-:W-:Y:S01]  /*0320*/  LEA R209, R52, R3, 0x7 ;  /* 0x0000000334d17211 */ /* 0x000fe200078e38ff */
[----:B------:R-:W-:Y:S01]  /*0330*/  IMAD.IADD R219, R221, 0x1, R4 ;  /* 0x00000001dddb7824 */ /* 0x000fe200078e0204 */
[----:B------:R-:W-:Y:S01]  /*0340*/  LEA R11, R0, UR4, 0x4 ;  /* 0x00000004000b7c11 */ /* 0x000fe2000f8e20ff */
[--C-:B------:R-:W-:Y:S01]  /*0350*/  IMAD.IADD R208, R212, 0x1, R52.reuse ;  /* 0x00000001d4d07824 */ /* 0x100fe200078e0234 */
[----:B------:R-:W-:Y:S01]  /*0360*/  LEA R209, R0, R209, 0x4 ;  /* 0x000000d100d17211 */ /* 0x000fe200078e20ff */
[----:B------:R-:W-:Y:S01]  /*0370*/  IMAD R210, R212, UR7, RZ ;  /* 0x00000007d4d27c24 */ /* 0x000fe2000f8e02ff */
[----:B------:R-:W-:Y:S01]  /*0380*/  IADD3 R217, PT, PT, R219, R4, RZ ;  /* 0x00000004dbd97210 */ /* 0x000fe20007ffe0ff */
[----:B------:R-:W-:Y:S01]  /*0390*/  IMAD.IADD R206, R208, 0x1, R52 ;  /* 0x00000001d0ce7824 */ /* 0x000fe200078e0234 */
[----:B------:R-:W-:Y:S01]  /*03a0*/  LEA R207, R52, R209, 0x7 ;  /* 0x000000d134cf7211 */ /* 0x000fe200078e38ff */
[----:B------:R-:W-:-:S02]  /*03b0*/  UMOV UR4, URZ ;  /* 0x000000ff00047c82 */ /* 0x000fc40008000000 */
[----:B------:R-:W-:Y:S01]  /*03c0*/  IMAD.IADD R204, R206, 0x1, R52 ;  /* 0x00000001cecc7824 */ /* 0x000fe200078e0234 */
[----:B------:R-:W-:Y:S01]  /*03d0*/  LEA R205, R52, R207, 0x7 ;  /* 0x000000cf34cd7211 */ /* 0x000fe200078e38ff */
[----:B------:R-:W-:Y:S02]  /*03e0*/  IMAD.IADD R215, R217, 0x1, R4 ;  /* 0x00000001d9d77824 */ /* 0x000fe400078e0204 */
[--C-:B------:R-:W-:Y:S01]  /*03f0*/  IMAD.IADD R202, R204, 0x1, R52.reuse ;  /* 0x00000001ccca7824 */ /* 0x100fe200078e0234 */
[----:B------:R-:W-:Y:S01]  /*0400*/  LEA R201, R52, R205, 0x7 ;  /* 0x000000cd34c97211 */ /* 0x000fe200078e38ff */
[----:B------:R-:W-:Y:S01]  /*0410*/  IMAD R203, R204, UR7, RZ ;  /* 0x00000007cccb7c24 */ /* 0x000fe2000f8e02ff */
[----:B------:R-:W-:Y:S01]  /*0420*/  IADD3 R213, PT, PT, R215, R4, RZ ;  /* 0x00000004d7d57210 */ /* 0x000fe20007ffe0ff */
[----:B------:R-:W-:Y:S01]  /*0430*/  IMAD.IADD R198, R202, 0x1, R52 ;  /* 0x00000001cac67824 */ /* 0x000fe200078e0234 */
[----:B------:R-:W-:Y:S01]  /*0440*/  LEA R199, R52, R201, 0x7 ;  /* 0x000000c934c77211 */ /* 0x000fe200078e38ff */
[----:B------:R-:W-:-:S02]  /*0450*/  IMAD R200, R202, UR7, RZ ;  /* 0x00000007cac87c24 */ /* 0x000fc4000f8e02ff */
[----:B------:R-:W-:Y:S01]  /*0460*/  IMAD.IADD R196, R198, 0x1, R52 ;  /* 0x00000001c6c47824 */ /* 0x000fe200078e0234 */
[----:B------:R-:W-:Y:S01]  /*0470*/  LEA R197, R52, R199, 0x7 ;  /* 0x000000c734c57211 */ /* 0x000fe200078e38ff */
[----:B------:R-:W-:Y:S02]  /*0480*/  IMAD.IADD R211, R213, 0x1, R4 ;  /* 0x00000001d5d37824 */ /* 0x000fe400078e0204 */
[--C-:B------:R-:W-:Y:S01]  /*0490*/  IMAD.IADD R194, R196, 0x1, R52.reuse ;  /* 0x00000001c4c27824 */ /* 0x100fe200078e0234 */
[----:B------:R-:W-:Y:S02]  /*04a0*/  LEA R195, R52, R197, 0x7 ;  /* 0x000000c534c37211 */ /* 0x000fe400078e38ff */
[----:B------:R-:W-:Y:S01]  /*04b0*/  IADD3 R5, PT, PT, R211, R4, RZ ;  /* 0x00000004d3057210 */ /* 0x000fe20007ffe0ff */
[----:B------:R-:W-:Y:S01]  /*04c0*/  IMAD.IADD R192, R194, 0x1, R52 ;  /* 0x00000001c2c07824 */ /* 0x000fe200078e0234 */
[----:B------:R-:W-:-:S03]  /*04d0*/  LEA R193, R52, R195, 0x7 ;  /* 0x000000c334c17211 */ /* 0x000fc600078e38ff */
[----:B------:R-:W-:Y:S01]  /*04e0*/  IMAD.IADD R190, R192, 0x1, R52 ;  /* 0x00000001c0be7824 */ /* 0x000fe200078e0234 */
[----:B------:R-:W-:Y:S01]  /*04f0*/  LEA R191, R52, R193, 0x7 ;  /* 0x000000c134bf7211 */ /* 0x000fe200078e38ff */
[----:B------:R-:W-:Y:S02]  /*0500*/  IMAD.IADD R7, R5, 0x1, R4 ;  /* 0x0000000105077824 */ /* 0x000fe400078e0204 */
[--C-:B------:R-:W-:Y:S01]  /*0510*/  IMAD.IADD R188, R190, 0x1, R52.reuse ;  /* 0x00000001bebc7824 */ /* 0x100fe200078e0234 */
[----:B------:R-:W-:Y:S02]  /*0520*/  LEA R189, R52, R191, 0x7 ;  /* 0x000000bf34bd7211 */ /* 0x000fe400078e38ff */
        /* <DEDUP_REMOVED lines=24> */
[----:B------:R-:W-:Y:S01]  /*06b0*/  IMAD.IADD R168, R170, 0x1, R52 ;  /* 0x00000001aaa87824 */ /* 0x000fe200078e0234 */
[----:B------:R-:W-:-:S03]  /*06c0*/  LEA R169, R52, R171, 0x7 ;  /* 0x000000ab34a97211 */ /* 0x000fc600078e38ff */
[----:B------:R-:W-:Y:S01]  /*06d0*/  IMAD.IADD R166, R168, 0x1, R52 ;  /* 0x00000001a8a67824 */ /* 0x000fe200078e0234 */
[----:B------:R-:W-:-:S03]  /*06e0*/  LEA R167, R52, R169, 0x7 ;  /* 0x000000a934a77211 */ /* 0x000fc600078e38ff */
[--C-:B------:R-:W-:Y:S01]  /*06f0*/  IMAD.IADD R164, R166, 0x1, R52.reuse ;  /* 0x00000001a6a47824 */ /* 0x100fe200078e0234 */
[----:B------:R-:W-:Y:S01]  /*0700*/  LEA R165, R52, R167, 0x7 ;  /* 0x000000a734a57211 */ /* 0x000fe200078e38ff */
[----:B---3--:R-:W-:Y:S02]  /*0710*/  IMAD R18, R166, UR17, RZ ;  /* 0x00000011a6127c24 */ /* 0x008fe4000f8e02ff */
[--C-:B------:R-:W-:Y:S01]  /*0720*/  IMAD.IADD R162, R164, 0x1, R52.reuse ;  /* 0x00000001a4a27824 */ /* 0x100fe200078e0234 */
[----:B------:R-:W-:Y:S01]  /*0730*/  LEA R163, R52, R165, 0x7 ;  /* 0x000000a534a37211 */ /* 0x000fe200078e38ff */
[----:B------:R-:W-:Y:S02]  /*0740*/  IMAD R22, R164, UR17, RZ ;  /* 0x00000011a4167c24 */ /* 0x000fe4000f8e02ff */
[----:B------:R-:W-:Y:S01]  /*0750*/  IMAD.IADD R160, R162, 0x1, R52 ;  /* 0x00000001a2a07824 */ /* 0x000fe200078e0234 */
[----:B------:R-:W-:Y:S01]  /*0760*/  LEA R159, R52, R163, 0x7 ;  /* 0x000000a3349f7211 */ /* 0x000fe200078e38ff */
[----:B------:R-:W-:-:S02]  /*0770*/  IMAD R161, R162, UR7, RZ ;  /* 0x00000007a2a17c24 */ /* 0x000fc4000f8e02ff */
[--C-:B------:R-:W-:Y:S01]  /*0780*/  IMAD.IADD R156, R160, 0x1, R52.reuse ;  /* 0x00000001a09c7824 */ /* 0x100fe200078e0234 */
[----:B------:R-:W-:Y:S01]  /*0790*/  LEA R157, R52, R159, 0x7 ;  /* 0x0000009f349d7211 */ /* 0x000fe200078e38ff */
[----:B------:R-:W-:Y:S02]  /*07a0*/  IMAD R26, R162, UR17, RZ ;  /* 0x00000011a21a7c24 */ /* 0x000fe4000f8e02ff */
        /* <DEDUP_REMOVED lines=20> */
[----:B------:R-:W-:Y:S01]  /*08f0*/  IMAD R144, R146, UR7, RZ ;  /* 0x0000000792907c24 */ /* 0x000fe2000f8e02ff */
[----:B------:R-:W-:Y:S01]  /*0900*/  ISETP.GT.U32.OR P2, PT, R140, 0x1f, P1 ;  /* 0x0000001f8c00780c */ /* 0x000fe20000f44470 */
[----:B------:R-:W-:Y:S01]  /*0910*/  IMAD.IADD R136, R138, 0x1, R52 ;  /* 0x000000018a887824 */ /* 0x000fe200078e0234 */
[----:B------:R-:W-:Y:S01]  /*0920*/  LEA R139, R52, R141, 0x7 ;  /* 0x0000008d348b7211 */ /* 0x000fe200078e38ff */
[----:B------:R-:W-:-:S02]  /*0930*/  IMAD R39, R142, UR17, RZ ;  /* 0x000000118e277c24 */ /* 0x000fc4000f8e02ff */
[----:B------:R-:W-:Y:S01]  /*0940*/  IMAD.IADD R134, R136, 0x1, R52 ;  /* 0x0000000188867824 */ /* 0x000fe200078e0234 */
[----:B------:R-:W-:-:S03]  /*0950*/  LEA R137, R52, R139, 0x7 ;  /* 0x0000008b34897211 */ /* 0x000fc600078e38ff */
        /* <DEDUP_REMOVED lines=10> */
[--C-:B------:R-:W-:Y:S02]  /*0a00*/  IMAD.IADD R122, R124, 0x1, R52.reuse ;  /* 0x000000017c7a7824 */ /* 0x100fe400078e0234 */
[----:B------:R-:W-:Y:S02]  /*0a10*/  IMAD R125, R52, 0x80, R127 ;  /* 0x00000080347d7824 */ /* 0x000fe400078e027f */
[--C-:B------:R-:W-:Y:S02]  /*0a20*/  IMAD.IADD R120, R122, 0x1, R52.reuse ;  /* 0x000000017a787824 */ /* 0x100fe400078e0234 */
[----:B------:R-:W-:Y:S02]  /*0a30*/  IMAD R123, R52, 0x80, R125 ;  /* 0x00000080347b7824 */ /* 0x000fe400078e027d */
[----:B------:R-:W-:-:S03]  /*0a40*/  IMAD.IADD R118, R120, 0x1, R52 ;  /* 0x0000000178767824 */ /* 0x000fc600078e0234 */
[----:B------:R-:W-:Y:S02]  /*0a50*/  LEA R121, R52, R123, 0x7 ;  /* 0x0000007b34797211 */ /* 0x000fe400078e38ff */
[----:B------:R-:W-:-:S03]  /*0a60*/  IADD3 R116, PT, PT, R118, R52, RZ ;  /* 0x0000003476747210 */ /* 0x000fc60007ffe0ff */
        /* <DEDUP_REMOVED lines=12> */
[C---:B------:R-:W-:Y:S02]  /*0b30*/  IMAD R107, R52.reuse, 0x80, R109 ;  /* 0x00000080346b7824 */ /* 0x040fe400078e026d */
[C---:B------:R-:W-:Y:S02]  /*0b40*/  IMAD.IADD R102, R105.reuse, 0x1, R52 ;  /* 0x0000000169667824 */ /* 0x040fe400078e0234 */
[----:B------:R-:W-:Y:S01]  /*0b50*/  IMAD R104, R105, UR7, RZ ;  /* 0x0000000769687c24 */ /* 0x000fe2000f8e02ff */
[----:B------:R-:W-:Y:S01]  /*0b60*/  LEA R103, R52, R107, 0x7 ;  /* 0x0000006b34677211 */ /* 0x000fe200078e38ff */
[C---:B------:R-:W-:Y:S01]  /*0b70*/  IMAD R100, R102.reuse, UR7, RZ ;  /* 0x0000000766647c24 */ /* 0x040fe2000f8e02ff */
[----:B------:R-:W-:-:S03]  /*0b80*/  IADD3 R51, PT, PT, R102, R52, RZ ;  /* 0x0000003466337210 */ /* 0x000fc60007ffe0ff */
[C---:B------:R-:W-:Y:S02]  /*0b90*/  IMAD R101, R52.reuse, 0x80, R103 ;  /* 0x0000008034657824 */ /* 0x040fe400078e0267 */
[C---:B------:R-:W-:Y:S02]  /*0ba0*/  IMAD.IADD R8, R51.reuse, 0x1, R52 ;  /* 0x0000000133087824 */ /* 0x040fe400078e0234 */
[----:B------:R-:W-:Y:S01]  /*0bb0*/  IMAD R42, R51, UR7, RZ ;  /* 0x00000007332a7c24 */ /* 0x000fe2000f8e02ff */
[----:B------:R-:W-:Y:S01]  /*0bc0*/  LEA R19, R52, R101, 0x7 ;  /* 0x0000006534137211 */ /* 0x000fe200078e38ff */
[C---:B------:R-:W-:Y:S01]  /*0bd0*/  IMAD R44, R8.reuse, UR7, RZ ;  /* 0x00000007082c7c24 */ /* 0x040fe2000f8e02ff */
[----:B------:R-:W-:-:S03]  /*0be0*/  IADD3 R10, PT, PT, R8, R52, RZ ;  /* 0x00000034080a7210 */ /* 0x000fc60007ffe0ff */
[----:B------:R-:W-:Y:S02]  /*0bf0*/  IMAD R23, R52, 0x80, R19 ;  /* 0x0000008034177824 */ /* 0x000fe400078e0213 */
[----:B------:R-:W-:-:S03]  /*0c00*/  IMAD.IADD R12, R10, 0x1, R52 ;  /* 0x000000010a0c7824 */ /* 0x000fc600078e0234 */
[----:B------:R-:W-:Y:S02]  /*0c10*/  LEA R25, R52, R23, 0x7 ;  /* 0x0000001734197211 */ /* 0x000fe400078e38ff */
[----:B------:R-:W-:Y:S02]  /*0c20*/  IADD3 R14, PT, PT, R12, R52, RZ ;  /* 0x000000340c0e7210 */ /* 0x000fe40007ffe0ff */
        /* <DEDUP_REMOVED lines=18> */
[----:B------:R-:W-:Y:S02]  /*0d50*/  IMAD.IADD R50, R40, 0x1, R52 ;  /* 0x0000000128327824 */ /* 0x000fe400078e0234 */
[----:B------:R-:W-:-:S03]  /*0d60*/  IMAD R47, R52, 0x80, R45 ;  /* 0x00000080342f7824 */ /* 0x000fc600078e022d */
[C---:B------:R-:W-:Y:S01]  /*0d70*/  ISETP.GT.U32.OR P3, PT, R50.reuse, 0x3f, P0 ;  /* 0x0000003f3200780c */ /* 0x040fe20000764470 */
[----:B------:R-:W-:Y:S01]  /*0d80*/  IMAD R50, R50, UR7, RZ ;  /* 0x0000000732327c24 */ /* 0x000fe2000f8e02ff */
[----:B-1----:R-:W-:-:S11]  /*0d90*/  LEA R3, R52, R47, 0x7 ;  /* 0x0000002f34037211 */ /* 0x002fd600078e38ff */
.L_x_193:
[----:B------:R-:W-:Y:S01]  /*0da0*/  ISETP.GT.U32.AND P4, PT, R2, 0x3f, PT ;  /* 0x0000003f0200780c */ /* 0x000fe20003f84070 */
[----:B------:R-:W-:Y:S01]  /*0db0*/  UIADD3 UR17, UP0, UPT, UR5, UR4, URZ ;  /* 0x0000000405117290 */ /* 0x000fe2000ff1e0ff */
[----:B------:R-:W-:Y:S03]  /*0dc0*/  BSSY.RECONVERGENT B0, `(.L_x_1) ;  /* 0x0000d70000007945 */ /* 0x000fe60003800200 */
[----:B------:R-:W-:-:S08]  /*0dd0*/  ULEA.HI.X.SX32 UR18, UR5, URZ, 0x1, UP0 ;  /* 0x000000ff05127291 */ /* 0x000fd000080f0eff */
[----:B------:R-:W-:Y:S05]  /*0de0*/  @P4 BRA `(.L_x_2) ;  /* 0x000000d400b44947 */ /* 0x000fea0003800000 */
[----:B------:R-:W-:Y:S04]  /*0df0*/  BSSY.RECONVERGENT B1, `(.L_x_3) ;  /* 0x0000038000017945 */ /* 0x000fe80003800200 */
[----:B------:R-:W-:Y:S05]  /*0e00*/  @P0 BRA `(.L_x_4) ;  /* 0x0000000000d80947 */ /* 0x000fea0003800000 */
[----:B------:R-:W-:-:S05]  /*0e10*/  IMAD R52, R2, UR15, RZ ;  /* 0x0000000f02347c24 */ /* 0x000fca000f8e02ff */
[----:B------:R-:W-:-:S04]  /*0e20*/  IADD3 R53, P4, PT, R52, UR17, RZ ;  /* 0x0000001134357c10 */ /* 0x000fc8000ff9e0ff */
[----:B------:R-:W-:Y:S02]  /*0e30*/  LEA.HI.X.SX32 R52, R52, UR18, 0x1, P4 ;  /* 0x0000001234347c11 */ /* 0x000fe4000a0f0eff */
[----:B------:R-:W-:-:S04]  /*0e40*/  LEA R56, P4, R53, UR10, 0x2 ;  /* 0x0000000a35387c11 */ /* 0x000fc8000f8810ff */
[----:B------:R-:W-:-:S03]  /*0e50*/  LEA.HI.X R57, R53, UR11, R52, 0x2, P4 ;  /* 0x0000000b35397c11 */ /* 0x000fc6000a0f1434 */
[----:B------:R-:W-:-:S05]  /*0e60*/  IMAD.WIDE.U32 R58, R0, 0x10, R56 ;  /* 0x00000010003a7825 */ /* 0x000fca00078e0038 */
[----:B------:R-:W2:Y:S01]  /*0e70*/  LDG.E.128 R52, desc[UR8][R58.64] ;  /* 0x000000083a347981 */ /* 0x000ea2000c1e1d00 */
[----:B------:R-:W0:Y:S01]  /*0e80*/  S2UR UR7, SR_CgaCtaId ;  /* 0x00000000000779c3 */ /* 0x000e220000008800 */
[----:B------:R-:W-:Y:S01]  /*0e90*/  UMOV UR6, 0x400 ;  /* 0x0000040000067882 */ /* 0x000fe20000000000 */
[----:B------:R-:W-:Y:S01]  /*0ea0*/  ISETP.GT.U32.AND P4, PT, R223, 0x7, PT ;  /* 0x00000007df00780c */ /* 0x000fe20003f84070 */
[----:B0-----:R-:W-:-:S06]  /*0eb0*/  ULEA UR6, UR7, UR6, 0x18 ;  /* 0x0000000607067291 */ /* 0x001fcc000f8ec0ff */
[----:B------:R-:W-:-:S05]  /*0ec0*/  LEA R61, R2, UR6, 0x7 ;  /* 0x00000006023d7c11 */ /* 0x000fca000f8e38ff */
[----:B------:R-:W-:-:S05]  /*0ed0*/  IMAD R61, R0, 0x10, R61 ;  /* 0x00000010003d7824 */ /* 0x000fca00078e023d */
[----:B--2---:R0:W-:Y:S01]  /*0ee0*/  STS.128 [R61], R52 ;  /* 0x000000343d007388 */ /* 0x0041e20000000c00 */
[----:B------:R-:W-:Y:S05]  /*0ef0*/  @P4 BRA `(.L_x_4) ;  /* 0x00000000009c4947 */ /* 0x000fea0003800000 */
[----:B------:R-:W-:-:S05]  /*0f00*/  IMAD.WIDE R58, R4, 0x10, R58 ;  /* 0x00000010043a7825 */ /* 0x000fca00078e023a */
[----:B0-----:R-:W2:Y:S01]  /*0f10*/  LDG.E.128 R52, desc[UR8][R58.64] ;  /* 0x000000083a347981 */ /* 0x001ea2000c1e1d00 */
[----:B------:R-:W-:Y:S02]  /*0f20*/  LEA R61, R4, R61, 0x4 ;  /* 0x0000003d043d7211 */ /* 0x000fe400078e20ff */
[----:B------:R-:W-:-:S03]  /*0f30*/  ISETP.GT.U32.AND P4, PT, R221, 0x7, PT ;  /* 0x00000007dd00780c */ /* 0x000fc60003f84070 */
[----:B--2---:R1:W-:Y:S10]  /*0f40*/  STS.128 [R61], R52 ;  /* 0x000000343d007388 */ /* 0x0043f40000000c00 */
[----:B------:R-:W-:Y:S05]  /*0f50*/  @P4 BRA `(.L_x_4) ;  /* 0x0000000000844947 */ /* 0x000fea0003800000 */
[----:B------:R-:W-:-:S05]  /*0f60*/  IMAD.WIDE R58, R4, 0x10, R58 ;  /* 0x00000010043a7825 */ /* 0x000fca00078e023a */
[----:B-1----:R-:W2:Y:S01]  /*0f70*/  LDG.E.128 R52, desc[UR8][R58.64] ;  /* 0x000000083a347981 */ /* 0x002ea2000c1e1d00 */
[----:B------:R-:W-:Y:S01]  /*0f80*/  IMAD R61, R4, 0x10, R61 ;  /* 0x00000010043d7824 */ /* 0x000fe200078e023d */
[----:B------:R-:W-:-:S04]  /*0f90*/  ISETP.GT.U32.AND P4, PT, R219, 0x7, PT ;  /* 0x00000007db00780c */ /* 0x000fc80003f84070 */
[----:B--2---:R2:W-:Y:S09]  /*0fa0*/  STS.128 [R61], R52 ;  /* 0x000000343d007388 */ /* 0x0045f20000000c00 */
[----:B------:R-:W-:Y:S05]  /*0fb0*/  @P4 BRA `(.L_x_4) ;  /* 0x00000000006c4947 */ /* 0x000fea0003800000 */
[----:B------:R-:W-:-:S05]  /*0fc0*/  IMAD.WIDE R58, R4, 0x10, R58 ;  /* 0x00000010043a7825 */ /* 0x000fca00078e023a */
[----:B--2---:R-:W2:Y:S01]  /*0fd0*/  LDG.E.128 R52, desc[UR8][R58.64] ;  /* 0x000000083a347981 */ /* 0x004ea2000c1e1d00 */
[----:B------:R-:W-:Y:S02]  /*0fe0*/  LEA R61, R4, R61, 0x4 ;  /* 0x0000003d043d7211 */ /* 0x000fe400078e20ff */
[----:B------:R-:W-:-:S03]  /*0ff0*/  ISETP.GT.U32.AND P4, PT, R217, 0x7, PT ;  /* 0x00000007d900780c */ /* 0x000fc60003f84070 */
[----:B--2---:R3:W-:Y:S10]  /*1000*/  STS.128 [R61], R52 ;  /* 0x000000343d007388 */ /* 0x0047f40000000c00 */
[----:B------:R-:W-:Y:S05]  /*1010*/  @P4 BRA `(.L_x_4) ;  /* 0x0000000000544947 */ /* 0x000fea0003800000 */
[----:B------:R-:W-:-:S05]  /*1020*/  IMAD.WIDE R58, R4, 0x10, R58 ;  /* 0x00000010043a7825 */ /* 0x000fca00078e023a */
[----:B---3--:R-:W2:Y:S01]  /*1030*/  LDG.E.128 R52, desc[UR8][R58.64] ;  /* 0x000000083a347981 */ /* 0x008ea2000c1e1d00 */
[----:B------:R-:W-:Y:S01]  /*1040*/  IMAD R61, R4, 0x10, R61 ;  /* 0x00000010043d7824 */ /* 0x000fe200078e023d */
[----:B------:R-:W-:-:S04]  /*1050*/  ISETP.GT.U32.AND P4, PT, R215, 0x7, PT ;  /* 0x00000007d700780c */ /* 0x000fc80003f84070 */
[----:B--2---:R4:W-:Y:S09]  /*1060*/  STS.128 [R61], R52 ;  /* 0x000000343d007388 */ /* 0x0049f20000000c00 */
[----:B------:R-:W-:Y:S05]  /*1070*/  @P4 BRA `(.L_x_4) ;  /* 0x00000000003c4947 */ /* 0x000fea0003800000 */
[----:B----4-:R-:W-:-:S06]  /*1080*/  IMAD.WIDE R52, R4, 0x10, R58 ;  /* 0x0000001004347825 */ /* 0x010fcc00078e023a */
[----:B------:R-:W2:Y:S01]  /*1090*/  LDG.E.128 R52, desc[UR8][R52.64] ;  /* 0x0000000834347981 */ /* 0x000ea2000c1e1d00 */
[----:B------:R-:W-:Y:S02]  /*10a0*/  LEA R61, R4, R61, 0x4 ;  /* 0x0000003d043d7211 */ /* 0x000fe400078e20ff */
[----:B------:R-:W-:-:S03]  /*10b0*/  ISETP.GT.U32.AND P4, PT, R213, 0x7, PT ;  /* 0x00000007d500780c */ /* 0x000fc60003f84070 */
[----:B--2---:R0:W-:Y:S10]  /*10c0*/  STS.128 [R61], R52 ;  /* 0x000000343d007388 */ /* 0x0041f40000000c00 */
[----:B------:R-:W-:Y:S05]  /*10d0*/  @P4 BRA `(.L_x_4) ;  /* 0x0000000000244947 */ /* 0x000fea0003800000 */
[----:B------:R-:W-:Y:S01]  /*10e0*/  ISETP.GT.U32.AND P4, PT, R211, 0x7, PT ;  /* 0x00000007d300780c */ /* 0x000fe20003f84070 */
[----:B0-----:R-:W-:-:S06]  /*10f0*/  IMAD.WIDE.U32 R52, R213, 0x10, R56 ;  /* 0x00000010d5347825 */ /* 0x001fcc00078e0038 */
[----:B------:R-:W2:Y:S06]  /*1100*/  LDG.E.128 R52, desc[UR8][R52.64] ;  /* 0x0000000834347981 */ /* 0x000eac000c1e1d00 */
[----:B------:R-:W-:-:S06]  /*1110*/  @!P4 IMAD.WIDE.U32 R56, R211, 0x10, R56 ;  /* 0x00000010d338c825 */ /* 0x000fcc00078e0038 */
[----:B------:R-:W3:Y:S01]  /*1120*/  @!P4 LDG.E.128 R56, desc[UR8][R56.64] ;  /* 0x000000083838c981 */ /* 0x000ee2000c1e1d00 */
[----:B------:R-:W-:-:S05]  /*1130*/  IMAD R61, R4, 0x10, R61 ;  /* 0x00000010043d7824 */ /* 0x000fca00078e023d */
[----:B------:R-:W-:Y:S01]  /*1140*/  @!P4 LEA R60, R4, R61, 0x4 ;  /* 0x0000003d043cc211 */ /* 0x000fe200078e20ff */
[----:B--2---:R0:W-:Y:S04]  /*1150*/  STS.128 [R61], R52 ;  /* 0x000000343d007388 */ /* 0x0041e80000000c00 */
[----:B---3--:R0:W-:Y:S02]  /*1160*/  @!P4 STS.128 [R60], R56 ;  /* 0x000000383c00c388 */ /* 0x0081e40000000c00 */
.L_x_4:
[----:B------:R-:W-:Y:S05]  /*1170*/  BSYNC.RECONVERGENT B1 ;  /* 0x0000000000017941 */ /* 0x000fea0003800200 */
.L_x_3:
[----:B------:R-:W-:-:S13]  /*1180*/  ISETP.GT.U32.AND P4, PT, R212, 0x3f, PT ;  /* 0x0000003fd400780c */ /* 0x000fda0003f84070 */
[----:B------:R-:W-:Y:S05]  /*1190*/  @P4 BRA `(.L_x_2) ;  /* 0x000000d000c84947 */ /* 0x000fea0003800000 */
[----:B------:R-:W-:Y:S04]  /*11a0*/  BSSY.RECONVERGENT B1, `(.L_x_5) ;  /* 0x0000032000017945 */ /* 0x000fe80003800200 */
[----:B------:R-:W-:Y:S05]  /*11b0*/  @P0 BRA `(.L_x_6) ;  /* 0x0000000000c00947 */ /* 0x000fea0003800000 */
[----:B01234-:R-:W-:-:S04]  /*11c0*/  IADD3 R52, P4, PT, R210, UR17, RZ ;  /* 0x00000011d2347c10 */ /* 0x01ffc8000ff9e0ff */
[----:B------:R-:W-:Y:S02]  /*11d0*/  LEA.HI.X.SX32 R53, R210, UR18, 0x1, P4 ;  /* 0x00000012d2357c11 */ /* 0x000fe4000a0f0eff */
[----:B------:R-:W-:-:S04]  /*11e0*/  LEA R56, P4, R52, UR10, 0x2 ;  /* 0x0000000a34387c11 */ /* 0x000fc8000f8810ff */
[----:B------:R-:W-:-:S03]  /*11f0*/  LEA.HI.X R57, R52, UR11, R53, 0x2, P4 ;  /* 0x0000000b34397c11 */ /* 0x000fc6000a0f1435 */
[----:B------:R-:W-:-:S05]  /*1200*/  IMAD.WIDE.U32 R58, R0, 0x10, R56 ;  /* 0x00000010003a7825 */ /* 0x000fca00078e0038 */
[----:B------:R-:W2:Y:S01]  /*1210*/  LDG.E.128 R52, desc[UR8][R58.64] ;  /* 0x000000083a347981 */ /* 0x000ea2000c1e1d00 */
[----:B------:R-:W-:-:S03]  /*1220*/  ISETP.GT.U32.AND P4, PT, R223, 0x7, PT ;  /* 0x00000007df00780c */ /* 0x000fc60003f84070 */
[----:B--2---:R0:W-:Y:S10]  /*1230*/  STS.128 [R209], R52 ;  /* 0x00000034d1007388 */ /* 0x0041f40000000c00 */
[----:B------:R-:W-:Y:S05]  /*1240*/  @P4 BRA `(.L_x_6) ;  /* 0x00000000009c4947 */ /* 0x000fea0003800000 */
[----:B------:R-:W-:-:S05]  /*1250*/  IMAD.WIDE R58, R4, 0x10, R58 ;  /* 0x00000010043a7825 */ /* 0x000fca00078e023a */
[----:B0-----:R-:W2:Y:S01]  /*1260*/  LDG.E.128 R52, desc[UR8][R58.64] ;  /* 0x000000083a347981 */ /* 0x001ea2000c1e1d00 */
[----:B------:R-:W-:Y:S01]  /*1270*/  IMAD R61, R4, 0x10, R209 ;  /* 0x00000010043d7824 */ /* 0x000fe200078e02d1 */
[----:B------:R-:W-:-:S04]  /*1280*/  ISETP.GT.U32.AND P4, PT, R221, 0x7, PT ;  /* 0x00000007dd00780c */ /* 0x000fc80003f84070 */
[----:B--2---:R0:W-:Y:S09]  /*1290*/  STS.128 [R61], R52 ;  /* 0x000000343d007388 */ /* 0x0041f20000000c00 */
        /* <DEDUP_REMOVED lines=19> */
[----:B0-----:R-:W-:-:S06]  /*13d0*/  IMAD.WIDE R52, R4, 0x10, R58 ;  /* 0x0000001004347825 */ /* 0x001fcc00078e023a */
[----:B------:R-:W2:Y:S01]  /*13e0*/  LDG.E.128 R52, desc[UR8][R52.64] ;  /* 0x0000000834347981 */ /* 0x000ea2000c1e1d00 */
[----:B------:R-:W-:Y:S01]  /*13f0*/  IMAD R61, R4, 0x10, R61 ;  /* 0x00000010043d7824 */ /* 0x000fe200078e023d */
[----:B------:R-:W-:-:S04]  /*1400*/  ISETP.GT.U32.AND P4, PT, R213, 0x7, PT ;  /* 0x00000007d500780c */ /* 0x000fc80003f84070 */
[----:B--2---:R0:W-:Y:S09]  /*1410*/  STS.128 [R61], R52 ;  /* 0x000000343d007388 */ /* 0x0041f20000000c00 */
[----:B------:R-:W-:Y:S05]  /*1420*/  @P4 BRA `(.L_x_6) ;  /* 0x0000000000244947 */ /* 0x000fea0003800000 */
[----:B------:R-:W-:Y:S01]  /*1430*/  ISETP.GT.U32.AND P4, PT, R211, 0x7, PT ;  /* 0x00000007d300780c */ /* 0x000fe20003f84070 */
[----:B0-----:R-:W-:-:S06]  /*1440*/  IMAD.WIDE.U32 R52, R213, 0x10, R56 ;  /* 0x00000010d5347825 */ /* 0x001fcc00078e0038 */
[----:B------:R-:W2:Y:S06]  /*1450*/  LDG.E.128 R52, desc[UR8][R52.64] ;  /* 0x0000000834347981 */ /* 0x000eac000c1e1d00 */
[----:B------:R-:W-:-:S06]  /*1460*/  @!P4 IMAD.WIDE.U32 R56, R211, 0x10, R56 ;  /* 0x00000010d338c825 */ /* 0x000fcc00078e0038 */
[----:B------:R-:W3:Y:S01]  /*1470*/  @!P4 LDG.E.128 R56, desc[UR8][R56.64] ;  /* 0x000000083838c981 */ /* 0x000ee2000c1e1d00 */
[----:B------:R-:W-:-:S05]  /*1480*/  LEA R61, R4, R61, 0x4 ;  /* 0x0000003d043d7211 */ /* 0x000fca00078e20ff */
[----:B------:R-:W-:Y:S01]  /*1490*/  @!P4 IMAD R60, R4, 0x10, R61 ;  /* 0x00000010043cc824 */ /* 0x000fe200078e023d */
[----:B--2---:R0:W-:Y:S04]  /*14a0*/  STS.128 [R61], R52 ;  /* 0x000000343d007388 */ /* 0x0041e80000000c00 */
[----:B---3--:R0:W-:Y:S02]  /*14b0*/  @!P4 STS.128 [R60], R56 ;  /* 0x000000383c00c388 */ /* 0x0081e40000000c00 */
.L_x_6:
[----:B------:R-:W-:Y:S05]  /*14c0*/  BSYNC.RECONVERGENT B1 ;  /* 0x0000000000017941 */ /* 0x000fea0003800200 */
.L_x_5:
[----:B------:R-:W-:-:S13]  /*14d0*/  ISETP.GT.U32.AND P4, PT, R208, 0x3f, PT ;  /* 0x0000003fd000780c */ /* 0x000fda0003f84070 */
[----:B------:R-:W-:Y:S05]  /*14e0*/  @P4 BRA `(.L_x_2) ;  /* 0x000000cc00f44947 */ /* 0x000fea0003800000 */
[----:B------:R-:W-:Y:S04]  /*14f0*/  BSSY.RECONVERGENT B1, `(.L_x_7) ;  /* 0x0000033000017945 */ /* 0x000fe80003800200 */
[----:B------:R-:W-:Y:S05]  /*1500*/  @P0 BRA `(.L_x_8) ;  /* 0x0000000000c40947 */ /* 0x000fea0003800000 */
[----:B01234-:R-:W-:-:S05]  /*1510*/  IMAD R52, R208, UR15, RZ ;  /* 0x0000000fd0347c24 */ /* 0x01ffca000f8e02ff */
[----:B------:R-:W-:-:S04]  /*1520*/  IADD3 R53, P4, PT, R52, UR17, RZ ;  /* 0x0000001134357c10 */ /* 0x000fc8000ff9e0ff */
        /* <DEDUP_REMOVED lines=32> */
[----:B0-----:R-:W-:-:S06]  /*1730*/  IMAD.WIDE R52, R4, 0x10, R58 ;  /* 0x0000001004347825 */ /* 0x001fcc00078e023a */
        /* <DEDUP_REMOVED lines=14> */
.L_x_8:
[----:B------:R-:W-:Y:S05]  /*1820*/  BSYNC.RECONVERGENT B1 ;  /* 0x0000000000017941 */ /* 0x000fea0003800200 */
.L_x_7:
        /* <DEDUP_REMOVED lines=53> */
.L_x_10:
[----:B------:R-:W-:Y:S05]  /*1b80*/  BSYNC.RECONVERGENT B1 ;  /* 0x0000000000017941 */ /* 0x000fea0003800200 */
.L_x_9:
        /* <DEDUP_REMOVED lines=52> */
.L_x_12:
[----:B------:R-:W-:Y:S05]  /*1ed0*/  BSYNC.RECONVERGENT B1 ;  /* 0x0000000000017941 */ /* 0x000fea0003800200 */
.L_x_11:
        /* <DEDUP_REMOVED lines=52> */
.L_x_14:
[----:B------:R-:W-:Y:S05]  /*2220*/  BSYNC.RECONVERGENT B1 ;  /* 0x0000000000017941 */ /* 0x000fea0003800200 */
.L_x_13:
        /* <DEDUP_REMOVED lines=53> */
.L_x_16:
[----:B------:R-:W-:Y:S05]  /*2580*/  BSYNC.RECONVERGENT B1 ;  /* 0x0000000000017941 */ /* 0x000fea0003800200 */
.L_x_15:
        /* <DEDUP_REMOVED lines=53> */
.L_x_18:
[----:B------:R-:W-:Y:S05]  /*28e0*/  BSYNC.RECONVERGENT B1 ;  /* 0x0000000000017941 */ /* 0x000fea0003800200 */
.L_x_17:
        /* <DEDUP_REMOVED lines=53> */
.L_x_20:
[----:B------:R-:W-:Y:S05]  /*2c40*/  BSYNC.RECONVERGENT B1 ;  /* 0x0000000000017941 */ /* 0x000fea0003800200 */
.L_x_19:
        /* <DEDUP_REMOVED lines=53> */
.L_x_22:
[----:B------:R-:W-:Y:S05]  /*2fa0*/  BSYNC.RECONVERGENT B1 ;  /* 0x0000000000017941 */ /* 0x000fea0003800200 */
.L_x_21:
        /* <DEDUP_REMOVED lines=53> */
.L_x_24:
[----:B------:R-:W-:Y:S05]  /*3300*/  BSYNC.RECONVERGENT B1 ;  /* 0x0000000000017941 */ /* 0x000fea0003800200 */
.L_x_23:
        /* <DEDUP_REMOVED lines=52> */
.L_x_26:
[----:B------:R-:W-:Y:S05]  /*3650*/  BSYNC.RECONVERGENT B1 ;  /* 0x0000000000017941 */ /* 0x000fea0003800200 */
.L_x_25:
        /* <DEDUP_REMOVED lines=53> */
.L_x_28:
[----:B------:R-:W-:Y:S05]  /*39b0*/  BSYNC.RECONVERGENT B1 ;  /* 0x0000000000017941 */ /* 0x000fea0003800200 */
.L_x_27:
        /* <DEDUP_REMOVED lines=52> */
.L_x_30:
[----:B------:R-:W-:Y:S05]  /*3d00*/  BSYNC.RECONVERGENT B1 ;  /* 0x0000000000017941 */ /* 0x000fea0003800200 */
.L_x_29:
        /* <DEDUP_REMOVED lines=53> */
.L_x_32:
[----:B------:R-:W-:Y:S05]  /*4060*/  BSYNC.RECONVERGENT B1 ;  /* 0x0000000000017941 */ /* 0x000fea0003800200 */
.L_x_31:
        /* <DEDUP_REMOVED lines=53> */
.L_x_34:
[----:B------:R-:W-:Y:S05]  /*43c0*/  BSYNC.RECONVERGENT B1 ;  /* 0x0000000000017941 */ /* 0x000fea0003800200 */
.L_x_33:
        /* <DEDUP_REMOVED lines=53> */
.L_x_36:
[----:B------:R-:W-:Y:S05]  /*4720*/  BSYNC.RECONVERGENT B1 ;  /* 0x0000000000017941 */ /* 0x000fea0003800200 */
.L_x_35:
        /* <DEDUP_REMOVED lines=53> */
.L_x_38:
[----:B------:R-:W-:Y:S05]  /*4a80*/  BSYNC.RECONVERGENT B1 ;  /* 0x0000000000017941 */ /* 0x000fea0003800200 */
.L_x_37:
        /* <DEDUP_REMOVED lines=53> */
.L_x_40:
[----:B------:R-:W-:Y:S05]  /*4de0*/  BSYNC.RECONVERGENT B1 ;  /* 0x0000000000017941 */ /* 0x000fea0003800200 */
.L_x_39:
        /* <DEDUP_REMOVED lines=53> */
.L_x_42:
[----:B------:R-:W-:Y:S05]  /*5140*/  BSYNC.RECONVERGENT B1 ;  /* 0x0000000000017941 */ /* 0x000fea0003800200 */
.L_x_41:
        /* <DEDUP_REMOVED lines=53> */
.L_x_44:
[----:B------:R-:W-:Y:S05]  /*54a0*/  BSYNC.RECONVERGENT B1 ;  /* 0x0000000000017941 */ /* 0x000fea0003800200 */
.L_x_43:
        /* <DEDUP_REMOVED lines=53> */
.L_x_46:
[----:B------:R-:W-:Y:S05]  /*5800*/  BSYNC.RECONVERGENT B1 ;  /* 0x0000000000017941 */ /* 0x000fea0003800200 */
.L_x_45:
        /* <DEDUP_REMOVED lines=53> */
.L_x_48:
[----:B------:R-:W-:Y:S05]  /*5b60*/  BSYNC.RECONVERGENT B1 ;  /* 0x0000000000017941 */ /* 0x000fea0003800200 */
.L_x_47:
        /* <DEDUP_REMOVED lines=52> */
.L_x_50:
[----:B------:R-:W-:Y:S05]  /*5eb0*/  BSYNC.RECONVERGENT B1 ;  /* 0x0000000000017941 */ /* 0x000fea0003800200 */
.L_x_49:
        /* <DEDUP_REMOVED lines=52> */
.L_x_52:
[----:B------:R-:W-:Y:S05]  /*6200*/  BSYNC.RECONVERGENT B1 ;  /* 0x0000000000017941 */ /* 0x000fea0003800200 */
.L_x_51:
        /* <DEDUP_REMOVED lines=52> */
.L_x_54:
[----:B------:R-:W-:Y:S05]  /*6550*/  BSYNC.RECONVERGENT B1 ;  /* 0x0000000000017941 */ /* 0x000fea0003800200 */
.L_x_53:
        /* <DEDUP_REMOVED lines=53> */
.L_x_56:
[----:B------:R-:W-:Y:S05]  /*68b0*/  BSYNC.RECONVERGENT B1 ;  /* 0x0000000000017941 */ /* 0x000fea0003800200 */
.L_x_55:
        /* <DEDUP_REMOVED lines=53> */
.L_x_58:
[----:B------:R-:W-:Y:S05]  /*6c10*/  BSYNC.RECONVERGENT B1 ;  /* 0x0000000000017941 */ /* 0x000fea0003800200 */
.L_x_57:
        /* <DEDUP_REMOVED lines=52> */
.L_x_60:
[----:B------:R-:W-:Y:S05]  /*6f60*/  BSYNC.RECONVERGENT B1 ;  /* 0x0000000000017941 */ /* 0x000fea0003800200 */
.L_x_59:
        /* <DEDUP_REMOVED lines=52> */
.L_x_62:
[----:B------:R-:W-:Y:S05]  /*72b0*/  BSYNC.RECONVERGENT B1 ;  /* 0x0000000000017941 */ /* 0x000fea0003800200 */
.L_x_61:
        /* <DEDUP_REMOVED lines=53> */
.L_x_64:
[----:B------:R-:W-:Y:S05]  /*7610*/  BSYNC.RECONVERGENT B1 ;  /* 0x0000000000017941 */ /* 0x000fea0003800200 */
.L_x_63:
        /* <DEDUP_REMOVED lines=53> */
.L_x_66:
[----:B------:R-:W-:Y:S05]  /*7970*/  BSYNC.RECONVERGENT B1 ;  /* 0x0000000000017941 */ /* 0x000fea0003800200 */
.L_x_65:
        /* <DEDUP_REMOVED lines=53> */
.L_x_68:
[----:B------:R-:W-:Y:S05]  /*7cd0*/  BSYNC.RECONVERGENT B1 ;  /* 0x0000000000017941 */ /* 0x000fea0003800200 */
.L_x_67:
        /* <DEDUP_REMOVED lines=53> */
.L_x_70:
[----:B------:R-:W-:Y:S05]  /*8030*/  BSYNC.RECONVERGENT B1 ;  /* 0x0000000000017941 */ /* 0x000fea0003800200 */
.L_x_69:
        /* <DEDUP_REMOVED lines=53> */
.L_x_72:
[----:B------:R-:W-:Y:S05]  /*8390*/  BSYNC.RECONVERGENT B1 ;  /* 0x0000000000017941 */ /* 0x000fea0003800200 */
.L_x_71:
        /* <DEDUP_REMOVED lines=53> */
.L_x_74:
[----:B------:R-:W-:Y:S05]  /*86f0*/  BSYNC.RECONVERGENT B1 ;  /* 0x0000000000017941 */ /* 0x000fea0003800200 */
.L_x_73:
        /* <DEDUP_REMOVED lines=53> */
.L_x_76:
[----:B------:R-:W-:Y:S05]  /*8a50*/  BSYNC.RECONVERGENT B1 ;  /* 0x0000000000017941 */ /* 0x000fea0003800200 */
.L_x_75:
        /* <DEDUP_REMOVED lines=53> */
.L_x_78:
[----:B------:R-:W-:Y:S05]  /*8db0*/  BSYNC.RECONVERGENT B1 ;  /* 0x0000000000017941 */ /* 0x000fea0003800200 */
.L_x_77:
        /* <DEDUP_REMOVED lines=53> */
.L_x_80:
[----:B------:R-:W-:Y:S05]  /*9110*/  BSYNC.RECONVERGENT B1 ;  /* 0x0000000000017941 */ /* 0x000fea0003800200 */
.L_x_79:
        /* <DEDUP_REMOVED lines=53> */
.L_x_82:
[----:B------:R-:W-:Y:S05]  /*9470*/  BSYNC.RECONVERGENT B1 ;  /* 0x0000000000017941 */ /* 0x000fea0003800200 */
.L_x_81:
        /* <DEDUP_REMOVED lines=53> */
.L_x_84:
[----:B------:R-:W-:Y:S05]  /*97d0*/  BSYNC.RECONVERGENT B1 ;  /* 0x0000000000017941 */ /* 0x000fea0003800200 */
.L_x_83:
        /* <DEDUP_REMOVED lines=53> */
.L_x_86:
[----:B------:R-:W-:Y:S05]  /*9b30*/  BSYNC.RECONVERGENT B1 ;  /* 0x0000000000017941 */ /* 0x000fea0003800200 */
.L_x_85:
        /* <DEDUP_REMOVED lines=53> */
.L_x_88:
[----:B------:R-:W-:Y:S05]  /*9e90*/  BSYNC.RECONVERGENT B1 ;  /* 0x0000000000017941 */ /* 0x000fea0003800200 */
.L_x_87:
        /* <DEDUP_REMOVED lines=53> */
.L_x_90:
[----:B------:R-:W-:Y:S05]  /*a1f0*/  BSYNC.RECONVERGENT B1 ;  /* 0x0000000000017941 */ /* 0x000fea0003800200 */
.L_x_89:
        /* <DEDUP_REMOVED lines=53> */
.L_x_92:
[----:B------:R-:W-:Y:S05]  /*a550*/  BSYNC.RECONVERGENT B1 ;  /* 0x0000000000017941 */ /* 0x000fea0003800200 */
.L_x_91:
        /* <DEDUP_REMOVED lines=49> */
[----:B------:R-:W-:-:S04]  /*a870*/  LEA R61, R4, R61, 0x4 ;  /* 0x0000003d043d7211 */ /* 0x000fc800078e20ff */
[----:B------:R-:W-:Y:S01]  /*a880*/  @!P4 LEA R60, R4, R61, 0x4 ;  /* 0x0000003d043cc211 */ /* 0x000fe200078e20ff */
[----:B--2---:R0:W-:Y:S04]  /*a890*/  STS.128 [R61], R52 ;  /* 0x000000343d007388 */ /* 0x0041e80000000c00 */
[----:B---3--:R0:W-:Y:S02]  /*a8a0*/  @!P4 STS.128 [R60], R56 ;  /* 0x000000383c00c388 */ /* 0x0081e40000000c00 */
.L_x_94:
[----:B------:R-:W-:Y:S05]  /*a8b0*/  BSYNC.RECONVERGENT B1 ;  /* 0x0000000000017941 */ /* 0x000fea0003800200 */
.L_x_93:
        /* <DEDUP_REMOVED lines=53> */
.L_x_96:
[----:B------:R-:W-:Y:S05]  /*ac10*/  BSYNC.RECONVERGENT B1 ;  /* 0x0000000000017941 */ /* 0x000fea0003800200 */
.L_x_95:
        /* <DEDUP_REMOVED lines=53> */
.L_x_98:
[----:B------:R-:W-:Y:S05]  /*af70*/  BSYNC.RECONVERGENT B1 ;  /* 0x0000000000017941 */ /* 0x000fea0003800200 */
.L_x_97:
        /* <DEDUP_REMOVED lines=53> */
.L_x_100:
[----:B------:R-:W-:Y:S05]  /*b2d0*/  BSYNC.RECONVERGENT B1 ;  /* 0x0000000000017941 */ /* 0x000fea0003800200 */
.L_x_99:
        /* <DEDUP_REMOVED lines=52> */
.L_x_102:
[----:B------:R-:W-:Y:S05]  /*b620*/  BSYNC.RECONVERGENT B1 ;  /* 0x0000000000017941 */ /* 0x000fea0003800200 */
.L_x_101:
        /* <DEDUP_REMOVED lines=52> */
.L_x_104:
[----:B------:R-:W-:Y:S05]  /*b970*/  BSYNC.RECONVERGENT B1 ;  /* 0x0000000000017941 */ /* 0x000fea0003800200 */
.L_x_103:
        /* <DEDUP_REMOVED lines=52> */
.L_x_106:
[----:B------:R-:W-:Y:S05]  /*bcc0*/  BSYNC.RECONVERGENT B1 ;  /* 0x0000000000017941 */ /* 0x000fea0003800200 */
.L_x_105:
        /* <DEDUP_REMOVED lines=52> */
.L_x_108:
[----:B------:R-:W-:Y:S05]  /*c010*/  BSYNC.RECONVERGENT B1 ;  /* 0x0000000000017941 */ /* 0x000fea0003800200 */
.L_x_107:
        /* <DEDUP_REMOVED lines=53> */
.L_x_110:
[----:B------:R-:W-:Y:S05]  /*c370*/  BSYNC.RECONVERGENT B1 ;  /* 0x0000000000017941 */ /* 0x000fea0003800200 */
.L_x_109:
        /* <DEDUP_REMOVED lines=53> */
.L_x_112:
[----:B------:R-:W-:Y:S05]  /*c6d0*/  BSYNC.RECONVERGENT B1 ;  /* 0x0000000000017941 */ /* 0x000fea0003800200 */
.L_x_111:
        /* <DEDUP_REMOVED lines=53> */
.L_x_114:
[----:B------:R-:W-:Y:S05]  /*ca30*/  BSYNC.RECONVERGENT B1 ;  /* 0x0000000000017941 */ /* 0x000fea0003800200 */
.L_x_113:
        /* <DEDUP_REMOVED lines=53> */
.L_x_116:
[----:B------:R-:W-:Y:S05]  /*cd90*/  BSYNC.RECONVERGENT B1 ;  /* 0x0000000000017941 */ /* 0x000fea0003800200 */
.L_x_115:
        /* <DEDUP_REMOVED lines=53> */
.L_x_118:
[----:B------:R-:W-:Y:S05]  /*d0f0*/  BSYNC.RECONVERGENT B1 ;  /* 0x0000000000017941 */ /* 0x000fea0003800200 */
.L_x_117:
        /* <DEDUP_REMOVED lines=53> */
.L_x_120:
[----:B------:R-:W-:Y:S05]  /*d450*/  BSYNC.RECONVERGENT B1 ;  /* 0x0000000000017941 */ /* 0x000fea0003800200 */
.L_x_119:
        /* <DEDUP_REMOVED lines=52> */
.L_x_122:
[----:B------:R-:W-:Y:S05]  /*d7a0*/  BSYNC.RECONVERGENT B1 ;  /* 0x0000000000017941 */ /* 0x000fea0003800200 */
.L_x_121:
        /* <DEDUP_REMOVED lines=52> */
.L_x_124:
[----:B------:R-:W-:Y:S05]  /*daf0*/  BSYNC.RECONVERGENT B1 ;  /* 0x0000000000017941 */ /* 0x000fea0003800200 */
.L_x_123:
        /* <DEDUP_REMOVED lines=52> */
.L_x_126:
[----:B------:R-:W-:Y:S05]  /*de40*/  BSYNC.RECONVERGENT B1 ;  /* 0x0000000000017941 */ /* 0x000fea0003800200 */
.L_x_125:
        /* <DEDUP_REMOVED lines=53> */
.L_x_128:
[----:B------:R-:W-:Y:S05]  /*e1a0*/  BSYNC.RECONVERGENT B1 ;  /* 0x0000000000017941 */ /* 0x000fea0003800200 */
.L_x_127:
        /* <DEDUP_REMOVED lines=49> */
.L_x_2:
[----:B------:R-:W-:Y:S05]  /*e4c0*/  BSYNC.RECONVERGENT B0 ;  /* 0x0000000000007941 */ /* 0x000fea0003800200 */
.L_x_1:
[----:B01234-:R-:W0:Y:S01]  /*e4d0*/  LDC R61, c[0x0][0x3a8] ;  /* 0x0000ea00ff3d7b82 */ /* 0x01fe220000000800 */
[----:B------:R-:W-:Y:S01]  /*e4e0*/  ISETP.GT.U32.AND P4, PT, R2, 0x1f, PT ;  /* 0x0000001f0200780c */ /* 0x000fe20003f84070 */
[----:B------:R-:W-:Y:S06]  /*e4f0*/  BSSY.RECONVERGENT B0, `(.L_x_129) ;  /* 0x0000d7b000007945 */ /* 0x000fec0003800200 */
[----:B------:R-:W1:Y:S01]  /*e500*/  S2UR UR17, SR_CTAID.X ;  /* 0x00000000001179c3 */ /* 0x000e620000002500 */
[----:B0-----:R-:W-:-:S05]  /*e510*/  IMAD R63, R61, UR4, RZ ;  /* 0x000000043d3f7c24 */ /* 0x001fca000f8e02ff */
[----:B-1----:R-:W-:Y:S05]  /*e520*/  @P4 BRA `(.L_x_130) ;  /* 0x000000d400dc4947 */ /* 0x002fea0003800000 */
[----:B------:R-:W-:Y:S01]  /*e530*/  USHF.L.U32 UR6, UR17, 0x6, URZ ;  /* 0x0000000611067899 */ /* 0x000fe200080006ff */
[----:B------:R-:W-:Y:S03]  /*e540*/  BSSY.RECONVERGENT B1, `(.L_x_131) ;  /* 0x000006c000017945 */ /* 0x000fe60003800200 */
[----:B------:R-:W-:Y:S02]  /*e550*/  USHF.R.S32.HI UR7, URZ, 0x1f, UR6 ;  /* 0x0000001fff077899 */ /* 0x000fe40008011406 */
[----:B------:R-:W-:-:S04]  /*e560*/  IADD3 R77, P4, PT, R63, UR6, RZ ;  /* 0x000000063f4d7c10 */ /* 0x000fc8000ff9e0ff */
[----:B------:R-:W-:Y:S01]  /*e570*/  LEA.HI.X.SX32 R63, R63, UR7, 0x1, P4 ;  /* 0x000000073f3f7c11 */ /* 0x000fe2000a0f0eff */
[----:B------:R-:W-:Y:S08]  /*e580*/  @P1 BRA `(.L_x_132) ;  /* 0x00000004009c1947 */ /* 0x000ff00003800000 */
[----:B------:R-:W-:-:S05]  /*e590*/  IMAD R52, R2, R61, RZ ;  /* 0x0000003d02347224 */ /* 0x000fca00078e02ff */
[----:B------:R-:W-:-:S04]  /*e5a0*/  IADD3 R11, P4, PT, R52, R77, RZ ;  /* 0x0000004d340b7210 */ /* 0x000fc80007f9e0ff */
[----:B------:R-:W-:Y:S02]  /*e5b0*/  LEA.HI.X.SX32 R52, R52, R63, 0x1, P4 ;  /* 0x0000003f34347211 */ /* 0x000fe400020f0eff */
[----:B------:R-:W-:-:S04]  /*e5c0*/  LEA R56, P4, R11, UR12, 0x2 ;  /* 0x0000000c0b387c11 */ /* 0x000fc8000f8810ff */
[----:B------:R-:W-:-:S03]  /*e5d0*/  LEA.HI.X R57, R11, UR13, R52, 0x2, P4 ;  /* 0x0000000d0b397c11 */ /* 0x000fc6000a0f1434 */
[----:B------:R-:W-:-:S05]  /*e5e0*/  IMAD.WIDE.U32 R58, R0, 0x10, R56 ;  /* 0x00000010003a7825 */ /* 0x000fca00078e0038 */
[----:B------:R-:W2:Y:S01]  /*e5f0*/  LDG.E.128 R52, desc[UR8][R58.64] ;  /* 0x000000083a347981 */ /* 0x000ea2000c1e1d00 */
[----:B------:R-:W0:Y:S01]  /*e600*/  S2UR UR7, SR_CgaCtaId ;  /* 0x00000000000779c3 */ /* 0x000e220000008800 */
[----:B------:R-:W-:Y:S01]  /*e610*/  UMOV UR6, 0x400 ;  /* 0x0000040000067882 */ /* 0x000fe20000000000 */
[----:B------:R-:W-:Y:S01]  /*e620*/  ISETP.GT.U32.AND P4, PT, R223, 0xf, PT ;  /* 0x0000000fdf00780c */ /* 0x000fe20003f84070 */
[----:B------:R-:W-:-:S04]  /*e630*/  UIADD3 UR6, UPT, UPT, UR6, 0x2000, URZ ;  /* 0x0000200006067890 */ /* 0x000fc8000fffe0ff */
        /* <DEDUP_REMOVED lines=13> */
[----:B------:R-:W-:Y:S02]  /*e710*/  LEA R79, R4, R79, 0x4 ;  /* 0x0000004f044f7211 */ /* 0x000fe400078e20ff */
[----:B------:R-:W-:-:S03]  /*e720*/  ISETP.GT.U32.AND P4, PT, R219, 0xf, PT ;  /* 0x0000000fdb00780c */ /* 0x000fc60003f84070 */
[----:B--2---:R2:W-:Y:S10]  /*e730*/  STS.128 [R79], R52 ;  /* 0x000000344f007388 */ /* 0x0045f40000000c00 */
[----:B------:R-:W-:Y:S05]  /*e740*/  @P4 BRA `(.L_x_132) ;  /* 0x00000004002c4947 */ /* 0x000fea0003800000 */
[----:B------:R-:W-:-:S05]  /*e750*/  IMAD.WIDE R58, R4, 0x10, R58 ;  /* 0x00000010043a7825 */ /* 0x000fca00078e023a */
[----:B--2---:R-:W2:Y:S01]  /*e760*/  LDG.E.128 R52, desc[UR8][R58.64] ;  /* 0x000000083a347981 */ /* 0x004ea2000c1e1d00 */
[----:B------:R-:W-:Y:S01]  /*e770*/  IMAD R79, R4, 0x10, R79 ;  /* 0x00000010044f7824 */ /* 0x000fe200078e024f */
[----:B------:R-:W-:-:S04]  /*e780*/  ISETP.GT.U32.AND P4, PT, R217, 0xf, PT ;  /* 0x0000000fd900780c */ /* 0x000fc80003f84070 */
[----:B--2---:R3:W-:Y:S09]  /*e790*/  STS.128 [R79], R52 ;  /* 0x000000344f007388 */ /* 0x0047f20000000c00 */
[----:B------:R-:W-:Y:S05]  /*e7a0*/  @P4 BRA `(.L_x_132) ;  /* 0x0000000400144947 */ /* 0x000fea0003800000 */
[----:B------:R-:W-:-:S05]  /*e7b0*/  IMAD.WIDE R58, R4, 0x10, R58 ;  /* 0x00000010043a7825 */ /* 0x000fca00078e023a */
[----:B---3--:R-:W2:Y:S01]  /*e7c0*/  LDG.E.128 R52, desc[UR8][R58.64] ;  /* 0x000000083a347981 */ /* 0x008ea2000c1e1d00 */
[----:B------:R-:W-:Y:S02]  /*e7d0*/  LEA R79, R4, R79, 0x4 ;  /* 0x0000004f044f7211 */ /* 0x000fe400078e20ff */
[----:B------:R-:W-:-:S03]  /*e7e0*/  ISETP.GT.U32.AND P4, PT, R215, 0xf, PT ;  /* 0x0000000fd700780c */ /* 0x000fc60003f84070 */
[----:B--2---:R4:W-:Y:S10]  /*e7f0*/  STS.128 [R79], R52 ;  /* 0x000000344f007388 */ /* 0x0049f40000000c00 */
[----:B------:R-:W-:Y:S05]  /*e800*/  @P4 BRA `(.L_x_132) ;  /* 0x0000000000fc4947 */ /* 0x000fea0003800000 */
[----:B----4-:R-:W-:-:S06]  /*e810*/  IMAD.WIDE R52, R4, 0x10, R58 ;  /* 0x0000001004347825 */ /* 0x010fcc00078e023a */
[----:B------:R-:W2:Y:S01]  /*e820*/  LDG.E.128 R52, desc[UR8][R52.64] ;  /* 0x0000000834347981 */ /* 0x000ea2000c1e1d00 */
[----:B------:R-:W-:Y:S02]  /*e830*/  LEA R79, R4, R79, 0x4 ;  /* 0x0000004f044f7211 */ /* 0x000fe400078e20ff */
[----:B------:R-:W-:-:S03]  /*e840*/  ISETP.GT.U32.AND P4, PT, R213, 0xf, PT ;  /* 0x0000000fd500780c */ /* 0x000fc60003f84070 */
[----:B--2---:R0:W-:Y:S10]  /*e850*/  STS.128 [R79], R52 ;  /* 0x000000344f007388 */ /* 0x0041f40000000c00 */
[----:B------:R-:W-:Y:S05]  /*e860*/  @P4 BRA `(.L_x_132) ;  /* 0x0000000000e44947 */ /* 0x000fea0003800000 */
[----:B0-----:R-:W-:-:S06]  /*e870*/  IMAD.WIDE.U32 R52, R213, 0x10, R56 ;  /* 0x00000010d5347825 */ /* 0x001fcc00078e0038 */
[----:B------:R-:W2:Y:S01]  /*e880*/  LDG.E.128 R52, desc[UR8][R52.64] ;  /* 0x0000000834347981 */ /* 0x000ea2000c1e1d00 */
[----:B------:R-:W-:Y:S01]  /*e890*/  IMAD R79, R4, 0x10, R79 ;  /* 0x00000010044f7824 */ /* 0x000fe200078e024f */
[----:B------:R-:W-:-:S04]  /*e8a0*/  ISETP.GT.U32.AND P4, PT, R211, 0xf, PT ;  /* 0x0000000fd300780c */ /* 0x000fc80003f84070 */
[----:B--2---:R0:W-:Y:S09]  /*e8b0*/  STS.128 [R79], R52 ;  /* 0x000000344f007388 */ /* 0x0041f20000000c00 */
[----:B------:R-:W-:Y:S05]  /*e8c0*/  @P4 BRA `(.L_x_132) ;  /* 0x0000000000cc4947 */ /* 0x000fea0003800000 */
[----:B0-----:R-:W-:-:S06]  /*e8d0*/  IMAD.WIDE.U32 R52, R211, 0x10, R56 ;  /* 0x00000010d3347825 */ /* 0x001fcc00078e0038 */
[----:B------:R-:W2:Y:S01]  /*e8e0*/  LDG.E.128 R52, desc[UR8][R52.64] ;  /* 0x0000000834347981 */ /* 0x000ea2000c1e1d00 */
[----:B------:R-:W-:Y:S02]  /*e8f0*/  LEA R79, R4, R79, 0x4 ;  /* 0x0000004f044f7211 */ /* 0x000fe400078e20ff */
[----:B------:R-:W-:-:S03]  /*e900*/  ISETP.GT.U32.AND P4, PT, R5, 0xf, PT ;  /* 0x0000000f0500780c */ /* 0x000fc60003f84070 */
[----:B--2---:R0:W-:Y:S10]  /*e910*/  STS.128 [R79], R52 ;  /* 0x000000344f007388 */ /* 0x0041f40000000c00 */
        /* <DEDUP_REMOVED lines=46> */
.L_x_132:
[----:B------:R-:W-:Y:S05]  /*ec00*/  BSYNC.RECONVERGENT B1 ;  /* 0x0000000000017941 */ /* 0x000fea0003800200 */
.L_x_131:
[----:B------:R-:W-:-:S13]  /*ec10*/  ISETP.GT.U32.AND P4, PT, R212, 0x1f, PT ;  /* 0x0000001fd400780c */ /* 0x000fda0003f84070 */
[----:B------:R-:W-:Y:S05]  /*ec20*/  @P4 BRA `(.L_x_130) ;  /* 0x000000d0001c4947 */ /* 0x000fea0003800000 */
[----:B------:R-:W-:Y:S04]  /*ec30*/  BSSY.RECONVERGENT B1, `(.L_x_133) ;  /* 0x0000069000017945 */ /* 0x000fe80003800200 */
[----:B------:R-:W-:Y:S05]  /*ec40*/  @P1 BRA `(.L_x_134) ;  /* 0x00000004009c1947 */ /* 0x000fea0003800000 */
[----:B01234-:R-:W-:-:S05]  /*ec50*/  IMAD R52, R212, R61, RZ ;  /* 0x0000003dd4347224 */ /* 0x01ffca00078e02ff */
        /* <DEDUP_REMOVED lines=11> */
[----:B------:R-:W-:-:S04]  /*ed10*/  LEA R11, R0, UR6, 0x4 ;  /* 0x00000006000b7c11 */ /* 0x000fc8000f8e20ff */
[----:B------:R-:W-:-:S05]  /*ed20*/  LEA R79, R212, R11, 0x8 ;  /* 0x0000000bd44f7211 */ /* 0x000fca00078e40ff */
        /* <DEDUP_REMOVED lines=89> */
.L_x_134:
[----:B------:R-:W-:Y:S05]  /*f2c0*/  BSYNC.RECONVERGENT B1 ;  /* 0x0000000000017941 */ /* 0x000fea0003800200 */
.L_x_133:
        /* <DEDUP_REMOVED lines=107> */
.L_x_136:
[----:B------:R-:W-:Y:S05]  /*f980*/  BSYNC.RECONVERGENT B1 ;  /* 0x0000000000017941 */ /* 0x000fea0003800200 */
.L_x_135:
        /* <DEDUP_REMOVED lines=107> */
.L_x_138:
[----:B------:R-:W-:Y:S05]  /*10040*/  BSYNC.RECONVERGENT B1 ;  /* 0x0000000000017941 */ /* 0x000fea0003800200 */
.L_x_137:
        /* <DEDUP_REMOVED lines=107> */
.L_x_140:
[----:B------:R-:W-:Y:S05]  /*10700*/  BSYNC.RECONVERGENT B1 ;  /* 0x0000000000017941 */ /* 0x000fea0003800200 */
.L_x_139:
        /* <DEDUP_REMOVED lines=107> */
.L_x_142:
[----:B------:R-:W-:Y:S05]  /*10dc0*/  BSYNC.RECONVERGENT B1 ;  /* 0x0000000000017941 */ /* 0x000fea0003800200 */
.L_x_141:
        /* <DEDUP_REMOVED lines=107> */
.L_x_144:
[----:B------:R-:W-:Y:S05]  /*11480*/  BSYNC.RECONVERGENT B1 ;  /* 0x0000000000017941 */ /* 0x000fea0003800200 */
.L_x_143:
        /* <DEDUP_REMOVED lines=107> */
.L_x_146:
[----:B------:R-:W-:Y:S05]  /*11b40*/  BSYNC.RECONVERGENT B1 ;  /* 0x0000000000017941 */ /* 0x000fea0003800200 */
.L_x_145:
        /* <DEDUP_REMOVED lines=107> */
.L_x_148:
[----:B------:R-:W-:Y:S05]  /*12200*/  BSYNC.RECONVERGENT B1 ;  /* 0x0000000000017941 */ /* 0x000fea0003800200 */
.L_x_147:
        /* <DEDUP_REMOVED lines=107> */
.L_x_150:
[----:B------:R-:W-:Y:S05]  /*128c0*/  BSYNC.RECONVERGENT B1 ;  /* 0x0000000000017941 */ /* 0x000fea0003800200 */
.L_x_149:
        /* <DEDUP_REMOVED lines=107> */
.L_x_152:
[----:B------:R-:W-:Y:S05]  /*12f80*/  BSYNC.RECONVERGENT B1 ;  /* 0x0000000000017941 */ /* 0x000fea0003800200 */
.L_x_151:
        /* <DEDUP_REMOVED lines=107> */
.L_x_154:
[----:B------:R-:W-:Y:S05]  /*13640*/  BSYNC.RECONVERGENT B1 ;  /* 0x0000000000017941 */ /* 0x000fea0003800200 */
.L_x_153:
        /* <DEDUP_REMOVED lines=107> */
.L_x_156:
[----:B------:R-:W-:Y:S05]  /*13d00*/  BSYNC.RECONVERGENT B1 ;  /* 0x0000000000017941 */ /* 0x000fea0003800200 */
.L_x_155:
        /* <DEDUP_REMOVED lines=107> */
.L_x_158:
[----:B------:R-:W-:Y:S05]  /*143c0*/  BSYNC.RECONVERGENT B1 ;  /* 0x0000000000017941 */ /* 0x000fea0003800200 */
.L_x_157:
        /* <DEDUP_REMOVED lines=107> */
.L_x_160:
[----:B------:R-:W-:Y:S05]  /*14a80*/  BSYNC.RECONVERGENT B1 ;  /* 0x0000000000017941 */ /* 0x000fea0003800200 */
.L_x_159:
        /* <DEDUP_REMOVED lines=107> */
.L_x_162:
[----:B------:R-:W-:Y:S05]  /*15140*/  BSYNC.RECONVERGENT B1 ;  /* 0x0000000000017941 */ /* 0x000fea0003800200 */
.L_x_161:
        /* <DEDUP_REMOVED lines=107> */
.L_x_164:
[----:B------:R-:W-:Y:S05]  /*15800*/  BSYNC.RECONVERGENT B1 ;  /* 0x0000000000017941 */ /* 0x000fea0003800200 */
.L_x_163:
        /* <DEDUP_REMOVED lines=107> */
.L_x_166:
[----:B------:R-:W-:Y:S05]  /*15ec0*/  BSYNC.RECONVERGENT B1 ;  /* 0x0000000000017941 */ /* 0x000fea0003800200 */
.L_x_165:
        /* <DEDUP_REMOVED lines=107> */
.L_x_168:
[----:B------:R-:W-:Y:S05]  /*16580*/  BSYNC.RECONVERGENT B1 ;  /* 0x0000000000017941 */ /* 0x000fea0003800200 */
.L_x_167:
        /* <DEDUP_REMOVED lines=107> */
.L_x_170:
[----:B------:R-:W-:Y:S05]  /*16c40*/  BSYNC.RECONVERGENT B1 ;  /* 0x0000000000017941 */ /* 0x000fea0003800200 */
.L_x_169:
        /* <DEDUP_REMOVED lines=107> */
.L_x_172:
[----:B------:R-:W-:Y:S05]  /*17300*/  BSYNC.RECONVERGENT B1 ;  /* 0x0000000000017941 */ /* 0x000fea0003800200 */
.L_x_171:
[----:B------:R-:W-:-:S13]  /*17310*/  ISETP.GT.U32.AND P4, PT, R166, 0x1f, PT ;  /* 0x0000001fa600780c */ /* 0x000fda0003f84070 */
[----:B------:R-:W-:Y:S05]  /*17320*/  @P4 BRA `(.L_x_130) ;  /* 0x00000048005c4947 */ /* 0x000fea0003800000 */
[----:B------:R-:W-:Y:S04]  /*17330*/  BSSY.RECONVERGENT B1, `(.L_x_173) ;  /* 0x0000068000017945 */ /* 0x000fe80003800200 */
[----:B------:R-:W-:Y:S05]  /*17340*/  @P1 BRA `(.L_x_174) ;  /* 0x0000000400981947 */ /* 0x000fea0003800000 */
[----:B------:R-:W-:-:S04]  /*17350*/  IADD3 R11, P4, PT, R18, R77, RZ ;  /* 0x0000004d120b7210 */ /* 0x000fc80007f9e0ff */
[----:B01234-:R-:W-:Y:S02]  /*17360*/  LEA.HI.X.SX32 R52, R18, R63, 0x1, P4 ;  /* 0x0000003f12347211 */ /* 0x01ffe400020f0eff */
        /* <DEDUP_REMOVED lines=100> */
.L_x_174:
[----:B------:R-:W-:Y:S05]  /*179b0*/  BSYNC.RECONVERGENT B1 ;  /* 0x0000000000017941 */ /* 0x000fea0003800200 */
.L_x_173:
        /* <DEDUP_REMOVED lines=106> */
.L_x_176:
[----:B------:R-:W-:Y:S05]  /*18060*/  BSYNC.RECONVERGENT B1 ;  /* 0x0000000000017941 */ /* 0x000fea0003800200 */
.L_x_175:
        /* <DEDUP_REMOVED lines=106> */
.L_x_178:
[----:B------:R-:W-:Y:S05]  /*18710*/  BSYNC.RECONVERGENT B1 ;  /* 0x0000000000017941 */ /* 0x000fea0003800200 */
.L_x_177:
        /* <DEDUP_REMOVED lines=106> */
.L_x_180:
[----:B------:R-:W-:Y:S05]  /*18dc0*/  BSYNC.RECONVERGENT B1 ;  /* 0x0000000000017941 */ /* 0x000fea0003800200 */
.L_x_179:
        /* <DEDUP_REMOVED lines=106> */
.L_x_182:
[----:B------:R-:W-:Y:S05]  /*19470*/  BSYNC.RECONVERGENT B1 ;  /* 0x0000000000017941 */ /* 0x000fea0003800200 */
.L_x_181:
        /* <DEDUP_REMOVED lines=107> */
.L_x_184:
[----:B------:R-:W-:Y:S05]  /*19b30*/  BSYNC.RECONVERGENT B1 ;  /* 0x0000000000017941 */ /* 0x000fea0003800200 */
.L_x_183:
        /* <DEDUP_REMOVED lines=107> */
.L_x_186:
[----:B------:R-:W-:Y:S05]  /*1a1f0*/  BSYNC.RECONVERGENT B1 ;  /* 0x0000000000017941 */ /* 0x000fea0003800200 */
.L_x_185:
        /* <DEDUP_REMOVED lines=106> */
.L_x_188:
[----:B------:R-:W-:Y:S05]  /*1a8a0*/  BSYNC.RECONVERGENT B1 ;  /* 0x0000000000017941 */ /* 0x000fea0003800200 */
.L_x_187:
        /* <DEDUP_REMOVED lines=107> */
.L_x_190:
[----:B------:R-:W-:Y:S05]  /*1af60*/  BSYNC.RECONVERGENT B1 ;  /* 0x0000000000017941 */ /* 0x000fea0003800200 */
.L_x_189:
        /* <DEDUP_REMOVED lines=106> */
.L_x_192:
[----:B------:R-:W-:Y:S05]  /*1b610*/  BSYNC.RECONVERGENT B1 ;  /* 0x0000000000017941 */ /* 0x000fea0003800200 */
.L_x_191:
        /* <DEDUP_REMOVED lines=104> */
.L_x_130:
[----:B------:R-:W-:Y:S05]  /*1bca0*/  BSYNC.RECONVERGENT B0 ;  /* 0x0000000000007941 */ /* 0x000fea0003800200 */
.L_x_129:
[----:B------:R-:W-:Y:S01]  /*1bcb0*/  BAR.SYNC.DEFER_BLOCKING 0x0 ;  /* 0x0000000000007b1d */ /* 0x000fe20000010000 */
[----:B------:R-:W-:-:S04]  /*1bcc0*/  UIADD3 UR4, UPT, UPT, UR4, 0x20, URZ ;  /* 0x0000002004047890 */ /* 0x000fc8000fffe0ff */
[----:B------:R-:W-:Y:S01]  /*1bcd0*/  UISETP.GE.AND UP0, UPT, UR4, UR16, UPT ;  /* 0x000000100400728c */ /* 0x000fe2000bf06270 */
[----:B01234-:R-:W-:Y:S04]  /*1bce0*/  LDS.128 R76, [R6] ;  /* 0x00000000064c7984 */ /* 0x01ffe80000000c00 */
[----:B------:R-:W0:Y:S04]  /*1bcf0*/  LDS.128 R52, [R11] ;  /* 0x000000000b347984 */ /* 0x000e280000000c00 */
[----:B------:R-:W1:Y:S04]  /*1bd00*/  LDS.128 R88, [R6+0x80] ;  /* 0x0000800006587984 */ /* 0x000e680000000c00 */
[----:B------:R-:W2:Y:S04]  /*1bd10*/  LDS.128 R92, [R6+0x100] ;  /* 0x00010000065c7984 */ /* 0x000ea80000000c00 */
[----:B------:R-:W3:Y:S04]  /*1bd20*/  LDS.128 R60, [R6+0x180] ;  /* 0x00018000063c7984 */ /* 0x000ee80000000c00 */
[----:B------:R-:W4:Y:S04]  /*1bd30*/  LDS.128 R56, [R11+0x100] ;  /* 0x000100000b387984 */ /* 0x000f280000000c00 */
[----:B------:R-:W5:Y:S01]  /*1bd40*/  LDS.128 R96, [R11+0x200] ;  /* 0x000200000b607984 */ /* 0x000f620000000c00 */
[C---:B0-----:R-:W-:Y:S01]  /*1bd50*/  FFMA R65, R76.reuse, R52, R65 ;  /* 0x000000344c417223 */ /* 0x041fe20000000041 */
[C---:B------:R-:W-:Y:S01]  /*1bd60*/  FFMA R64, R76.reuse, R53, R64 ;  /* 0x000000354c407223 */ /* 0x040fe20000000040 */
[C---:B------:R-:W-:Y:S01]  /*1bd70*/  FFMA R67, R76.reuse, R54, R67 ;  /* 0x000000364c437223 */ /* 0x040fe20000000043 */
[----:B------:R-:W-:Y:S01]  /*1bd80*/  FFMA R66, R76, R55, R66 ;  /* 0x000000374c427223 */ /* 0x000fe20000000042 */
[C---:B-1----:R-:W-:Y:S01]  /*1bd90*/  FFMA R85, R88.reuse, R52, R69 ;  /* 0x0000003458557223 */ /* 0x042fe20000000045 */
[C---:B------:R-:W-:Y:S01]  /*1bda0*/  FFMA R76, R88.reuse, R53, R68 ;  /* 0x00000035584c7223 */ /* 0x040fe20000000044 */
[C---:B------:R-:W-:Y:S01]  /*1bdb0*/  FFMA R87, R88.reuse, R54, R71 ;  /* 0x0000003658577223 */ /* 0x040fe20000000047 */
[----:B------:R-:W-:Y:S01]  /*1bdc0*/  FFMA R88, R88, R55, R70 ;  /* 0x0000003758587223 */ /* 0x000fe20000000046 */
[C---:B--2---:R-:W-:Y:S01]  /*1bdd0*/  FFMA R73, R92.reuse, R52, R73 ;  /* 0x000000345c497223 */ /* 0x044fe20000000049 */
[C---:B------:R-:W-:Y:S01]  /*1bde0*/  FFMA R72, R92.reuse, R53, R72 ;  /* 0x000000355c487223 */ /* 0x040fe20000000048 */
[C---:B------:R-:W-:Y:S01]  /*1bdf0*/  FFMA R75, R92.reuse, R54, R75 ;  /* 0x000000365c4b7223 */ /* 0x040fe2000000004b */
[----:B------:R-:W-:Y:S01]  /*1be00*/  FFMA R74, R92, R55, R74 ;  /* 0x000000375c4a7223 */ /* 0x000fe2000000004a */
[C---:B---3--:R-:W-:Y:S01]  /*1be10*/  FFMA R81, R60.reuse, R52, R81 ;  /* 0x000000343c517223 */ /* 0x048fe20000000051 */
[C---:B------:R-:W-:Y:S01]  /*1be20*/  FFMA R82, R60.reuse, R53, R82 ;  /* 0x000000353c527223 */ /* 0x040fe20000000052 */
[C---:B------:R-:W-:Y:S01]  /*1be30*/  FFMA R83, R60.reuse, R54, R83 ;  /* 0x000000363c537223 */ /* 0x040fe20000000053 */
[----:B------:R-:W0:Y:S01]  /*1be40*/  LDS.128 R68, [R11+0x300] ;  /* 0x000300000b447984 */ /* 0x000e220000000c00 */
[----:B------:R-:W-:Y:S01]  /*1be50*/  FFMA R60, R60, R55, R80 ;  /* 0x000000373c3c7223 */ /* 0x000fe20000000050 */
[-C--:B----4-:R-:W-:Y:S01]  /*1be60*/  FFMA R65, R56, R77.reuse, R65 ;  /* 0x0000004d38417223 */ /* 0x090fe20000000041 */
[-C--:B------:R-:W-:Y:S01]  /*1be70*/  FFMA R64, R57, R77.reuse, R64 ;  /* 0x0000004d39407223 */ /* 0x080fe20000000040 */
[-C--:B------:R-:W-:Y:S01]  /*1be80*/  FFMA R67, R58, R77.reuse, R67 ;  /* 0x0000004d3a437223 */ /* 0x080fe20000000043 */
[----:B------:R-:W-:Y:S01]  /*1be90*/  FFMA R66, R59, R77, R66 ;  /* 0x0000004d3b427223 */ /* 0x000fe20000000042 */
[-C--:B------:R-:W-:Y:S01]  /*1bea0*/  FFMA R77, R56, R89.reuse, R85 ;  /* 0x00000059384d7223 */ /* 0x080fe20000000055 */
        /* <DEDUP_REMOVED lines=9> */
[----:B------:R-:W-:Y:S01]  /*1bf40*/  LDS.128 R84, [R6+0x10] ;  /* 0x0000100006547984 */ /* 0x000fe20000000c00 */
[-C--:B------:R-:W-:Y:S01]  /*1bf50*/  FFMA R229, R58, R61.reuse, R83 ;  /* 0x0000003d3ae57223 */ /* 0x080fe20000000053 */
[----:B------:R-:W-:Y:S01]  /*1bf60*/  FFMA R60, R59, R61, R60 ;  /* 0x0000003d3b3c7223 */ /* 0x000fe2000000003c */
[-C--:B-----5:R-:W-:Y:S01]  /*1bf70*/  FFMA R61, R96, R78.reuse, R65 ;  /* 0x0000004e603d7223 */ /* 0x0a0fe20000000041 */
[----:B------:R-:W1:Y:S01]  /*1bf80*/  LDS.128 R52, [R11+0x400] ;  /* 0x000400000b347984 */ /* 0x000e620000000c00 */
[-C--:B------:R-:W-:Y:S01]  /*1bf90*/  FFMA R218, R97, R78.reuse, R64 ;  /* 0x0000004e61da7223 */ /* 0x080fe20000000040 */
[-C--:B------:R-:W-:Y:S01]  /*1bfa0*/  FFMA R231, R98, R78.reuse, R67 ;  /* 0x0000004e62e77223 */ /* 0x080fe20000000043 */
[----:B------:R-:W-:Y:S01]  /*1bfb0*/  FFMA R78, R99, R78, R66 ;  /* 0x0000004e634e7223 */ /* 0x000fe20000000042 */
[----:B------:R-:W2:Y:S01]  /*1bfc0*/  LDS.128 R80, [R6+0x90] ;  /* 0x0000900006507984 */ /* 0x000ea20000000c00 */
[-C--:B------:R-:W-:Y:S01]  /*1bfd0*/  FFMA R77, R96, R90.reuse, R77 ;  /* 0x0000005a604d7223 */ /* 0x080fe2000000004d */
[-C--:B------:R-:W-:Y:S01]  /*1bfe0*/  FFMA R76, R97, R90.reuse, R76 ;  /* 0x0000005a614c7223 */ /* 0x080fe2000000004c */
[-C--:B------:R-:W-:Y:S01]  /*1bff0*/  FFMA R225, R98, R90.reuse, R225 ;  /* 0x0000005a62e17223 */ /* 0x080fe200000000e1 */
[----:B------:R-:W3:Y:S01]  /*1c000*/  LDS.128 R72, [R6+0x110] ;  /* 0x0001100006487984 */ /* 0x000ee20000000c00 */
[----:B------:R-:W-:Y:S01]  /*1c010*/  FFMA R88, R99, R90, R88 ;  /* 0x0000005a63587223 */ /* 0x000fe20000000058 */
[-C--:B------:R-:W-:Y:S01]  /*1c020*/  FFMA R89, R96, R94.reuse, R89 ;  /* 0x0000005e60597223 */ /* 0x080fe20000000059 */
[-C--:B------:R-:W-:Y:S01]  /*1c030*/  FFMA R92, R97, R94.reuse, R92 ;  /* 0x0000005e615c7223 */ /* 0x080fe2000000005c */
[----:B------:R-:W4:Y:S01]  /*1c040*/  LDS.128 R64, [R6+0x190] ;  /* 0x0001900006407984 */ /* 0x000f220000000c00 */
[-C--:B------:R-:W-:Y:S01]  /*1c050*/  FFMA R227, R98, R94.reuse, R227 ;  /* 0x0000005e62e37223 */ /* 0x080fe200000000e3 */
[----:B------:R-:W-:Y:S01]  /*1c060*/  FFMA R214, R99, R94, R214 ;  /* 0x0000005e63d67223 */ /* 0x000fe200000000d6 */
[-C--:B------:R-:W-:Y:S01]  /*1c070*/  FFMA R93, R96, R62.reuse, R93 ;  /* 0x0000003e605d7223 */ /* 0x080fe2000000005d */
[----:B------:R-:W5:Y:S01]  /*1c080*/  LDS.128 R56, [R11+0x500] ;  /* 0x000500000b387984 */ /* 0x000f620000000c00 */
[-C--:B------:R-:W-:Y:S01]  /*1c090*/  FFMA R216, R97, R62.reuse, R216 ;  /* 0x0000003e61d87223 */ /* 0x080fe200000000d8 */
[-C--:B------:R-:W-:Y:S01]  /*1c0a0*/  FFMA R229, R98, R62.reuse, R229 ;  /* 0x0000003e62e57223 */ /* 0x080fe200000000e5 */
[----:B------:R-:W-:Y:S01]  /*1c0b0*/  FFMA R60, R99, R62, R60 ;  /* 0x0000003e633c7223 */ /* 0x000fe2000000003c */
[-C--:B0-----:R-:W-:Y:S01]  /*1c0c0*/  FFMA R61, R68, R79.reuse, R61 ;  /* 0x0000004f443d7223 */ /* 0x081fe2000000003d */
[----:B------:R-:W0:Y:S01]  /*1c0d0*/  LDS.128 R96, [R11+0x600] ;  /* 0x000600000b607984 */ /* 0x000e220000000c00 */
        /* <DEDUP_REMOVED lines=14> */
[----:B------:R-:W-:-:S02]  /*1c1c0*/  FFMA R60, R71, R63, R60 ;  /* 0x0000003f473c7223 */ /* 0x000fc4000000003c */
[----:B------:R-:W0:Y:S01]  /*1c1d0*/  LDS.128 R68, [R11+0x700] ;  /* 0x000700000b447984 */ /* 0x000e220000000c00 */
        /* <DEDUP_REMOVED lines=11> */
[----:B------:R-:W-:Y:S01]  /*1c290*/  FFMA R214, R72, R55, R214 ;  /* 0x0000003748d67223 */ /* 0x000fe200000000d6 */
[C---:B----4-:R-:W-:Y:S01]  /*1c2a0*/  FFMA R93, R64.reuse, R52, R93 ;  /* 0x00000034405d7223 */ /* 0x050fe2000000005d */
[C---:B------:R-:W-:Y:S01]  /*1c2b0*/  FFMA R216, R64.reuse, R53, R216 ;  /* 0x0000003540d87223 */ /* 0x040fe200000000d8 */
[C---:B------:R-:W-:Y:S01]  /*1c2c0*/  FFMA R229, R64.reuse, R54, R229 ;  /* 0x0000003640e57223 */ /* 0x040fe200000000e5 */
[----:B------:R-:W-:Y:S01]  /*1c2d0*/  FFMA R60, R64, R55, R60 ;  /* 0x00000037403c7223 */ /* 0x000fe2000000003c */
[-C--:B-----5:R-:W-:Y:S01]  /*1c2e0*/  FFMA R61, R56, R85.reuse, R61 ;  /* 0x00000055383d7223 */ /* 0x0a0fe2000000003d */
        /* <DEDUP_REMOVED lines=15> */
[-C--:B0-----:R-:W-:Y:S01]  /*1c3e0*/  FFMA R65, R96, R86.reuse, R61 ;  /* 0x0000005660417223 */ /* 0x081fe2000000003d */
[-C--:B------:R-:W-:Y:S01]  /*1c3f0*/  FFMA R218, R97, R86.reuse, R218 ;  /* 0x0000005661da7223 */ /* 0x080fe200000000da */
[-C--:B------:R-:W-:Y:S01]  /*1c400*/  FFMA R231, R98, R86.reuse, R231 ;  /* 0x0000005662e77223 */ /* 0x080fe200000000e7 */
[----:B------:R-:W-:Y:S01]  /*1c410*/  FFMA R86, R99, R86, R78 ;  /* 0x0000005663567223 */ /* 0x000fe2000000004e */
[----:B------:R-:W-:Y:S01]  /*1c420*/  LDS.128 R52, [R11+0x800] ;  /* 0x000800000b347984 */ /* 0x000fe20000000c00 */
[-C--:B------:R-:W-:Y:S01]  /*1c430*/  FFMA R85, R96, R82.reuse, R63 ;  /* 0x0000005260557223 */ /* 0x080fe2000000003f */
[-C--:B------:R-:W-:Y:S01]  /*1c440*/  FFMA R84, R97, R82.reuse, R62 ;  /* 0x0000005261547223 */ /* 0x080fe2000000003e */
[-C--:B------:R-:W-:Y:S01]  /*1c450*/  FFMA R225, R98, R82.reuse, R225 ;  /* 0x0000005262e17223 */ /* 0x080fe200000000e1 */
[----:B------:R-:W0:Y:S01]  /*1c460*/  LDS.128 R76, [R6+0x120] ;  /* 0x00012000064c7984 */ /* 0x000e220000000c00 */
[----:B------:R-:W-:Y:S01]  /*1c470*/  FFMA R64, R99, R82, R64 ;  /* 0x0000005263407223 */ /* 0x000fe20000000040 */
[-C--:B------:R-:W-:Y:S01]  /*1c480*/  FFMA R81, R96, R74.reuse, R81 ;  /* 0x0000004a60517223 */ /* 0x080fe20000000051 */
[-C--:B------:R-:W-:Y:S01]  /*1c490*/  FFMA R72, R97, R74.reuse, R72 ;  /* 0x0000004a61487223 */ /* 0x080fe20000000048 */
[----:B------:R-:W1:Y:S01]  /*1c4a0*/  LDS.128 R92, [R6+0x20] ;  /* 0x00002000065c7984 */ /* 0x000e620000000c00 */
[-C--:B------:R-:W-:Y:S01]  /*1c4b0*/  FFMA R227, R98, R74.reuse, R227 ;  /* 0x0000004a62e37223 */ /* 0x080fe200000000e3 */
[----:B------:R-:W-:Y:S01]  /*1c4c0*/  FFMA R214, R99, R74, R214 ;  /* 0x0000004a63d67223 */ /* 0x000fe200000000d6 */
[-C--:B------:R-:W-:Y:S01]  /*1c4d0*/  FFMA R73, R96, R66.reuse, R73 ;  /* 0x0000004260497223 */ /* 0x080fe20000000049 */
[----:B------:R-:W2:Y:S01]  /*1c4e0*/  LDS.128 R88, [R6+0xa0] ;  /* 0x0000a00006587984 */ /* 0x000ea20000000c00 */
[-C--:B------:R-:W-:Y:S01]  /*1c4f0*/  FFMA R216, R97, R66.reuse, R216 ;  /* 0x0000004261d87223 */ /* 0x080fe200000000d8 */
[-C--:B------:R-:W-:Y:S01]  /*1c500*/  FFMA R229, R98, R66.reuse, R229 ;  /* 0x0000004262e57223 */ /* 0x080fe200000000e5 */
[----:B------:R-:W-:Y:S01]  /*1c510*/  FFMA R80, R99, R66, R80 ;  /* 0x0000004263507223 */ /* 0x000fe20000000050 */
[----:B------:R-:W3:Y:S01]  /*1c520*/  LDS.128 R56, [R6+0x1a0] ;  /* 0x0001a00006387984 */ /* 0x000ee20000000c00 */
[C---:B------:R-:W-:Y:S01]  /*1c530*/  FFMA R81, R68.reuse, R75, R81 ;  /* 0x0000004b44517223 */ /* 0x040fe20000000051 */
        /* <DEDUP_REMOVED lines=10> */
[----:B------:R-:W-:Y:S01]  /*1c5e0*/  FFMA R65, R68, R87, R65 ;  /* 0x0000005744417223 */ /* 0x000fe20000000041 */
[-C--:B------:R-:W-:Y:S01]  /*1c5f0*/  FFMA R72, R69, R75.reuse, R72 ;  /* 0x0000004b45487223 */ /* 0x080fe20000000048 */
[CC--:B------:R-:W-:Y:S01]  /*1c600*/  FFMA R227, R70.reuse, R75.reuse, R227 ;  /* 0x0000004b46e37223 */ /* 0x0c0fe200000000e3 */
[----:B------:R-:W-:Y:S01]  /*1c610*/  FFMA R214, R71, R75, R214 ;  /* 0x0000004b47d67223 */ /* 0x000fe200000000d6 */
[-C--:B------:R-:W-:Y:S01]  /*1c620*/  FFMA R218, R69, R87.reuse, R218 ;  /* 0x0000005745da7223 */ /* 0x080fe200000000da */
[-C--:B------:R-:W-:Y:S01]  /*1c630*/  FFMA R231, R70, R87.reuse, R231 ;  /* 0x0000005746e77223 */ /* 0x080fe200000000e7 */
[----:B------:R-:W-:-:S02]  /*1c640*/  FFMA R86, R71, R87, R86 ;  /* 0x0000005747567223 */ /* 0x000fc40000000056 */
[----:B------:R-:W-:Y:S01]  /*1c650*/  LDS.128 R68, [R6+0xb0] ;  /* 0x0000b00006447984 */ /* 0x000fe20000000c00 */
[C---:B0-----:R-:W-:Y:S01]  /*1c660*/  FFMA R67, R76.reuse, R52, R81 ;  /* 0x000000344c437223 */ /* 0x041fe20000000051 */
[C---:B------:R-:W-:Y:S02]  /*1c670*/  FFMA R72, R76.reuse, R53, R72 ;  /* 0x000000354c487223 */ /* 0x040fe40000000048 */
[----:B------:R-:W0:Y:S01]  /*1c680*/  LDS.128 R80, [R11+0xb00] ;  /* 0x000b00000b507984 */ /* 0x000e220000000c00 */
[----:B------:R-:W-:Y:S01]  /*1c690*/  FFMA R227, R76, R54, R227 ;  /* 0x000000364ce37223 */ /* 0x000fe200000000e3 */
[----:B-1----:R-:W-:Y:S01]  /*1c6a0*/  FFMA R65, R92, R52, R65 ;  /* 0x000000345c417223 */ /* 0x002fe20000000041 */
[----:B------:R-:W-:Y:S01]  /*1c6b0*/  FFMA R214, R76, R55, R214 ;  /* 0x000000374cd67223 */ /* 0x000fe200000000d6 */
[CC--:B------:R-:W-:Y:S01]  /*1c6c0*/  FFMA R218, R92.reuse, R53.reuse, R218 ;  /* 0x000000355cda7223 */ /* 0x0c0fe200000000da */
        /* <DEDUP_REMOVED lines=9> */
[----:B----4-:R-:W-:Y:S01]  /*1c760*/  FFMA R65, R60, R93, R65 ;  /* 0x0000005d3c417223 */ /* 0x010fe20000000041 */
        /* <DEDUP_REMOVED lines=11> */
[CC--:B------:R-:W-:Y:S01]  /*1c820*/  FFMA R229, R62.reuse, R57.reuse, R229 ;  /* 0x000000393ee57223 */ /* 0x0c0fe200000000e5 */
[----:B------:R-:W-:Y:S01]  /*1c830*/  FFMA R88, R63, R57, R66 ;  /* 0x000000393f587223 */ /* 0x000fe20000000042 */
[-C--:B------:R-:W-:Y:S01]  /*1c840*/  FFMA R218, R61, R93.reuse, R218 ;  /* 0x0000005d3dda7223 */ /* 0x080fe200000000da */
[-C--:B------:R-:W-:Y:S01]  /*1c850*/  FFMA R231, R62, R93.reuse, R231 ;  /* 0x0000005d3ee77223 */ /* 0x080fe200000000e7 */
[----:B------:R-:W-:Y:S01]  /*1c860*/  FFMA R86, R63, R93, R86 ;  /* 0x0000005d3f567223 */ /* 0x000fe20000000056 */
[-C--:B-----5:R-:W-:Y:S01]  /*1c870*/  FFMA R57, R96, R94.reuse, R65 ;  /* 0x0000005e60397223 */ /* 0x0a0fe20000000041 */
[----:B------:R-:W-:Y:S01]  /*1c880*/  LDS.128 R72, [R6+0x30] ;  /* 0x0000300006487984 */ /* 0x000fe20000000c00 */
[-C--:B------:R-:W-:Y:S01]  /*1c890*/  FFMA R218, R97, R94.reuse, R218 ;  /* 0x0000005e61da7223 */ /* 0x080fe200000000da */
[-C--:B------:R-:W-:Y:S01]  /*1c8a0*/  FFMA R231, R98, R94.reuse, R231 ;  /* 0x0000005e62e77223 */ /* 0x080fe200000000e7 */
[----:B------:R-:W-:Y:S01]  /*1c8b0*/  FFMA R94, R99, R94, R86 ;  /* 0x0000005e635e7223 */ /* 0x000fe20000000056 */
[----:B------:R-:W1:Y:S01]  /*1c8c0*/  LDS.128 R52, [R11+0xc00] ;  /* 0x000c00000b347984 */ /* 0x000e620000000c00 */
[-C--:B------:R-:W-:Y:S01]  /*1c8d0*/  FFMA R93, R96, R90.reuse, R85 ;  /* 0x0000005a605d7223 */ /* 0x080fe20000000055 */
[-C--:B------:R-:W-:Y:S01]  /*1c8e0*/  FFMA R92, R97, R90.reuse, R84 ;  /* 0x0000005a615c7223 */ /* 0x080fe20000000054 */
[-C--:B------:R-:W-:Y:S01]  /*1c8f0*/  FFMA R225, R98, R90.reuse, R225 ;  /* 0x0000005a62e17223 */ /* 0x080fe200000000e1 */
[----:B------:R-:W2:Y:S01]  /*1c900*/  LDS.128 R64, [R6+0x130] ;  /* 0x0001300006407984 */ /* 0x000ea20000000c00 */
[----:B------:R-:W-:Y:S01]  /*1c910*/  FFMA R56, R99, R90, R56 ;  /* 0x0000005a63387223 */ /* 0x000fe20000000038 */
[----:B------:R-:W-:Y:S01]  /*1c920*/  FFMA R76, R97, R78, R76 ;  /* 0x0000004e614c7223 */ /* 0x000fe2000000004c */
[C---:B------:R-:W-:Y:S01]  /*1c930*/  FFMA R77, R96.reuse, R58, R77 ;  /* 0x0000003a604d7223 */ /* 0x040fe2000000004d */
[----:B------:R-:W3:Y:S01]  /*1c940*/  LDS.128 R60, [R6+0x1b0] ;  /* 0x0001b000063c7984 */ /* 0x000ee20000000c00 */
[-C--:B------:R-:W-:Y:S01]  /*1c950*/  FFMA R89, R96, R78.reuse, R89 ;  /* 0x0000004e60597223 */ /* 0x080fe20000000059 */
[CC--:B------:R-:W-:Y:S01]  /*1c960*/  FFMA R227, R98.reuse, R78.reuse, R227 ;  /* 0x0000004e62e37223 */ /* 0x0c0fe200000000e3 */
[----:B------:R-:W-:Y:S01]  /*1c970*/  FFMA R214, R99, R78, R214 ;  /* 0x0000004e63d67223 */ /* 0x000fe200000000d6 */
[----:B------:R-:W4:Y:S01]  /*1c980*/  LDS.128 R84, [R11+0xd00] ;  /* 0x000d00000b547984 */ /* 0x000f220000000c00 */
[-C--:B------:R-:W-:Y:S01]  /*1c990*/  FFMA R216, R97, R58.reuse, R216 ;  /* 0x0000003a61d87223 */ /* 0x080fe200000000d8 */
[-C--:B------:R-:W-:Y:S01]  /*1c9a0*/  FFMA R229, R98, R58.reuse, R229 ;  /* 0x0000003a62e57223 */ /* 0x080fe200000000e5 */
[----:B------:R-:W-:Y:S01]  /*1c9b0*/  FFMA R88, R99, R58, R88 ;  /* 0x0000003a63587223 */ /* 0x000fe20000000058 */
[-C--:B0-----:R-:W-:Y:S01]  /*1c9c0*/  FFMA R93, R80, R91.reuse, R93 ;  /* 0x0000005b505d7223 */ /* 0x081fe2000000005d */
[-C--:B------:R-:W-:Y:S01]  /*1c9d0*/  FFMA R92, R81, R91.reuse, R92 ;  /* 0x0000005b515c7223 */ /* 0x080fe2000000005c */
[-C--:B------:R-:W-:Y:S01]  /*1c9e0*/  FFMA R225, R82, R91.reuse, R225 ;  /* 0x0000005b52e17223 */ /* 0x080fe200000000e1 */
[----:B------:R-:W-:Y:S01]  /*1c9f0*/  FFMA R56, R83, R91, R56 ;  /* 0x0000005b53387223 */ /* 0x000fe20000000038 */
[-C--:B------:R-:W-:Y:S01]  /*1ca00*/  FFMA R89, R80, R79.reuse, R89 ;  /* 0x0000004f50597223 */ /* 0x080fe20000000059 */
[-C--:B------:R-:W-:Y:S01]  /*1ca10*/  FFMA R58, R81, R79.reuse, R76 ;  /* 0x0000004f513a7223 */ /* 0x080fe2000000004c */
[-C--:B------:R-:W-:Y:S01]  /*1ca20*/  FFMA R227, R82, R79.reuse, R227 ;  /* 0x0000004f52e37223 */ /* 0x080fe200000000e3 */
[----:B------:R-:W-:Y:S01]  /*1ca30*/  FFMA R214, R83, R79, R214 ;  /* 0x0000004f53d67223 */ /* 0x000fe200000000d6 */
[C---:B------:R-:W-:Y:S01]  /*1ca40*/  FFMA R91, R80.reuse, R59, R77 ;  /* 0x0000003b505b7223 */ /* 0x040fe2000000004d */
[-C--:B------:R-:W-:Y:S01]  /*1ca50*/  FFMA R57, R80, R95.reuse, R57 ;  /* 0x0000005f50397223 */ /* 0x080fe20000000039 */
[----:B------:R-:W0:Y:S01]  /*1ca60*/  LDS.128 R76, [R11+0xe00] ;  /* 0x000e00000b4c7984 */ /* 0x000e220000000c00 */
[-C--:B------:R-:W-:Y:S01]  /*1ca70*/  FFMA R218, R81, R95.reuse, R218 ;  /* 0x0000005f51da7223 */ /* 0x080fe200000000da */
[CC--:B------:R-:W-:Y:S01]  /*1ca80*/  FFMA R231, R82.reuse, R95.reuse, R231 ;  /* 0x0000005f52e77223 */ /* 0x0c0fe200000000e7 */
[----:B------:R-:W-:Y:S01]  /*1ca90*/  FFMA R94, R83, R95, R94 ;  /* 0x0000005f535e7223 */ /* 0x000fe2000000005e */
[-C--:B------:R-:W-:Y:S01]  /*1caa0*/  FFMA R216, R81, R59.reuse, R216 ;  /* 0x0000003b51d87223 */ /* 0x080fe200000000d8 */
[-C--:B------:R-:W-:Y:S01]  /*1cab0*/  FFMA R229, R82, R59.reuse, R229 ;  /* 0x0000003b52e57223 */ /* 0x080fe200000000e5 */
[----:B------:R-:W-:Y:S01]  /*1cac0*/  FFMA R88, R83, R59, R88 ;  /* 0x0000003b53587223 */ /* 0x000fe20000000058 */
[----:B------:R-:W-:Y:S04]  /*1cad0*/  LDS.128 R96, [R6+0xc0] ;  /* 0x0000c00006607984 */ /* 0x000fe80000000c00 */
[----:B------:R-:W5:Y:S01]  /*1cae0*/  LDS.128 R80, [R11+0xf00] ;  /* 0x000f00000b507984 */ /* 0x000f620000000c00 */
[----:B-1----:R-:W-:Y:S01]  /*1caf0*/  FFMA R57, R72, R52, R57 ;  /* 0x0000003448397223 */ /* 0x002fe20000000039 */
[----:B------:R-:W-:Y:S01]  /*1cb00*/  FFMA R56, R68, R55, R56 ;  /* 0x0000003744387223 */ /* 0x000fe20000000038 */
[CC--:B------:R-:W-:Y:S01]  /*1cb10*/  FFMA R218, R72.reuse, R53.reuse, R218 ;  /* 0x0000003548da7223 */ /* 0x0c0fe200000000da */
[----:B------:R-:W-:Y:S01]  /*1cb20*/  FFMA R231, R72, R54, R231 ;  /* 0x0000003648e77223 */ /* 0x000fe200000000e7 */
[----:B--2---:R-:W-:Y:S01]  /*1cb30*/  FFMA R58, R64, R53, R58 ;  /* 0x00000035403a7223 */ /* 0x004fe2000000003a */
[----:B------:R-:W-:Y:S01]  /*1cb40*/  FFMA R94, R72, R55, R94 ;  /* 0x00000037485e7223 */ /* 0x000fe2000000005e */
[C---:B------:R-:W-:Y:S01]  /*1cb50*/  FFMA R93, R68.reuse, R52, R93 ;  /* 0x00000034445d7223 */ /* 0x040fe2000000005d */
[C---:B------:R-:W-:Y:S01]  /*1cb60*/  FFMA R92, R68.reuse, R53, R92 ;  /* 0x00000035445c7223 */ /* 0x040fe2000000005c */
[----:B------:R-:W-:Y:S01]  /*1cb70*/  FFMA R225, R68, R54, R225 ;  /* 0x0000003644e17223 */ /* 0x000fe200000000e1 */
        /* <DEDUP_REMOVED lines=9> */
[C---:B------:R-:W-:Y:S01]  /*1cc10*/  FFMA R68, R85.reuse, R65, R58 ;  /* 0x0000004155447223 */ /* 0x040fe2000000003a */
[-C--:B------:R-:W-:Y:S01]  /*1cc20*/  FFMA R218, R85, R73.reuse, R218 ;  /* 0x0000004955da7223 */ /* 0x080fe200000000da */
[-C--:B------:R-:W-:Y:S01]  /*1cc30*/  FFMA R231, R86, R73.reuse, R231 ;  /* 0x0000004956e77223 */ /* 0x080fe200000000e7 */
[----:B------:R-:W-:Y:S01]  /*1cc40*/  FFMA R94, R87, R73, R94 ;  /* 0x00000049575e7223 */ /* 0x000fe2000000005e */
[----:B------:R-:W-:Y:S01]  /*1cc50*/  LDS.128 R52, [R6+0x40] ;  /* 0x0000400006347984 */ /* 0x000fe20000000c00 */
[-C--:B------:R-:W-:Y:S01]  /*1cc60*/  FFMA R73, R84, R69.reuse, R93 ;  /* 0x0000004554497223 */ /* 0x080fe2000000005d */
[-C--:B------:R-:W-:Y:S01]  /*1cc70*/  FFMA R60, R85, R69.reuse, R92 ;  /* 0x00000045553c7223 */ /* 0x080fe2000000005c */
[----:B------:R-:W-:Y:S01]  /*1cc80*/  FFMA R225, R86, R69, R225 ;  /* 0x0000004556e17223 */ /* 0x000fe200000000e1 */
[----:B------:R-:W1:Y:S01]  /*1cc90*/  LDS.128 R56, [R11+0x1000] ;  /* 0x001000000b387984 */ /* 0x000e620000000c00 */
        /* <DEDUP_REMOVED lines=11> */
[----:B------:R-:W0:Y:S01]  /*1cd50*/  LDS.128 R84, [R6+0x1c0] ;  /* 0x0001c00006547984 */ /* 0x000e220000000c00 */
[-C--:B------:R-:W-:Y:S01]  /*1cd60*/  FFMA R73, R76, R70.reuse, R73 ;  /* 0x000000464c497223 */ /* 0x080fe20000000049 */
[-C--:B------:R-:W-:Y:S01]  /*1cd70*/  FFMA R60, R77, R70.reuse, R60 ;  /* 0x000000464d3c7223 */ /* 0x080fe2000000003c */
[-C--:B------:R-:W-:Y:S01]  /*1cd80*/  FFMA R225, R78, R70.reuse, R225 ;  /* 0x000000464ee17223 */ /* 0x080fe200000000e1 */
[----:B------:R-:W2:Y:S01]  /*1cd90*/  LDS.128 R92, [R6+0x140] ;  /* 0x00014000065c7984 */ /* 0x000ea20000000c00 */
[----:B------:R-:W-:Y:S01]  /*1cda0*/  FFMA R64, R79, R70, R64 ;  /* 0x000000464f407223 */ /* 0x000fe20000000040 */
[C---:B------:R-:W-:Y:S01]  /*1cdb0*/  FFMA R65, R76.reuse, R62, R65 ;  /* 0x0000003e4c417223 */ /* 0x040fe20000000041 */
[-C--:B------:R-:W-:Y:S01]  /*1cdc0*/  FFMA R69, R76, R66.reuse, R69 ;  /* 0x000000424c457223 */ /* 0x080fe20000000045 */
[----:B------:R-:W3:Y:S01]  /*1cdd0*/  LDS.128 R88, [R11+0x1100] ;  /* 0x001100000b587984 */ /* 0x000ee20000000c00 */
[-C--:B------:R-:W-:Y:S01]  /*1cde0*/  FFMA R68, R77, R66.reuse, R68 ;  /* 0x000000424d447223 */ /* 0x080fe20000000044 */
[CC--:B------:R-:W-:Y:S01]  /*1cdf0*/  FFMA R227, R78.reuse, R66.reuse, R227 ;  /* 0x000000424ee37223 */ /* 0x0c0fe200000000e3 */
[----:B------:R-:W-:Y:S01]  /*1ce00*/  FFMA R214, R79, R66, R214 ;  /* 0x000000424fd67223 */ /* 0x000fe200000000d6 */
[-C--:B------:R-:W-:Y:S01]  /*1ce10*/  FFMA R216, R77, R62.reuse, R216 ;  /* 0x0000003e4dd87223 */ /* 0x080fe200000000d8 */
[-C--:B------:R-:W-:Y:S01]  /*1ce20*/  FFMA R229, R78, R62.reuse, R229 ;  /* 0x0000003e4ee57223 */ /* 0x080fe200000000e5 */
        /* <DEDUP_REMOVED lines=11> */
[----:B------:R-:W4:Y:S01]  /*1cee0*/  LDS.128 R64, [R11+0x1200] ;  /* 0x001200000b407984 */ /* 0x000f220000000c00 */
[-C--:B------:R-:W-:Y:S01]  /*1cef0*/  FFMA R218, R81, R75.reuse, R218 ;  /* 0x0000004b51da7223 */ /* 0x080fe200000000da */
[-C--:B------:R-:W-:Y:S01]  /*1cf00*/  FFMA R231, R82, R75.reuse, R231 ;  /* 0x0000004b52e77223 */ /* 0x080fe200000000e7 */
[----:B------:R-:W-:Y:S01]  /*1cf10*/  FFMA R74, R83, R75, R74 ;  /* 0x0000004b534a7223 */ /* 0x000fe2000000004a */
[C---:B-1----:R-:W-:Y:S01]  /*1cf20*/  FFMA R75, R52.reuse, R56, R61 ;  /* 0x00000038344b7223 */ /* 0x042fe2000000003d */
[C---:B------:R-:W-:Y:S01]  /*1cf30*/  FFMA R218, R52.reuse, R57, R218 ;  /* 0x0000003934da7223 */ /* 0x040fe200000000da */
[C---:B------:R-:W-:Y:S01]  /*1cf40*/  FFMA R231, R52.reuse, R58, R231 ;  /* 0x0000003a34e77223 */ /* 0x040fe200000000e7 */
[----:B------:R-:W-:Y:S01]  /*1cf50*/  FFMA R74, R52, R59, R74 ;  /* 0x0000003b344a7223 */ /* 0x000fe2000000004a */
[C---:B------:R-:W-:Y:S01]  /*1cf60*/  FFMA R73, R96.reuse, R56, R73 ;  /* 0x0000003860497223 */ /* 0x040fe20000000049 */
[C---:B------:R-:W-:Y:S01]  /*1cf70*/  FFMA R52, R96.reuse, R57, R60 ;  /* 0x0000003960347223 */ /* 0x040fe2000000003c */
[----:B------:R-:W-:Y:S01]  /*1cf80*/  FFMA R225, R96, R58, R225 ;  /* 0x0000003a60e17223 */ /* 0x000fe200000000e1 */
[-C--:B------:R-:W-:Y:S01]  /*1cf90*/  FFMA R216, R81, R63.reuse, R216 ;  /* 0x0000003f51d87223 */ /* 0x080fe200000000d8 */
[-C--:B------:R-:W-:Y:S01]  /*1cfa0*/  FFMA R229, R82, R63.reuse, R229 ;  /* 0x0000003f52e57223 */ /* 0x080fe200000000e5 */
[----:B------:R-:W-:Y:S01]  /*1cfb0*/  FFMA R72, R83, R63, R72 ;  /* 0x0000003f53487223 */ /* 0x000fe20000000048 */
[----:B------:R-:W-:Y:S01]  /*1cfc0*/  FFMA R96, R96, R59, R62 ;  /* 0x0000003b60607223 */ /* 0x000fe2000000003e */
[C---:B0-----:R-:W-:Y:S01]  /*1cfd0*/  FFMA R71, R84.reuse, R56, R71 ;  /* 0x0000003854477223 */ /* 0x041fe20000000047 */
[----:B------:R-:W0:Y:S01]  /*1cfe0*/  LDS.128 R60, [R11+0x1300] ;  /* 0x001300000b3c7984 */ /* 0x000e220000000c00 */
[CC--:B------:R-:W-:Y:S01]  /*1cff0*/  FFMA R216, R84.reuse, R57.reuse, R216 ;  /* 0x0000003954d87223 */ /* 0x0c0fe200000000d8 */
[----:B------:R-:W-:Y:S01]  /*1d000*/  FFMA R229, R84, R58, R229 ;  /* 0x0000003a54e57223 */ /* 0x000fe200000000e5 */
[C---:B--2---:R-:W-:Y:S01]  /*1d010*/  FFMA R69, R92.reuse, R56, R69 ;  /* 0x000000385c457223 */ /* 0x044fe20000000045 */
[C---:B------:R-:W-:Y:S01]  /*1d020*/  FFMA R68, R92.reuse, R57, R68 ;  /* 0x000000395c447223 */ /* 0x040fe20000000044 */
[C---:B------:R-:W-:Y:S01]  /*1d030*/  FFMA R227, R92.reuse, R58, R227 ;  /* 0x0000003a5ce37223 */ /* 0x040fe200000000e3 */
[-C--:B------:R-:W-:Y:S01]  /*1d040*/  FFMA R214, R92, R59.reuse, R214 ;  /* 0x0000003b5cd67223 */ /* 0x080fe200000000d6 */
[----:B------:R-:W-:Y:S01]  /*1d050*/  FFMA R72, R84, R59, R72 ;  /* 0x0000003b54487223 */ /* 0x000fe20000000048 */
[-C--:B---3--:R-:W-:Y:S01]  /*1d060*/  FFMA R75, R88, R53.reuse, R75 ;  /* 0x00000035584b7223 */ /* 0x088fe2000000004b */
        /* <DEDUP_REMOVED lines=15> */
[----:B------:R-:W-:Y:S01]  /*1d160*/  LDS.128 R56, [R6+0x50] ;  /* 0x0000500006387984 */ /* 0x000fe20000000c00 */
[-C--:B----4-:R-:W-:Y:S01]  /*1d170*/  FFMA R85, R64, R54.reuse, R75 ;  /* 0x0000003640557223 */ /* 0x090fe2000000004b */
[-C--:B------:R-:W-:Y:S01]  /*1d180*/  FFMA R218, R65, R54.reuse, R218 ;  /* 0x0000003641da7223 */ /* 0x080fe200000000da */
[-C--:B------:R-:W-:Y:S01]  /*1d190*/  FFMA R231, R66, R54.reuse, R231 ;  /* 0x0000003642e77223 */ /* 0x080fe200000000e7 */
[----:B------:R-:W1:Y:S01]  /*1d1a0*/  LDS.128 R68, [R11+0x1400] ;  /* 0x001400000b447984 */ /* 0x000e620000000c00 */
[----:B------:R-:W-:Y:S01]  /*1d1b0*/  FFMA R54, R67, R54, R74 ;  /* 0x0000003643367223 */ /* 0x000fe2000000004a */
[-C--:B------:R-:W-:Y:S01]  /*1d1c0*/  FFMA R53, R64, R98.reuse, R53 ;  /* 0x0000006240357223 */ /* 0x080fe20000000035 */
[CC--:B------:R-:W-:Y:S01]  /*1d1d0*/  FFMA R52, R65.reuse, R98.reuse, R52 ;  /* 0x0000006241347223 */ /* 0x0c0fe20000000034 */
[----:B------:R-:W2:Y:S01]  /*1d1e0*/  LDS.128 R88, [R6+0xd0] ;  /* 0x0000d00006587984 */ /* 0x000ea20000000c00 */
[----:B------:R-:W-:Y:S01]  /*1d1f0*/  FFMA R225, R66, R98, R225 ;  /* 0x0000006242e17223 */ /* 0x000fe200000000e1 */
[-C--:B------:R-:W-:Y:S01]  /*1d200*/  FFMA R97, R64, R94.reuse, R97 ;  /* 0x0000005e40617223 */ /* 0x080fe20000000061 */
[CC--:B------:R-:W-:Y:S01]  /*1d210*/  FFMA R84, R65.reuse, R94.reuse, R84 ;  /* 0x0000005e41547223 */ /* 0x0c0fe20000000054 */
[----:B------:R-:W3:Y:S01]  /*1d220*/  LDS.128 R80, [R6+0x150] ;  /* 0x0001500006507984 */ /* 0x000ee20000000c00 */
[----:B------:R-:W-:Y:S01]  /*1d230*/  FFMA R227, R66, R94, R227 ;  /* 0x0000005e42e37223 */ /* 0x000fe200000000e3 */
[-C--:B------:R-:W-:Y:S01]  /*1d240*/  FFMA R93, R64, R86.reuse, R93 ;  /* 0x00000056405d7223 */ /* 0x080fe2000000005d */
[-C--:B------:R-:W-:Y:S01]  /*1d250*/  FFMA R216, R65, R86.reuse, R216 ;  /* 0x0000005641d87223 */ /* 0x080fe200000000d8 */
[----:B------:R-:W4:Y:S01]  /*1d260*/  LDS.128 R72, [R6+0x1d0] ;  /* 0x0001d00006487984 */ /* 0x000f220000000c00 */
[----:B------:R-:W-:Y:S01]  /*1d270*/  FFMA R229, R66, R86, R229 ;  /* 0x0000005642e57223 */ /* 0x000fe200000000e5 */
[-C--:B0-----:R-:W-:Y:S01]  /*1d280*/  FFMA R85, R60, R55.reuse, R85 ;  /* 0x000000373c557223 */ /* 0x081fe20000000055 */
[-C--:B------:R-:W-:Y:S01]  /*1d290*/  FFMA R218, R61, R55.reuse, R218 ;  /* 0x000000373dda7223 */ /* 0x080fe200000000da */
[----:B------:R-:W0:Y:S01]  /*1d2a0*/  LDS.128 R76, [R11+0x1500] ;  /* 0x001500000b4c7984 */ /* 0x000e220000000c00 */
[-C--:B------:R-:W-:Y:S01]  /*1d2b0*/  FFMA R231, R62, R55.reuse, R231 ;  /* 0x000000373ee77223 */ /* 0x080fe200000000e7 */
[----:B------:R-:W-:Y:S01]  /*1d2c0*/  FFMA R64, R63, R55, R54 ;  /* 0x000000373f407223 */ /* 0x000fe20000000036 */
[-C--:B------:R-:W-:Y:S01]  /*1d2d0*/  FFMA R65, R60, R99.reuse, R53 ;  /* 0x000000633c417223 */ /* 0x080fe20000000035 */
[-C--:B------:R-:W-:Y:S01]  /*1d2e0*/  FFMA R66, R61, R99.reuse, R52 ;  /* 0x000000633d427223 */ /* 0x080fe20000000034 */
[C---:B------:R-:W-:Y:S01]  /*1d2f0*/  FFMA R96, R67.reuse, R98, R96 ;  /* 0x0000006243607223 */ /* 0x040fe20000000060 */
[----:B------:R-:W5:Y:S01]  /*1d300*/  LDS.128 R52, [R11+0x1600] ;  /* 0x001600000b347984 */ /* 0x000f620000000c00 */
[C---:B------:R-:W-:Y:S01]  /*1d310*/  FFMA R214, R67.reuse, R94, R214 ;  /* 0x0000005e43d67223 */ /* 0x040fe200000000d6 */
[----:B------:R-:W-:Y:S01]  /*1d320*/  FFMA R92, R67, R86, R92 ;  /* 0x00000056435c7223 */ /* 0x000fe2000000005c */
        /* <DEDUP_REMOVED lines=10> */
[----:B------:R-:W5:Y:S01]  /*1d3d0*/  LDS.128 R60, [R11+0x1700] ;  /* 0x001700000b3c7984 */ /* 0x000f620000000c00 */
        /* <DEDUP_REMOVED lines=25> */
[----:B------:R-:W-:Y:S01]  /*1d570*/  LDS.128 R64, [R6+0x60] ;  /* 0x0000600006407984 */ /* 0x000fe20000000c00 */
[-C--:B------:R-:W-:Y:S01]  /*1d580*/  FFMA R88, R77, R81.reuse, R84 ;  /* 0x000000514d587223 */ /* 0x080fe20000000054 */
[-C--:B------:R-:W-:Y:S01]  /*1d590*/  FFMA R227, R78, R81.reuse, R227 ;  /* 0x000000514ee37223 */ /* 0x080fe200000000e3 */
[----:B------:R-:W-:Y:S01]  /*1d5a0*/  FFMA R214, R79, R81, R214 ;  /* 0x000000514fd67223 */ /* 0x000fe200000000d6 */
[----:B------:R-:W0:Y:S01]  /*1d5b0*/  LDS.128 R68, [R11+0x1800] ;  /* 0x001800000b447984 */ /* 0x000e220000000c00 */
[-C--:B------:R-:W-:Y:S01]  /*1d5c0*/  FFMA R81, R76, R73.reuse, R93 ;  /* 0x000000494c517223 */ /* 0x080fe2000000005d */
[-C--:B------:R-:W-:Y:S01]  /*1d5d0*/  FFMA R216, R77, R73.reuse, R216 ;  /* 0x000000494dd87223 */ /* 0x080fe200000000d8 */
[-C--:B------:R-:W-:Y:S01]  /*1d5e0*/  FFMA R229, R78, R73.reuse, R229 ;  /* 0x000000494ee57223 */ /* 0x080fe200000000e5 */
[----:B------:R-:W1:Y:S01]  /*1d5f0*/  LDS.128 R96, [R6+0xe0] ;  /* 0x0000e00006607984 */ /* 0x000e620000000c00 */
[----:B------:R-:W-:Y:S01]  /*1d600*/  FFMA R220, R79, R73, R92 ;  /* 0x000000494fdc7223 */ /* 0x000fe2000000005c */
[-C--:B-----5:R-:W-:Y:S01]  /*1d610*/  FFMA R73, R52, R58.reuse, R85 ;  /* 0x0000003a34497223 */ /* 0x0a0fe20000000055 */
[-C--:B------:R-:W-:Y:S01]  /*1d620*/  FFMA R218, R53, R58.reuse, R218 ;  /* 0x0000003a35da7223 */ /* 0x080fe200000000da */
[----:B------:R-:W2:Y:S01]  /*1d630*/  LDS.128 R92, [R6+0x160] ;  /* 0x00016000065c7984 */ /* 0x000ea20000000c00 */
[-C--:B------:R-:W-:Y:S01]  /*1d640*/  FFMA R231, R54, R58.reuse, R231 ;  /* 0x0000003a36e77223 */ /* 0x080fe200000000e7 */
[----:B------:R-:W-:Y:S01]  /*1d650*/  FFMA R56, R55, R58, R56 ;  /* 0x0000003a37387223 */ /* 0x000fe20000000038 */
[-C--:B------:R-:W-:Y:S01]  /*1d660*/  FFMA R57, R52, R90.reuse, R57 ;  /* 0x0000005a34397223 */ /* 0x080fe20000000039 */
[----:B------:R-:W3:Y:S01]  /*1d670*/  LDS.128 R76, [R6+0x1e0] ;  /* 0x0001e000064c7984 */ /* 0x000ee20000000c00 */
[-C--:B------:R-:W-:Y:S01]  /*1d680*/  FFMA R72, R53, R90.reuse, R72 ;  /* 0x0000005a35487223 */ /* 0x080fe20000000048 */
[-C--:B------:R-:W-:Y:S01]  /*1d690*/  FFMA R225, R54, R90.reuse, R225 ;  /* 0x0000005a36e17223 */ /* 0x080fe200000000e1 */
[----:B------:R-:W-:Y:S01]  /*1d6a0*/  FFMA R80, R55, R90, R80 ;  /* 0x0000005a37507223 */ /* 0x000fe20000000050 */
[----:B------:R-:W4:Y:S01]  /*1d6b0*/  LDS.128 R84, [R11+0x1900] ;  /* 0x001900000b547984 */ /* 0x000f220000000c00 */
        /* <DEDUP_REMOVED lines=9> */
[----:B------:R-:W5:Y:S01]  /*1d750*/  LDS.128 R52, [R11+0x1a00] ;  /* 0x001a00000b347984 */ /* 0x000f620000000c00 */
[-C--:B------:R-:W-:Y:S01]  /*1d760*/  FFMA R218, R61, R59.reuse, R218 ;  /* 0x0000003b3dda7223 */ /* 0x080fe200000000da */
[-C--:B------:R-:W-:Y:S01]  /*1d770*/  FFMA R231, R62, R59.reuse, R231 ;  /* 0x0000003b3ee77223 */ /* 0x080fe200000000e7 */
[----:B------:R-:W-:Y:S01]  /*1d780*/  FFMA R56, R63, R59, R56 ;  /* 0x0000003b3f387223 */ /* 0x000fe20000000038 */
[-C--:B------:R-:W-:Y:S01]  /*1d790*/  FFMA R57, R60, R91.reuse, R57 ;  /* 0x0000005b3c397223 */ /* 0x080fe20000000039 */
[C---:B------:R-:W-:Y:S01]  /*1d7a0*/  FFMA R72, R61.reuse, R91, R72 ;  /* 0x0000005b3d487223 */ /* 0x040fe20000000048 */
[C---:B------:R-:W-:Y:S01]  /*1d7b0*/  FFMA R88, R61.reuse, R83, R88 ;  /* 0x000000533d587223 */ /* 0x040fe20000000058 */
[----:B------:R-:W-:Y:S01]  /*1d7c0*/  FFMA R216, R61, R75, R216 ;  /* 0x0000004b3dd87223 */ /* 0x000fe200000000d8 */
[-C--:B------:R-:W-:Y:S01]  /*1d7d0*/  FFMA R225, R62, R91.reuse, R225 ;  /* 0x0000005b3ee17223 */ /* 0x080fe200000000e1 */
[C---:B------:R-:W-:Y:S01]  /*1d7e0*/  FFMA R80, R63.reuse, R91, R80 ;  /* 0x0000005b3f507223 */ /* 0x040fe20000000050 */
[-C--:B------:R-:W-:Y:S01]  /*1d7f0*/  FFMA R89, R60, R83.reuse, R89 ;  /* 0x000000533c597223 */ /* 0x080fe20000000059 */
[-C--:B------:R-:W-:Y:S01]  /*1d800*/  FFMA R227, R62, R83.reuse, R227 ;  /* 0x000000533ee37223 */ /* 0x080fe200000000e3 */
[C---:B------:R-:W-:Y:S01]  /*1d810*/  FFMA R214, R63.reuse, R83, R214 ;  /* 0x000000533fd67223 */ /* 0x040fe200000000d6 */
[----:B------:R-:W-:Y:S01]  /*1d820*/  FFMA R81, R60, R75, R81 ;  /* 0x0000004b3c517223 */ /* 0x000fe20000000051 */
[C---:B0-----:R-:W-:Y:S01]  /*1d830*/  FFMA R73, R64.reuse, R68, R73 ;  /* 0x0000004440497223 */ /* 0x041fe20000000049 */
[C---:B------:R-:W-:Y:S01]  /*1d840*/  FFMA R218, R64.reuse, R69, R218 ;  /* 0x0000004540da7223 */ /* 0x040fe200000000da */
[C---:B------:R-:W-:Y:S01]  /*1d850*/  FFMA R231, R64.reuse, R70, R231 ;  /* 0x0000004640e77223 */ /* 0x040fe200000000e7 */
[----:B------:R-:W-:Y:S01]  /*1d860*/  FFMA R64, R64, R71, R56 ;  /* 0x0000004740407223 */ /* 0x000fe20000000038 */
[----:B-1----:R-:W-:Y:S01]  /*1d870*/  FFMA R61, R96, R68, R57 ;  /* 0x00000044603d7223 */ /* 0x002fe20000000039 */
[-C--:B------:R-:W-:Y:S01]  /*1d880*/  FFMA R229, R62, R75.reuse, R229 ;  /* 0x0000004b3ee57223 */ /* 0x080fe200000000e5 */
[----:B------:R-:W0:Y:S01]  /*1d890*/  LDS.128 R56, [R11+0x1b00] ;  /* 0x001b00000b387984 */ /* 0x000e220000000c00 */
[----:B------:R-:W-:Y:S01]  /*1d8a0*/  FFMA R220, R63, R75, R220 ;  /* 0x0000004b3fdc7223 */ /* 0x000fe200000000dc */
        /* <DEDUP_REMOVED lines=28> */
[C---:B-----5:R-:W-:Y:S01]  /*1da70*/  FFMA R77, R52.reuse, R66, R83 ;  /* 0x00000042344d7223 */ /* 0x060fe20000000053 */
[----:B------:R-:W1:Y:S01]  /*1da80*/  LDS.128 R60, [R11+0x1c00] ;  /* 0x001c00000b3c7984 */ /* 0x000e620000000c00 */
[-C--:B------:R-:W-:Y:S01]  /*1da90*/  FFMA R65, R52, R98.reuse, R65 ;  /* 0x0000006234417223 */ /* 0x080fe20000000041 */
[-C--:B------:R-:W-:Y:S01]  /*1daa0*/  FFMA R76, R53, R98.reuse, R76 ;  /* 0x00000062354c7223 */ /* 0x080fe2000000004c */
[CC--:B------:R-:W-:Y:S01]  /*1dab0*/  FFMA R225, R54.reuse, R98.reuse, R225 ;  /* 0x0000006236e17223 */ /* 0x0c0fe200000000e1 */
[----:B------:R-:W2:Y:S01]  /*1dac0*/  LDS.128 R72, [R6+0xf0] ;  /* 0x0000f00006487984 */ /* 0x000ea20000000c00 */
[----:B------:R-:W-:Y:S01]  /*1dad0*/  FFMA R98, R55, R98, R90 ;  /* 0x0000006237627223 */ /* 0x000fe2000000005a */
        /* <DEDUP_REMOVED lines=96> */
[----:B------:R-:W-:Y:S06]  /*1e0e0*/  BAR.SYNC.DEFER_BLOCKING 0x0 ;  /* 0x0000000000007b1d */ /* 0x000fec0000010000 */
[----:B------:R-:W-:Y:S05]  /*1e0f0*/  BRA.U !UP0, `(.L_x_193) ;  /* 0xfffffe2d08287547 */ /* 0x000fea000b83ffff */
.L_x_0:
[----:B------:R-:W0:Y:S01]  /*1e100*/  S2R R4, SR_TID.Y ;  /* 0x0000000000047919 */ /* 0x000e220000002200 */
[----:B------:R-:W0:Y:S01]  /*1e110*/  LDC R5, c[0x0][0x364] ;  /* 0x0000d900ff057b82 */ /* 0x000e220000000800 */
[----:B------:R-:W2:Y:S07]  /*1e120*/  S2R R7, SR_TID.X ;  /* 0x0000000000077919 */ /* 0x000eae0000002100 */
[----:B------:R-:W0:Y:S08]  /*1e130*/  S2UR UR6, SR_CTAID.Y ;  /* 0x00000000000679c3 */ /* 0x000e300000002600 */
[----:B------:R-:W2:Y:S08]  /*1e140*/  LDC R0, c[0x0][0x360] ;  /* 0x0000d800ff007b82 */ /* 0x000eb00000000800 */
[----:B------:R-:W3:Y:S08]  /*1e150*/  LDC.64 R14, c[0x0][0x3b8] ;  /* 0x0000ee00ff0e7b82 */ /* 0x000ef00000000a00 */
[----:B------:R-:W4:Y:S01]  /*1e160*/  LDC.64 R2, c[0x0][0x3b0] ;  /* 0x0000ec00ff027b82 */ /* 0x000f220000000a00 */
[----:B0-----:R-:W-:Y:S01]  /*1e170*/  IMAD R5, R5, UR6, R4 ;  /* 0x0000000605057c24 */ /* 0x001fe2000f8e0204 */
[----:B------:R-:W0:Y:S01]  /*1e180*/  LDCU UR6, c[0x0][0x3c0] ;  /* 0x00007800ff0677ac */ /* 0x000e220008000800 */
[----:B--2---:R-:W-:-:S04]  /*1e190*/  IMAD R0, R0, UR17, R7 ;  /* 0x0000001100007c24 */ /* 0x004fc8000f8e0207 */
[----:B---3--:R-:W-:-:S05]  /*1e1a0*/  IMAD R5, R5, R14, R0 ;  /* 0x0000000e05057224 */ /* 0x008fca00078e0200 */
[----:B------:R-:W-:-:S05]  /*1e1b0*/  SHF.L.U32 R5, R5, 0x2, RZ ;  /* 0x0000000205057819 */ /* 0x000fca00000006ff */
[----:B----4-:R-:W-:-:S05]  /*1e1c0*/  IMAD.WIDE R2, R5, 0x4, R2 ;  /* 0x0000000405027825 */ /* 0x010fca00078e0202 */
[----:B-1----:R-:W0:Y:S04]  /*1e1d0*/  LDG.E R0, desc[UR8][R2.64] ;  /* 0x0000000802007981 */ /* 0x002e28000c1e1900 */
[----:B------:R-:W2:Y:S04]  /*1e1e0*/  LDG.E R4, desc[UR8][R2.64+0x4] ;  /* 0x0000040802047981 */ /* 0x000ea8000c1e1900 */
[----:B------:R-:W3:Y:S04]  /*1e1f0*/  LDG.E R6, desc[UR8][R2.64+0x8] ;  /* 0x0000080802067981 */ /* 0x000ee8000c1e1900 */
[----:B------:R-:W4:Y:S01]  /*1e200*/  LDG.E R7, desc[UR8][R2.64+0xc] ;  /* 0x00000c0802077981 */ /* 0x000f22000c1e1900 */
[----:B0-----:R-:W-:Y:S01]  /*1e210*/  FMUL R0, R0, UR6 ;  /* 0x0000000600007c20 */ /* 0x001fe20008400000 */
[----:B--2---:R-:W-:-:S03]  /*1e220*/  FMUL R5, R4, UR6 ;  /* 0x0000000604057c20 */ /* 0x004fc60008400000 */
[----:B------:R-:W-:Y:S01]  /*1e230*/  FFMA R65, R15, R65, R0 ;  /* 0x000000410f417223 */ /* 0x000fe20000000000 */
[----:B---3--:R-:W-:-:S04]  /*1e240*/  FMUL R6, R6, UR6 ;  /* 0x0000000606067c20 */ /* 0x008fc80008400000 */
[----:B------:R-:W-:Y:S01]  /*1e250*/  STG.E desc[UR8][R2.64], R65 ;  /* 0x0000004102007986 */ /* 0x000fe2000c101908 */
[----:B----4-:R-:W-:Y:S01]  /*1e260*/  FMUL R9, R7, UR6 ;  /* 0x0000000607097c20 */ /* 0x010fe20008400000 */
[C---:B------:R-:W-:Y:S01]  /*1e270*/  FFMA R7, R15.reuse, R64, R5 ;  /* 0x000000400f077223 */ /* 0x040fe20000000005 */
[----:B------:R-:W-:Y:S01]  /*1e280*/  FFMA R67, R15, R67, R6 ;  /* 0x000000430f437223 */ /* 0x000fe20000000006 */
[----:B------:R-:W-:-:S04]  /*1e290*/  IMAD.WIDE R4, R14, 0x4, R2 ;  /* 0x000000040e047825 */ /* 0x000fc800078e0202 */
[----:B------:R-:W-:Y:S01]  /*1e2a0*/  FFMA R9, R15, R66, R9 ;  /* 0x000000420f097223 */ /* 0x000fe20000000009 */
[----:B------:R-:W-:Y:S04]  /*1e2b0*/  STG.E desc[UR8][R2.64+0x4], R7 ;  /* 0x0000040702007986 */ /* 0x000fe8000c101908 */
[----:B------:R-:W-:Y:S04]  /*1e2c0*/  STG.E desc[UR8][R2.64+0x8], R67 ;  /* 0x0000084302007986 */ /* 0x000fe8000c101908 */
[----:B------:R0:W-:Y:S04]  /*1e2d0*/  STG.E desc[UR8][R2.64+0xc], R9 ;  /* 0x00000c0902007986 */ /* 0x0001e8000c101908 */
[----:B------:R-:W2:Y:S04]  /*1e2e0*/  LDG.E R0, desc[UR8][R4.64] ;  /* 0x0000000804007981 */ /* 0x000ea8000c1e1900 */
[----:B------:R-:W3:Y:S04]  /*1e2f0*/  LDG.E R6, desc[UR8][R4.64+0x4] ;  /* 0x0000040804067981 */ /* 0x000ee8000c1e1900 */
[----:B------:R-:W4:Y:S04]  /*1e300*/  LDG.E R8, desc[UR8][R4.64+0x8] ;  /* 0x0000080804087981 */ /* 0x000f28000c1e1900 */
[----:B------:R-:W5:Y:S01]  /*1e310*/  LDG.E R10, desc[UR8][R4.64+0xc] ;  /* 0x00000c08040a7981 */ /* 0x000f62000c1e1900 */
[----:B0-----:R-:W-:-:S04]  /*1e320*/  IMAD.WIDE R2, R14, 0x4, R4 ;  /* 0x000000040e027825 */ /* 0x001fc800078e0204 */
[----:B--2---:R-:W-:Y:S01]  /*1e330*/  FMUL R0, R0, UR6 ;  /* 0x0000000600007c20 */ /* 0x004fe20008400000 */
[----:B---3--:R-:W-:-:S03]  /*1e340*/  FMUL R11, R6, UR6 ;  /* 0x00000006060b7c20 */ /* 0x008fc60008400000 */
[C---:B------:R-:W-:Y:S01]  /*1e350*/  FFMA R69, R15.reuse, R69, R0 ;  /* 0x000000450f457223 */ /* 0x040fe20000000000 */
[----:B----4-:R-:W-:Y:S01]  /*1e360*/  FMUL R8, R8, UR6 ;  /* 0x0000000608087c20 */ /* 0x010fe20008400000 */
[----:B------:R-:W-:-:S03]  /*1e370*/  FFMA R11, R15, R68, R11 ;  /* 0x000000440f0b7223 */ /* 0x000fc6000000000b */
[----:B------:R-:W-:Y:S01]  /*1e380*/  STG.E desc[UR8][R4.64], R69 ;  /* 0x0000004504007986 */ /* 0x000fe2000c101908 */
[----:B-----5:R-:W-:Y:S01]  /*1e390*/  FMUL R13, R10, UR6 ;  /* 0x000000060a0d7c20 */ /* 0x020fe20008400000 */
[C---:B------:R-:W-:Y:S02]  /*1e3a0*/  FFMA R71, R15.reuse, R71, R8 ;  /* 0x000000470f477223 */ /* 0x040fe40000000008 */
[----:B------:R-:W-:Y:S01]  /*1e3b0*/  STG.E desc[UR8][R4.64+0x4], R11 ;  /* 0x0000040b04007986 */ /* 0x000fe2000c101908 */
[----:B------:R-:W-:-:S03]  /*1e3c0*/  FFMA R13, R15, R70, R13 ;  /* 0x000000460f0d7223 */ /* 0x000fc6000000000d */
        /* <DEDUP_REMOVED lines=18> */
[----:B------:R-:W-:Y:S04]  /*1e4f0*/  STG.E desc[UR8][R2.64+0xc], R9 ;  /* 0x00000c0902007986 */ /* 0x000fe8000c101908 */
[----:B------:R-:W2:Y:S04]  /*1e500*/  LDG.E R0, desc[UR8][R4.64] ;  /* 0x0000000804007981 */ /* 0x000ea8000c1e1900 */
[----:B------:R-:W3:Y:S04]  /*1e510*/  LDG.E R6, desc[UR8][R4.64+0x4] ;  /* 0x0000040804067981 */ /* 0x000ee8000c1e1900 */
[----:B------:R-:W4:Y:S04]  /*1e520*/  LDG.E R8, desc[UR8][R4.64+0x8] ;  /* 0x0000080804087981 */ /* 0x000f28000c1e1900 */
[----:B------:R-:W5:Y:S01]  /*1e530*/  LDG.E R10, desc[UR8][R4.64+0xc] ;  /* 0x00000c08040a7981 */ /* 0x000f62000c1e1900 */
        /* <DEDUP_REMOVED lines=11> */
[----:B------:R-:W-:Y:S01]  /*1e5f0*/  STG.E desc[UR8][R4.64+0xc], R13 ;  /* 0x00000c0d04007986 */ /* 0x000fe2000c101908 */
[----:B------:R-:W-:Y:S05]  /*1e600*/  EXIT ;  /* 0x000000000000794d */ /* 0x000fea0003800000 */
.L_x_194:
[----:B------:R-:W-:-:S00]  /*1e610*/  BRA `(.L_x_194) ;  /* 0xfffffffc00fc7947 */ /* 0x000fc0000383ffff */
[----:B------:R-:W-:-:S00]  /*1e620*/  NOP ;  /* 0x0000000000007918 */ /* 0x000fc00000000000 */
        /* <DEDUP_REMOVED lines=13> */
.L_x_209:


//--------------------- .text._Z28hand_gemm_kernel_blockmn_4x4iiiPfiS_iS_iff --------------------------
	.section	.text._Z28hand_gemm_kernel_blockmn_4x4iiiPfiS_iS_iff,"ax",@progbits
	.align	128
        .global         _Z28hand_gemm_kernel_blockmn_4x4iiiPfiS_iS_iff
        .type           _Z28hand_gemm_kernel_blockmn_4x4iiiPfiS_iS_iff,@function
        .size           _Z28hand_gemm_kernel_blockmn_4x4iiiPfiS_iS_iff,(.L_x_210 - _Z28hand_gemm_kernel_blockmn_4x4iiiPfiS_iS_iff)
        .other          _Z28hand_gemm_kernel_blockmn_4x4iiiPfiS_iS_iff,@"STO_CUDA_ENTRY STV_DEFAULT"
_Z28hand_gemm_kernel_blockmn_4x4iiiPfiS_iS_iff:
.text._Z28hand_gemm_kernel_blockmn_4x4iiiPfiS_iS_iff:
        /* <DEDUP_REMOVED lines=11> */
[----:B--2---:R-:W-:-:S05]  /*00b0*/  IMAD R3, R0, UR5, R5 ;  /* 0x0000000500037c24 */ /* 0x004fca000f8e0205 */
[----:B------:R-:W-:-:S04]  /*00c0*/  SHF.L.U32 R3, R3, 0x2, RZ ;  /* 0x0000000203037819 */ /* 0x000fc800000006ff */
[----:B------:R-:W-:-:S13]  /*00d0*/  ISETP.GE.OR P0, PT, R3, UR6, P0 ;  /* 0x0000000603007c0c */ /* 0x000fda0008706670 */
[----:B------:R-:W-:Y:S05]  /*00e0*/  @P0 EXIT ;  /* 0x000000000000094d */ /* 0x000fea0003800000 */
[----:B------:R-:W0:Y:S01]  /*00f0*/  LDCU UR5, c[0x0][0x388] ;  /* 0x00007100ff0577ac */ /* 0x000e220008000800 */
[----:B------:R-:W-:Y:S01]  /*0100*/  HFMA2 R20, -RZ, RZ, 0, 0 ;  /* 0x00000000ff147431 */ /* 0x000fe200000001ff */
[----:B------:R-:W-:Y:S02]  /*0110*/  CS2R R4, SRZ ;  /* 0x0000000000047805 */ /* 0x000fe4000001ff00 */
[----:B------:R-:W-:Y:S02]  /*0120*/  CS2R R6, SRZ ;  /* 0x0000000000067805 */ /* 0x000fe4000001ff00 */
[----:B------:R-:W-:Y:S02]  /*0130*/  CS2R R8, SRZ ;  /* 0x0000000000087805 */ /* 0x000fe4000001ff00 */
[----:B------:R-:W-:Y:S02]  /*0140*/  CS2R R14, SRZ ;  /* 0x00000000000e7805 */ /* 0x000fe4000001ff00 */
[----:B------:R-:W-:-:S02]  /*0150*/  CS2R R10, SRZ ;  /* 0x00000000000a7805 */ /* 0x000fc4000001ff00 */
[----:B------:R-:W-:Y:S02]  /*0160*/  CS2R R12, SRZ ;  /* 0x00000000000c7805 */ /* 0x000fe4000001ff00 */
[----:B------:R-:W-:Y:S02]  /*0170*/  CS2R R16, SRZ ;  /* 0x0000000000107805 */ /* 0x000fe4000001ff00 */
[----:B------:R-:W-:Y:S01]  /*0180*/  MOV R0, RZ ;  /* 0x000000ff00007202 */ /* 0x000fe20000000f00 */
[----:B------:R-:W1:Y:S01]  /*0190*/  LDCU.64 UR6, c[0x0][0x358] ;  /* 0x00006b00ff0677ac */ /* 0x000e620008000a00 */
[----:B0-----:R-:W-:-:S09]  /*01a0*/  UISETP.GE.AND UP0, UPT, UR5, 0x1, UPT ;  /* 0x000000010500788c */ /* 0x001fd2000bf06270 */
[----:B------:R-:W-:Y:S05]  /*01b0*/  BRA.U !UP0, `(.L_x_195) ;  /* 0x0000000508dc7547 */ /* 0x000fea000b800000 */
[----:B------:R-:W0:Y:S01]  /*01c0*/  LDC R19, c[0x0][0x398] ;  /* 0x0000e600ff137b82 */ /* 0x000e220000000800 */
[----:B------:R-:W-:Y:S01]  /*01d0*/  UISETP.NE.AND UP0, UPT, UR5, 0x1, UPT ;  /* 0x000000010500788c */ /* 0x000fe2000bf05270 */
[----:B------:R-:W-:Y:S01]  /*01e0*/  MOV R5, RZ ;  /* 0x000000ff00057202 */ /* 0x000fe20000000f00 */
[----:B------:R-:W-:Y:S01]  /*01f0*/  UMOV UR4, URZ ;  /* 0x000000ff00047c82 */ /* 0x000fe20008000000 */
[----:B0-----:R-:W-:-:S06]  /*0200*/  IMAD R18, R3, R19, RZ ;  /* 0x0000001303127224 */ /* 0x001fcc00078e02ff */
[----:B------:R-:W-:Y:S05]  /*0210*/  BRA.U !UP0, `(.L_x_196) ;  /* 0x00000005082c7547 */ /* 0x000fea000b800000 */
[----:B------:R-:W-:Y:S01]  /*0220*/  HFMA2 R20, -RZ, RZ, 0, 0 ;  /* 0x00000000ff147431 */ /* 0x000fe200000001ff */
[----:B------:R-:W-:Y:S01]  /*0230*/  ULOP3.LUT UR4, UR5, 0x7ffffffe, URZ, 0xc0, !UPT ;  /* 0x7ffffffe05047892 */ /* 0x000fe2000f8ec0ff */
[----:B------:R-:W-:Y:S02]  /*0240*/  CS2R R4, SRZ ;  /* 0x0000000000047805 */ /* 0x000fe4000001ff00 */
[----:B------:R-:W-:Y:S02]  /*0250*/  MOV R21, R2 ;  /* 0x0000000200157202 */ /* 0x000fe40000000f00 */
[----:B------:R-:W-:Y:S02]  /*0260*/  CS2R R6, SRZ ;  /* 0x0000000000067805 */ /* 0x000fe4000001ff00 */
[----:B------:R-:W-:Y:S02]  /*0270*/  CS2R R8, SRZ ;  /* 0x0000000000087805 */ /* 0x000fe4000001ff00 */
[----:B------:R-:W-:-:S02]  /*0280*/  CS2R R14, SRZ ;  /* 0x00000000000e7805 */ /* 0x000fc4000001ff00 */
[----:B------:R-:W-:Y:S02]  /*0290*/  CS2R R10, SRZ ;  /* 0x00000000000a7805 */ /* 0x000fe4000001ff00 */
[----:B------:R-:W-:Y:S02]  /*02a0*/  CS2R R12, SRZ ;  /* 0x00000000000c7805 */ /* 0x000fe4000001ff00 */
[----:B------:R-:W-:Y:S02]  /*02b0*/  CS2R R16, SRZ ;  /* 0x0000000000107805 */ /* 0x000fe4000001ff00 */
[----:B------:R-:W-:Y:S01]  /*02c0*/  MOV R0, RZ ;  /* 0x000000ff00007202 */ /* 0x000fe20000000f00 */
[----:B------:R-:W-:-:S12]  /*02d0*/  UIADD3 UR4, UPT, UPT, -UR4, URZ, URZ ;  /* 0x000000ff04047290 */ /* 0x000fd8000fffe1ff */
.L_x_197:
[----:B------:R-:W0:Y:S08]  /*02e0*/  LDC.64 R36, c[0x0][0x390] ;  /* 0x0000e400ff247b82 */ /* 0x000e300000000a00 */
[----:B------:R-:W2:Y:S08]  /*02f0*/  LDC.64 R30, c[0x0][0x3a0] ;  /* 0x0000e800ff1e7b82 */ /* 0x000eb00000000a00 */
[----:B------:R-:W3:Y:S01]  /*0300*/  LDC R24, c[0x0][0x3a8] ;  /* 0x0000ea00ff187b82 */ /* 0x000ee20000000800 */
[----:B0-----:R-:W-:-:S05]  /*0310*/  IMAD.WIDE R36, R18, 0x4, R36 ;  /* 0x0000000412247825 */ /* 0x001fca00078e0224 */
[----:B-1----:R-:W4:Y:S01]  /*0320*/  LDG.E R27, desc[UR6][R36.64] ;  /* 0x00000006241b7981 */ /* 0x002f22000c1e1900 */
[----:B--2---:R-:W-:-:S03]  /*0330*/  IMAD.WIDE R30, R21, 0x4, R30 ;  /* 0x00000004151e7825 */ /* 0x004fc600078e021e */
[----:B------:R0:W2:Y:S04]  /*0340*/  LDG.E R34, desc[UR6][R36.64+0x4] ;  /* 0x0000040624227981 */ /* 0x0000a8000c1e1900 */
[----:B------:R-:W4:Y:S04]  /*0350*/  LDG.E R23, desc[UR6][R30.64] ;  /* 0x000000061e177981 */ /* 0x000f28000c1e1900 */
[----:B------:R-:W5:Y:S04]  /*0360*/  LDG.E R22, desc[UR6][R30.64+0x4] ;  /* 0x000004061e167981 */ /* 0x000f68000c1e1900 */
[----:B------:R-:W2:Y:S04]  /*0370*/  LDG.E R26, desc[UR6][R30.64+0x8] ;  /* 0x000008061e1a7981 */ /* 0x000ea8000c1e1900 */
[----:B------:R3:W2:Y:S01]  /*0380*/  LDG.E R25, desc[UR6][R30.64+0xc] ;  /* 0x00000c061e197981 */ /* 0x0006a2000c1e1900 */
[----:B0-----:R-:W-:-:S05]  /*0390*/  IMAD.WIDE R36, R19, 0x4, R36 ;  /* 0x0000000413247825 */ /* 0x001fca00078e0224 */
[----:B------:R-:W2:Y:S01]  /*03a0*/  LDG.E R32, desc[UR6][R36.64+0x4] ;  /* 0x0000040624207981 */ /* 0x000ea2000c1e1900 */
[----:B---3--:R-:W-:-:S05]  /*03b0*/  IMAD.WIDE R30, R24, 0x4, R30 ;  /* 0x00000004181e7825 */ /* 0x008fca00078e021e */
[----:B------:R-:W3:Y:S04]  /*03c0*/  LDG.E R28, desc[UR6][R30.64+0x4] ;  /* 0x000004061e1c7981 */ /* 0x000ee8000c1e1900 */
[----:B------:R-:W3:Y:S01]  /*03d0*/  LDG.E R29, desc[UR6][R30.64+0x8] ;  /* 0x000008061e1d7981 */ /* 0x000ee2000c1e1900 */
[C---:B----4-:R-:W-:Y:S01]  /*03e0*/  FFMA R0, R27.reuse, R23, R0 ;  /* 0x000000171b007223 */ /* 0x050fe20000000000 */
[C---:B-----5:R-:W-:Y:S01]  /*03f0*/  FFMA R20, R27.reuse, R22, R20 ;  /* 0x000000161b147223 */ /* 0x060fe20000000014 */
[C---:B--2---:R-:W-:Y:S01]  /*0400*/  FFMA R17, R27.reuse, R26, R17 ;  /* 0x0000001a1b117223 */ /* 0x044fe20000000011 */
[----:B------:R-:W-:Y:S02]  /*0410*/  FFMA R16, R27, R25, R16 ;  /* 0x000000191b107223 */ /* 0x000fe40000000010 */
[----:B------:R-:W2:Y:S04]  /*0420*/  LDG.E R27, desc[UR6][R30.64] ;  /* 0x000000061e1b7981 */ /* 0x000ea8000c1e1900 */
[----:B------:R-:W4:Y:S04]  /*0430*/  LDG.E R30, desc[UR6][R30.64+0xc] ;  /* 0x00000c061e1e7981 */ /* 0x000f28000c1e1900 */
[----:B------:R0:W5:Y:S02]  /*0440*/  LDG.E R31, desc[UR6][R36.64] ;  /* 0x00000006241f7981 */ /* 0x000164000c1e1900 */
[----:B0-----:R-:W-:-:S05]  /*0450*/  IMAD.WIDE R36, R19, 0x4, R36 ;  /* 0x0000000413247825 */ /* 0x001fca00078e0224 */
[----:B------:R-:W5:Y:S01]  /*0460*/  LDG.E R33, desc[UR6][R36.64] ;  /* 0x0000000624217981 */ /* 0x000f62000c1e1900 */
[C---:B---3--:R-:W-:Y:S01]  /*0470*/  FFMA R20, R34.reuse, R28, R20 ;  /* 0x0000001c22147223 */ /* 0x048fe20000000014 */
[C---:B------:R-:W-:Y:S01]  /*0480*/  FFMA R17, R34.reuse, R29, R17 ;  /* 0x0000001d22117223 */ /* 0x040fe20000000011 */
[C---:B--2---:R-:W-:Y:S01]  /*0490*/  FFMA R0, R34.reuse, R27, R0 ;  /* 0x0000001b22007223 */ /* 0x044fe20000000000 */
[----:B----4-:R-:W-:Y:S01]  /*04a0*/  FFMA R16, R34, R30, R16 ;  /* 0x0000001e22107223 */ /* 0x010fe20000000010 */
[C---:B-----5:R-:W-:Y:S01]  /*04b0*/  FFMA R35, R31.reuse, R23, R14 ;  /* 0x000000171f237223 */ /* 0x060fe2000000000e */
[C---:B------:R-:W-:Y:S01]  /*04c0*/  FFMA R11, R31.reuse, R22, R11 ;  /* 0x000000161f0b7223 */ /* 0x040fe2000000000b */
[C---:B------:R-:W-:Y:S01]  /*04d0*/  FFMA R34, R31.reuse, R26, R13 ;  /* 0x0000001a1f227223 */ /* 0x040fe2000000000d */
[----:B------:R-:W-:-:S04]  /*04e0*/  FFMA R31, R31, R25, R12 ;  /* 0x000000191f1f7223 */ /* 0x000fc8000000000c */
[C---:B------:R-:W-:Y:S02]  /*04f0*/  FFMA R12, R32.reuse, R30, R31 ;  /* 0x0000001e200c7223 */ /* 0x040fe4000000001f */
[----:B------:R0:W2:Y:S01]  /*0500*/  LDG.E R31, desc[UR6][R36.64+0x4] ;  /* 0x00000406241f7981 */ /* 0x0000a2000c1e1900 */
[C---:B------:R-:W-:Y:S01]  /*0510*/  FFMA R14, R32.reuse, R27, R35 ;  /* 0x0000001b200e7223 */ /* 0x040fe20000000023 */
[C---:B------:R-:W-:Y:S01]  /*0520*/  FFMA R11, R32.reuse, R28, R11 ;  /* 0x0000001c200b7223 */ /* 0x040fe2000000000b */
[----:B------:R-:W-:Y:S01]  /*0530*/  FFMA R13, R32, R29, R34 ;  /* 0x0000001d200d7223 */ /* 0x000fe20000000022 */
[----:B0-----:R-:W-:-:S04]  /*0540*/  IMAD.WIDE R36, R19, 0x4, R36 ;  /* 0x0000000413247825 */ /* 0x001fc800078e0224 */
[C---:B------:R-:W-:Y:S01]  /*0550*/  FFMA R10, R33.reuse, R23, R10 ;  /* 0x00000017210a7223 */ /* 0x040fe2000000000a */
[----:B------:R-:W3:Y:S01]  /*0560*/  LDG.E R32, desc[UR6][R36.64] ;  /* 0x0000000624207981 */ /* 0x000ee2000c1e1900 */
[C---:B------:R-:W-:Y:S01]  /*0570*/  FFMA R15, R33.reuse, R22, R15 ;  /* 0x00000016210f7223 */ /* 0x040fe2000000000f */
[C---:B------:R-:W-:Y:S01]  /*0580*/  FFMA R9, R33.reuse, R26, R9 ;  /* 0x0000001a21097223 */ /* 0x040fe20000000009 */
[----:B------:R-:W-:Y:S02]  /*0590*/  FFMA R8, R33, R25, R8 ;  /* 0x0000001921087223 */ /* 0x000fe40000000008 */
[----:B------:R-:W4:Y:S01]  /*05a0*/  LDG.E R33, desc[UR6][R36.64+0x4] ;  /* 0x0000040624217981 */ /* 0x000f22000c1e1900 */
[----:B------:R-:W-:-:S04]  /*05b0*/  UIADD3 UR4, UPT, UPT, UR4, 0x2, URZ ;  /* 0x0000000204047890 */ /* 0x000fc8000fffe0ff */
[----:B------:R-:W-:Y:S01]  /*05c0*/  UISETP.NE.AND UP0, UPT, UR4, URZ, UPT ;  /* 0x000000ff0400728c */ /* 0x000fe2000bf05270 */
[----:B------:R-:W-:Y:S02]  /*05d0*/  LEA R21, R24, R21, 0x1 ;  /* 0x0000001518157211 */ /* 0x000fe400078e08ff */
[----:B------:R-:W-:Y:S01]  /*05e0*/  IADD3 R18, PT, PT, R18, 0x2, RZ ;  /* 0x0000000212127810 */ /* 0x000fe20007ffe0ff */
        /* <DEDUP_REMOVED lines=12> */
[----:B------:R-:W-:Y:S06]  /*06b0*/  BRA.U UP0, `(.L_x_197) ;  /* 0xfffffffd00087547 */ /* 0x000fec000b83ffff */
[----:B------:R-:W-:-:S12]  /*06c0*/  ULOP3.LUT UR4, UR5, 0x7ffffffe, URZ, 0xc0, !UPT ;  /* 0x7ffffffe05047892 */ /* 0x000fd8000f8ec0ff */
.L_x_196:
[----:B------:R-:W-:-:S04]  /*06d0*/  ULOP3.LUT UR5, UR5, 0x1, URZ, 0xc0, !UPT ;  /* 0x0000000105057892 */ /* 0x000fc8000f8ec0ff */
[----:B------:R-:W-:-:S09]  /*06e0*/  UISETP.NE.U32.AND UP0, UPT, UR5, 0x1, UPT ;  /* 0x000000010500788c */ /* 0x000fd2000bf05070 */
[----:B------:R-:W-:Y:S05]  /*06f0*/  BRA.U UP0, `(.L_x_195) ;  /* 0x00000001008c7547 */ /* 0x000fea000b800000 */
[----:B------:R-:W0:Y:S01]  /*0700*/  LDC.64 R24, c[0x0][0x390] ;  /* 0x0000e400ff187b82 */ /* 0x000e220000000a00 */
[----:B------:R-:W-:-:S05]  /*0710*/  IMAD R21, R3, R19, RZ ;  /* 0x0000001303157224 */ /* 0x000fca00078e02ff */
[----:B------:R-:W-:Y:S02]  /*0720*/  IADD3 R21, PT, PT, R21, UR4, RZ ;  /* 0x0000000415157c10 */ /* 0x000fe4000fffe0ff */
[----:B------:R-:W2:Y:S08]  /*0730*/  LDC R27, c[0x0][0x3a8] ;  /* 0x0000ea00ff1b7b82 */ /* 0x000eb00000000800 */
[----:B------:R-:W3:Y:S01]  /*0740*/  LDC.64 R22, c[0x0][0x3a0] ;  /* 0x0000e800ff167b82 */ /* 0x000ee20000000a00 */
[----:B0-----:R-:W-:-:S04]  /*0750*/  IMAD.WIDE R24, R21, 0x4, R24 ;  /* 0x0000000415187825 */ /* 0x001fc800078e0218 */
[----:B--2---:R-:W-:Y:S02]  /*0760*/  IMAD R21, R27, UR4, R2 ;  /* 0x000000041b157c24 */ /* 0x004fe4000f8e0202 */
[----:B------:R-:W-:-:S04]  /*0770*/  IMAD.WIDE R26, R19, 0x4, R24 ;  /* 0x00000004131a7825 */ /* 0x000fc800078e0218 */
[----:B---3--:R-:W-:Y:S02]  /*0780*/  IMAD.WIDE R22, R21, 0x4, R22 ;  /* 0x0000000415167825 */ /* 0x008fe400078e0216 */
[----:B-1----:R0:W2:Y:S04]  /*0790*/  LDG.E R21, desc[UR6][R24.64] ;  /* 0x0000000618157981 */ /* 0x0020a8000c1e1900 */
[----:B------:R-:W2:Y:S04]  /*07a0*/  LDG.E R28, desc[UR6][R22.64] ;  /* 0x00000006161c7981 */ /* 0x000ea8000c1e1900 */
[----:B------:R-:W3:Y:S01]  /*07b0*/  LDG.E R30, desc[UR6][R22.64+0x4] ;  /* 0x00000406161e7981 */ /* 0x000ee2000c1e1900 */
[----:B0-----:R-:W-:-:S03]  /*07c0*/  IMAD.WIDE R24, R19, 0x4, R26 ;  /* 0x0000000413187825 */ /* 0x001fc600078e021a */
[----:B------:R-:W4:Y:S01]  /*07d0*/  LDG.E R32, desc[UR6][R22.64+0x8] ;  /* 0x0000080616207981 */ /* 0x000f22000c1e1900 */
[----:B------:R-:W-:-:S03]  /*07e0*/  IMAD.WIDE R18, R19, 0x4, R24 ;  /* 0x0000000413127825 */ /* 0x000fc600078e0218 */
[----:B------:R-:W5:Y:S04]  /*07f0*/  LDG.E R31, desc[UR6][R22.64+0xc] ;  /* 0x00000c06161f7981 */ /* 0x000f68000c1e1900 */
[----:B------:R-:W5:Y:S04]  /*0800*/  LDG.E R27, desc[UR6][R26.64] ;  /* 0x000000061a1b7981 */ /* 0x000f68000c1e1900 */
[----:B------:R-:W5:Y:S04]  /*0810*/  LDG.E R29, desc[UR6][R24.64] ;  /* 0x00000006181d7981 */ /* 0x000f68000c1e1900 */
[----:B------:R-:W5:Y:S01]  /*0820*/  LDG.E R18, desc[UR6][R18.64] ;  /* 0x0000000612127981 */ /* 0x000f62000c1e1900 */
[C---:B--2---:R-:W-:Y:S01]  /*0830*/  FFMA R0, R21.reuse, R28, R0 ;  /* 0x0000001c15007223 */ /* 0x044fe20000000000 */
[C---:B---3--:R-:W-:Y:S01]  /*0840*/  FFMA R20, R21.reuse, R30, R20 ;  /* 0x0000001e15147223 */ /* 0x048fe20000000014 */
[C---:B----4-:R-:W-:Y:S01]  /*0850*/  FFMA R17, R21.reuse, R32, R17 ;  /* 0x0000002015117223 */ /* 0x050fe20000000011 */
[-C--:B-----5:R-:W-:Y:S01]  /*0860*/  FFMA R16, R21, R31.reuse, R16 ;  /* 0x0000001f15107223 */ /* 0x0a0fe20000000010 */
[C---:B------:R-:W-:Y:S01]  /*0870*/  FFMA R14, R27.reuse, R28, R14 ;  /* 0x0000001c1b0e7223 */ /* 0x040fe2000000000e */
[C---:B------:R-:W-:Y:S01]  /*0880*/  FFMA R11, R27.reuse, R30, R11 ;  /* 0x0000001e1b0b7223 */ /* 0x040fe2000000000b */
[C---:B------:R-:W-:Y:S01]  /*0890*/  FFMA R13, R27.reuse, R32, R13 ;  /* 0x000000201b0d7223 */ /* 0x040fe2000000000d */
[-C--:B------:R-:W-:Y:S01]  /*08a0*/  FFMA R12, R27, R31.reuse, R12 ;  /* 0x0000001f1b0c7223 */ /* 0x080fe2000000000c */
[C---:B------:R-:W-:Y:S01]  /*08b0*/  FFMA R10, R29.reuse, R28, R10 ;  /* 0x0000001c1d0a7223 */ /* 0x040fe2000000000a */
[C---:B------:R-:W-:Y:S01]  /*08c0*/  FFMA R15, R29.reuse, R30, R15 ;  /* 0x0000001e1d0f7223 */ /* 0x040fe2000000000f */
[C---:B------:R-:W-:Y:S01]  /*08d0*/  FFMA R9, R29.reuse, R32, R9 ;  /* 0x000000201d097223 */ /* 0x040fe20000000009 */
[-C--:B------:R-:W-:Y:S01]  /*08e0*/  FFMA R8, R29, R31.reuse, R8 ;  /* 0x0000001f1d087223 */ /* 0x080fe20000000008 */
[C---:B------:R-:W-:Y:S01]  /*08f0*/  FFMA R7, R18.reuse, R28, R7 ;  /* 0x0000001c12077223 */ /* 0x040fe20000000007 */
[C---:B------:R-:W-:Y:S01]  /*0900*/  FFMA R4, R18.reuse, R30, R4 ;  /* 0x0000001e12047223 */ /* 0x040fe20000000004 */
[C---:B------:R-:W-:Y:S01]  /*0910*/  FFMA R6, R18.reuse, R32, R6 ;  /* 0x0000002012067223 */ /* 0x040fe20000000006 */
[----:B------:R-:W-:-:S07]  /*0920*/  FFMA R5, R18, R31, R5 ;  /* 0x0000001f12057223 */ /* 0x000fce0000000005 */
.L_x_195:
[----:B------:R-:W0:Y:S01]  /*0930*/  LDC.64 R18, c[0x0][0x3b8] ;  /* 0x0000ee00ff127b82 */ /* 0x000e220000000a00 */
[----:B------:R-:W2:Y:S07]  /*0940*/  LDCU UR4, c[0x0][0x3c0] ;  /* 0x00007800ff0477ac */ /* 0x000eae0008000800 */
[----:B------:R-:W3:Y:S01]  /*0950*/  LDC.64 R22, c[0x0][0x3b0] ;  /* 0x0000ec00ff167b82 */ /* 0x000ee20000000a00 */
[----:B0-----:R-:W-:-:S04]  /*0960*/  IMAD R3, R3, R18, R2 ;  /* 0x0000001203037224 */ /* 0x001fc800078e0202 */
[----:B---3--:R-:W-:-:S05]  /*0970*/  IMAD.WIDE R22, R3, 0x4, R22 ;  /* 0x0000000403167825 */ /* 0x008fca00078e0216 */
[----:B-1----:R-:W2:Y:S04]  /*0980*/  LDG.E R2, desc[UR6][R22.64] ;  /* 0x0000000616027981 */ /* 0x002ea8000c1e1900 */
[----:B------:R-:W3:Y:S04]  /*0990*/  LDG.E R21, desc[UR6][R22.64+0x4] ;  /* 0x0000040616157981 */ /* 0x000ee8000c1e1900 */
[----:B------:R-:W4:Y:S04]  /*09a0*/  LDG.E R24, desc[UR6][R22.64+0x8] ;  /* 0x0000080616187981 */ /* 0x000f28000c1e1900 */
[----:B------:R-:W5:Y:S01]  /*09b0*/  LDG.E R26, desc[UR6][R22.64+0xc] ;  /* 0x00000c06161a7981 */ /* 0x000f62000c1e1900 */
[----:B--2---:R-:W-:Y:S01]  /*09c0*/  FMUL R3, R2, UR4 ;  /* 0x0000000402037c20 */ /* 0x004fe20008400000 */
[----:B---3--:R-:W-:-:S03]  /*09d0*/  FMUL R25, R21, UR4 ;  /* 0x0000000415197c20 */ /* 0x008fc60008400000 */
[----:B------:R-:W-:Y:S01]  /*09e0*/  FFMA R21, R0, R19, R3 ;  /* 0x0000001300157223 */ /* 0x000fe20000000003 */
[----:B------:R-:W-:-:S04]  /*09f0*/  IMAD.WIDE R2, R18, 0x4, R22 ;  /* 0x0000000412027825 */ /* 0x000fc800078e0216 */
[----:B----4-:R-:W-:Y:S01]  /*0a00*/  FMUL R24, R24, UR4 ;  /* 0x0000000418187c20 */ /* 0x010fe20008400000 */
[-C--:B------:R-:W-:Y:S01]  /*0a10*/  FFMA R25, R20, R19.reuse, R25 ;  /* 0x0000001314197223 */ /* 0x080fe20000000019 */
[----:B------:R0:W-:Y:S01]  /*0a20*/  STG.E desc[UR6][R22.64], R21 ;  /* 0x0000001516007986 */ /* 0x0001e2000c101906 */
[----:B-----5:R-:W-:Y:S01]  /*0a30*/  FMUL R27, R26, UR4 ;  /* 0x000000041a1b7c20 */ /* 0x020fe20008400000 */
[-C--:B------:R-:W-:Y:S02]  /*0a40*/  FFMA R17, R17, R19.reuse, R24 ;  /* 0x0000001311117223 */ /* 0x080fe40000000018 */
[----:B------:R-:W-:Y:S01]  /*0a50*/  STG.E desc[UR6][R22.64+0x4], R25 ;  /* 0x0000041916007986 */ /* 0x000fe2000c101906 */
[----:B------:R-:W-:-:S03]  /*0a60*/  FFMA R27, R16, R19, R27 ;  /* 0x00000013101b7223 */ /* 0x000fc6000000001b */
[----:B------:R1:W-:Y:S04]  /*0a70*/  STG.E desc[UR6][R22.64+0x8], R17 ;  /* 0x0000081116007986 */ /* 0x0003e8000c101906 */
[----:B------:R-:W-:Y:S04]  /*0a80*/  STG.E desc[UR6][R22.64+0xc], R27 ;  /* 0x00000c1b16007986 */ /* 0x000fe8000c101906 */
[----:B------:R-:W2:Y:S04]  /*0a90*/  LDG.E R0, desc[UR6][R2.64] ;  /* 0x0000000602007981 */ /* 0x000ea8000c1e1900 */
[----:B------:R-:W3:Y:S04]  /*0aa0*/  LDG.E R16, desc[UR6][R2.64+0x4] ;  /* 0x0000040602107981 */ /* 0x000ee8000c1e1900 */
[----:B------:R-:W4:Y:S04]  /*0ab0*/  LDG.E R20, desc[UR6][R2.64+0x8] ;  /* 0x0000080602147981 */ /* 0x000f28000c1e1900 */
[----:B------:R-:W0:Y:S01]  /*0ac0*/  LDG.E R24, desc[UR6][R2.64+0xc] ;  /* 0x00000c0602187981 */ /* 0x000e22000c1e1900 */
[----:B--2---:R-:W-:Y:S01]  /*0ad0*/  FMUL R29, R0, UR4 ;  /* 0x00000004001d7c20 */ /* 0x004fe20008400000 */
[----:B---3--:R-:W-:-:S03]  /*0ae0*/  FMUL R16, R16, UR4 ;  /* 0x0000000410107c20 */ /* 0x008fc60008400000 */
[-C--:B------:R-:W-:Y:S01]  /*0af0*/  FFMA R29, R14, R19.reuse, R29 ;  /* 0x000000130e1d7223 */ /* 0x080fe2000000001d */
[----:B----4-:R-:W-:Y:S01]  /*0b00*/  FMUL R20, R20, UR4 ;  /* 0x0000000414147c20 */ /* 0x010fe20008400000 */
[----:B------:R-:W-:-:S03]  /*0b10*/  FFMA R11, R11, R19, R16 ;  /* 0x000000130b0b7223 */ /* 0x000fc60000000010 */
[----:B------:R-:W-:Y:S01]  /*0b20*/  STG.E desc[UR6][R2.64], R29 ;  /* 0x0000001d02007986 */ /* 0x000fe2000c101906 */
[----:B0-----:R-:W-:Y:S01]  /*0b30*/  FMUL R21, R24, UR4 ;  /* 0x0000000418157c20 */ /* 0x001fe20008400000 */
[-C--:B-1----:R-:W-:Y:S02]  /*0b40*/  FFMA R17, R13, R19.reuse, R20 ;  /* 0x000000130d117223 */ /* 0x082fe40000000014 */
[----:B------:R-:W-:Y:S01]  /*0b50*/  STG.E desc[UR6][R2.64+0x4], R11 ;  /* 0x0000040b02007986 */ /* 0x000fe2000c101906 */
[----:B------:R-:W-:Y:S01]  /*0b60*/  FFMA R21, R12, R19, R21 ;  /* 0x000000130c157223 */ /* 0x000fe20000000015 */
[C---:B------:R-:W-:Y:S02]  /*0b70*/  IMAD.WIDE R12, R18.reuse, 0x4, R2 ;  /* 0x00000004120c7825 */ /* 0x040fe400078e0202 */
        /* <DEDUP_REMOVED lines=9> */
[-C--:B------:R-:W-:Y:S01]  /*0c10*/  FFMA R23, R10, R19.reuse, R23 ;  /* 0x000000130a177223 */ /* 0x080fe20000000017 */
[----:B----4-:R-:W-:Y:S01]  /*0c20*/  FMUL R16, R16, UR4 ;  /* 0x0000000410107c20 */ /* 0x010fe20008400000 */
[----:B------:R-:W-:-:S03]  /*0c30*/  FFMA R15, R15, R19, R14 ;  /* 0x000000130f0f7223 */ /* 0x000fc6000000000e */
[----:B------:R-:W-:Y:S01]  /*0c40*/  STG.E desc[UR6][R12.64], R23 ;  /* 0x000000170c007986 */ /* 0x000fe2000c101906 */
[----:B-----5:R-:W-:Y:S01]  /*0c50*/  FMUL R25, R20, UR4 ;  /* 0x0000000414197c20 */ /* 0x020fe20008400000 */
[-C--:B------:R-:W-:Y:S02]  /*0c60*/  FFMA R9, R9, R19.reuse, R16 ;  /* 0x0000001309097223 */ /* 0x080fe40000000010 */
        /* <DEDUP_REMOVED lines=19> */
[----:B------:R-:W-:Y:S01]  /*0da0*/  STG.E desc[UR6][R2.64+0xc], R5 ;  /* 0x00000c0502007986 */ /* 0x000fe2000c101906 */
[----:B------:R-:W-:Y:S05]  /*0db0*/  EXIT ;  /* 0x000000000000794d */ /* 0x000fea0003800000 */
.L_x_198:
        /* <DEDUP_REMOVED lines=12> */
.L_x_210:


//--------------------- .text._Z24hand_gemm_kernel_blockmniiiPfiS_iS_iff --------------------------
	.section	.text._Z24hand_gemm_kernel_blockmniiiPfiS_iS_iff,"ax",@progbits
	.align	128
        .global         _Z24hand_gemm_kernel_blockmniiiPfiS_iS_iff
        .type           _Z24hand_gemm_kernel_blockmniiiPfiS_iS_iff,@function
        .size           _Z24hand_gemm_kernel_blockmniiiPfiS_iS_iff,(.L_x_211 - _Z24hand_gemm_kernel_blockmniiiPfiS_iS_iff)
        .other          _Z24hand_gemm_kernel_blockmniiiPfiS_iS_iff,@"STO_CUDA_ENTRY STV_DEFAULT"
_Z24hand_gemm_kernel_blockmniiiPfiS_iS_iff:
.text._Z24hand_gemm_kernel_blockmniiiPfiS_iS_iff:
        /* <DEDUP_REMOVED lines=9> */
[----:B-1----:R-:W-:Y:S01]  /*0090*/  ISETP.GE.AND P0, PT, R0, UR9, PT ;  /* 0x0000000900007c0c */ /* 0x002fe2000bf06270 */
[----:B--2---:R-:W-:-:S05]  /*00a0*/  IMAD R15, R15, UR5, R2 ;  /* 0x000000050f0f7c24 */ /* 0x004fca000f8e0202 */
[----:B------:R-:W-:-:S13]  /*00b0*/  ISETP.GE.OR P0, PT, R15, UR8, P0 ;  /* 0x000000080f007c0c */ /* 0x000fda0008706670 */
[----:B------:R-:W-:Y:S05]  /*00c0*/  @P0 EXIT ;  /* 0x000000000000094d */ /* 0x000fea0003800000 */
[----:B------:R-:W0:Y:S01]  /*00d0*/  LDC R14, c[0x0][0x388] ;  /* 0x0000e200ff0e7b82 */ /* 0x000e220000000800 */
[----:B------:R-:W1:Y:S01]  /*00e0*/  LDCU.64 UR6, c[0x0][0x358] ;  /* 0x00006b00ff0677ac */ /* 0x000e620008000a00 */
[----:B------:R-:W-:Y:S01]  /*00f0*/  HFMA2 R25, -RZ, RZ, 0, 0 ;  /* 0x00000000ff197431 */ /* 0x000fe200000001ff */
[----:B0-----:R-:W-:-:S13]  /*0100*/  ISETP.GE.AND P0, PT, R14, 0x1, PT ;  /* 0x000000010e00780c */ /* 0x001fda0003f06270 */
[----:B-1----:R-:W-:Y:S05]  /*0110*/  @!P0 BRA `(.L_x_199) ;  /* 0x0000000400cc8947 */ /* 0x002fea0003800000 */
[----:B------:R-:W0:Y:S01]  /*0120*/  LDCU UR4, c[0x0][0x398] ;  /* 0x00007300ff0477ac */ /* 0x000e220008000800 */
[C---:B------:R-:W-:Y:S02]  /*0130*/  ISETP.GE.U32.AND P1, PT, R14.reuse, 0x8, PT ;  /* 0x000000080e00780c */ /* 0x040fe40003f26070 */
[----:B------:R-:W-:Y:S02]  /*0140*/  LOP3.LUT R24, R14, 0x7, RZ, 0xc0, !PT ;  /* 0x000000070e187812 */ /* 0x000fe400078ec0ff */
[----:B------:R-:W-:Y:S02]  /*0150*/  MOV R25, RZ ;  /* 0x000000ff00197202 */ /* 0x000fe40000000f00 */
[----:B------:R-:W-:Y:S02]  /*0160*/  ISETP.NE.AND P0, PT, R24, RZ, PT ;  /* 0x000000ff1800720c */ /* 0x000fe40003f05270 */
[----:B------:R-:W-:Y:S01]  /*0170*/  MOV R17, RZ ;  /* 0x000000ff00117202 */ /* 0x000fe20000000f00 */
[----:B0-----:R-:W-:-:S04]  /*0180*/  IMAD R18, R15, UR4, RZ ;  /* 0x000000040f127c24 */ /* 0x001fc8000f8e02ff */
[----:B------:R-:W-:Y:S06]  /*0190*/  @!P1 BRA `(.L_x_200) ;  /* 0x0000000000c89947 */ /* 0x000fec0003800000 */
[----:B------:R-:W0:Y:S01]  /*01a0*/  LDCU.64 UR4, c[0x0][0x390] ;  /* 0x00007200ff0477ac */ /* 0x000e220008000a00 */
[----:B------:R-:W-:Y:S02]  /*01b0*/  LOP3.LUT R17, R14, 0x7ffffff8, RZ, 0xc0, !PT ;  /* 0x7ffffff80e117812 */ /* 0x000fe400078ec0ff */
[----:B------:R-:W-:Y:S02]  /*01c0*/  MOV R25, RZ ;  /* 0x000000ff00197202 */ /* 0x000fe40000000f00 */
[----:B------:R-:W-:Y:S02]  /*01d0*/  MOV R16, R18 ;  /* 0x0000001200107202 */ /* 0x000fe40000000f00 */
[----:B------:R-:W-:Y:S02]  /*01e0*/  MOV R20, R0 ;  /* 0x0000000000147202 */ /* 0x000fe40000000f00 */
[----:B------:R-:W-:Y:S01]  /*01f0*/  IADD3 R19, PT, PT, -R17, RZ, RZ ;  /* 0x000000ff11137210 */ /* 0x000fe20007ffe1ff */
[----:B0-----:R-:W-:-:S04]  /*0200*/  UIADD3 UR4, UP0, UPT, UR4, 0x10, URZ ;  /* 0x0000001004047890 */ /* 0x001fc8000ff1e0ff */
[----:B------:R-:W-:-:S12]  /*0210*/  UIADD3.X UR5, UPT, UPT, URZ, UR5, URZ, UP0, !UPT ;  /* 0x00000005ff057290 */ /* 0x000fd800087fe4ff */
.L_x_201:
[----:B------:R-:W0:Y:S01]  /*0220*/  LDC.64 R10, c[0x0][0x3a0] ;  /* 0x0000e800ff0a7b82 */ /* 0x000e220000000a00 */
[----:B------:R-:W-:Y:S02]  /*0230*/  MOV R2, UR4 ;  /* 0x0000000400027c02 */ /* 0x000fe40008000f00 */
[----:B------:R-:W-:-:S03]  /*0240*/  MOV R3, UR5 ;  /* 0x0000000500037c02 */ /* 0x000fc60008000f00 */
[----:B------:R-:W-:Y:S02]  /*0250*/  IMAD.WIDE R2, R16, 0x4, R2 ;  /* 0x0000000410027825 */ /* 0x000fe400078e0202 */
[----:B------:R-:W1:Y:S03]  /*0260*/  LDC R23, c[0x0][0x3a8] ;  /* 0x0000ea00ff177b82 */ /* 0x000e660000000800 */
[----:B------:R-:W2:Y:S04]  /*0270*/  LDG.E R26, desc[UR6][R2.64+-0x10] ;  /* 0xfffff006021a7981 */ /* 0x000ea8000c1e1900 */
[----:B------:R-:W3:Y:S04]  /*0280*/  LDG.E R22, desc[UR6][R2.64+-0xc] ;  /* 0xfffff40602167981 */ /* 0x000ee8000c1e1900 */
[----:B------:R-:W4:Y:S01]  /*0290*/  LDG.E R27, desc[UR6][R2.64+-0x8] ;  /* 0xfffff806021b7981 */ /* 0x000f22000c1e1900 */
[----:B0-----:R-:W-:-:S05]  /*02a0*/  IMAD.WIDE R10, R20, 0x4, R10 ;  /* 0x00000004140a7825 */ /* 0x001fca00078e020a */
[----:B------:R0:W2:Y:S01]  /*02b0*/  LDG.E R28, desc[UR6][R10.64] ;  /* 0x000000060a1c7981 */ /* 0x0000a2000c1e1900 */
[----:B-1----:R-:W-:-:S05]  /*02c0*/  IMAD.WIDE R12, R23, 0x4, R10 ;  /* 0x00000004170c7825 */ /* 0x002fca00078e020a */
[----:B------:R1:W3:Y:S01]  /*02d0*/  LDG.E R21, desc[UR6][R12.64] ;  /* 0x000000060c157981 */ /* 0x0002e2000c1e1900 */
[----:B------:R-:W-:-:S04]  /*02e0*/  IMAD.WIDE R8, R23, 0x4, R12 ;  /* 0x0000000417087825 */ /* 0x000fc800078e020c */
[C---:B------:R-:W-:Y:S02]  /*02f0*/  IMAD.WIDE R6, R23.reuse, 0x4, R8 ;  /* 0x0000000417067825 */ /* 0x040fe400078e0208 */
[----:B------:R-:W4:Y:S02]  /*0300*/  LDG.E R8, desc[UR6][R8.64] ;  /* 0x0000000608087981 */ /* 0x000f24000c1e1900 */
[C---:B------:R-:W-:Y:S02]  /*0310*/  IMAD.WIDE R4, R23.reuse, 0x4, R6 ;  /* 0x0000000417047825 */ /* 0x040fe400078e0206 */
[----:B------:R5:W4:Y:S02]  /*0320*/  LDG.E R29, desc[UR6][R6.64] ;  /* 0x00000006061d7981 */ /* 0x000b24000c1e1900 */
[C---:B0-----:R-:W-:Y:S02]  /*0330*/  IMAD.WIDE R10, R23.reuse, 0x4, R4 ;  /* 0x00000004170a7825 */ /* 0x041fe400078e0204 */
[----:B------:R-:W4:Y:S04]  /*0340*/  LDG.E R9, desc[UR6][R2.64+0x8] ;  /* 0x0000080602097981 */ /* 0x000f28000c1e1900 */
[----:B------:R-:W4:Y:S01]  /*0350*/  LDG.E R5, desc[UR6][R4.64] ;  /* 0x0000000604057981 */ /* 0x000f22000c1e1900 */
[----:B-1----:R-:W-:-:S03]  /*0360*/  IMAD.WIDE R12, R23, 0x4, R10 ;  /* 0x00000004170c7825 */ /* 0x002fc600078e020a */
[----:B------:R-:W4:Y:S01]  /*0370*/  LDG.E R4, desc[UR6][R2.64] ;  /* 0x0000000602047981 */ /* 0x000f22000c1e1900 */
[----:B-----5:R-:W-:-:S06]  /*0380*/  IMAD.WIDE R6, R23, 0x4, R12 ;  /* 0x0000000417067825 */ /* 0x020fcc00078e020c */
[----:B------:R-:W5:Y:S01]  /*0390*/  LDG.E R7, desc[UR6][R6.64] ;  /* 0x0000000606077981 */ /* 0x000f62000c1e1900 */
[----:B--2---:R-:W-:-:S03]  /*03a0*/  FFMA R25, R26, R28, R25 ;  /* 0x0000001c1a197223 */ /* 0x004fc60000000019 */
[----:B------:R-:W2:Y:S04]  /*03b0*/  LDG.E R26, desc[UR6][R2.64+-0x4] ;  /* 0xfffffc06021a7981 */ /* 0x000ea8000c1e1900 */
[----:B------:R-:W5:Y:S04]  /*03c0*/  LDG.E R28, desc[UR6][R10.64] ;  /* 0x000000060a1c7981 */ /* 0x000f68000c1e1900 */
[----:B------:R-:W5:Y:S04]  /*03d0*/  LDG.E R11, desc[UR6][R2.64+0x4] ;  /* 0x00000406020b7981 */ /* 0x000f68000c1e1900 */
[----:B------:R-:W5:Y:S04]  /*03e0*/  LDG.E R10, desc[UR6][R2.64+0xc] ;  /* 0x00000c06020a7981 */ /* 0x000f68000c1e1900 */
[----:B------:R-:W5:Y:S01]  /*03f0*/  LDG.E R2, desc[UR6][R12.64] ;  /* 0x000000060c027981 */ /* 0x000f62000c1e1900 */
[----:B---3--:R-:W-:Y:S01]  /*0400*/  FFMA R22, R22, R21, R25 ;  /* 0x0000001516167223 */ /* 0x008fe20000000019 */
[----:B------:R-:W-:-:S03]  /*0410*/  IADD3 R19, PT, PT, R19, 0x8, RZ ;  /* 0x0000000813137810 */ /* 0x000fc60007ffe0ff */
[----:B----4-:R-:W-:Y:S01]  /*0420*/  FFMA R27, R27, R8, R22 ;  /* 0x000000081b1b7223 */ /* 0x010fe20000000016 */
[----:B------:R-:W-:Y:S02]  /*0430*/  ISETP.NE.AND P1, PT, R19, RZ, PT ;  /* 0x000000ff1300720c */ /* 0x000fe40003f25270 */
[----:B------:R-:W-:Y:S02]  /*0440*/  LEA R20, R23, R20, 0x3 ;  /* 0x0000001417147211 */ /* 0x000fe400078e18ff */
[----:B------:R-:W-:Y:S01]  /*0450*/  IADD3 R16, PT, PT, R16, 0x8, RZ ;  /* 0x0000000810107810 */ /* 0x000fe20007ffe0ff */
[----:B--2---:R-:W-:-:S04]  /*0460*/  FFMA R27, R26, R29, R27 ;  /* 0x0000001d1a1b7223 */ /* 0x004fc8000000001b */
[----:B------:R-:W-:-:S04]  /*0470*/  FFMA R4, R4, R5, R27 ;  /* 0x0000000504047223 */ /* 0x000fc8000000001b */
[----:B-----5:R-:W-:-:S04]  /*0480*/  FFMA R4, R11, R28, R4 ;  /* 0x0000001c0b047223 */ /* 0x020fc80000000004 */
[----:B------:R-:W-:-:S04]  /*0490*/  FFMA R9, R9, R2, R4 ;  /* 0x0000000209097223 */ /* 0x000fc80000000004 */
[----:B------:R-:W-:Y:S01]  /*04a0*/  FFMA R25, R10, R7, R9 ;  /* 0x000000070a197223 */ /* 0x000fe20000000009 */
[----:B------:R-:W-:Y:S06]  /*04b0*/  @P1 BRA `(.L_x_201) ;  /* 0xfffffffc00581947 */ /* 0x000fec000383ffff */
.L_x_200:
[----:B------:R-:W-:Y:S05]  /*04c0*/  @!P0 BRA `(.L_x_199) ;  /* 0x0000000000e08947 */ /* 0x000fea0003800000 */
[----:B------:R-:W-:Y:S02]  /*04d0*/  ISETP.GE.U32.AND P0, PT, R24, 0x4, PT ;  /* 0x000000041800780c */ /* 0x000fe40003f06070 */
[----:B------:R-:W-:-:S04]  /*04e0*/  LOP3.LUT R16, R14, 0x3, RZ, 0xc0, !PT ;  /* 0x000000030e107812 */ /* 0x000fc800078ec0ff */
[----:B------:R-:W-:-:S07]  /*04f0*/  ISETP.NE.AND P1, PT, R16, RZ, PT ;  /* 0x000000ff1000720c */ /* 0x000fce0003f25270 */
[----:B------:R-:W-:Y:S06]  /*0500*/  @!P0 BRA `(.L_x_202) ;  /* 0x00000000005c8947 */ /* 0x000fec0003800000 */
[----:B------:R-:W0:Y:S01]  /*0510*/  LDC R19, c[0x0][0x3a8] ;  /* 0x0000ea00ff137b82 */ /* 0x000e220000000800 */
[----:B------:R-:W-:-:S07]  /*0520*/  IADD3 R5, PT, PT, R18, R17, RZ ;  /* 0x0000001112057210 */ /* 0x000fce0007ffe0ff */
[----:B------:R-:W1:Y:S08]  /*0530*/  LDC.64 R8, c[0x0][0x3a0] ;  /* 0x0000e800ff087b82 */ /* 0x000e700000000a00 */
[----:B------:R-:W2:Y:S01]  /*0540*/  LDC.64 R2, c[0x0][0x390] ;  /* 0x0000e400ff027b82 */ /* 0x000ea20000000a00 */
[----:B0-----:R-:W-:-:S04]  /*0550*/  IMAD R7, R17, R19, R0 ;  /* 0x0000001311077224 */ /* 0x001fc800078e0200 */
[----:B-1----:R-:W-:-:S04]  /*0560*/  IMAD.WIDE R8, R7, 0x4, R8 ;  /* 0x0000000407087825 */ /* 0x002fc800078e0208 */
[----:B------:R-:W-:Y:S02]  /*0570*/  IMAD.WIDE R10, R19, 0x4, R8 ;  /* 0x00000004130a7825 */ /* 0x000fe400078e0208 */
[----:B------:R-:W3:Y:S02]  /*0580*/  LDG.E R8, desc[UR6][R8.64] ;  /* 0x0000000608087981 */ /* 0x000ee4000c1e1900 */
[----:B--2---:R-:W-:-:S04]  /*0590*/  IMAD.WIDE R2, R5, 0x4, R2 ;  /* 0x0000000405027825 */ /* 0x004fc800078e0202 */
[C---:B------:R-:W-:Y:S01]  /*05a0*/  IMAD.WIDE R4, R19.reuse, 0x4, R10 ;  /* 0x0000000413047825 */ /* 0x040fe200078e020a */
[----:B------:R-:W3:Y:S04]  /*05b0*/  LDG.E R12, desc[UR6][R2.64] ;  /* 0x00000006020c7981 */ /* 0x000ee8000c1e1900 */
[----:B------:R-:W2:Y:S01]  /*05c0*/  LDG.E R10, desc[UR6][R10.64] ;  /* 0x000000060a0a7981 */ /* 0x000ea2000c1e1900 */
[----:B------:R-:W-:-:S03]  /*05d0*/  IMAD.WIDE R6, R19, 0x4, R4 ;  /* 0x0000000413067825 */ /* 0x000fc600078e0204 */
[----:B------:R-:W2:Y:S04]  /*05e0*/  LDG.E R13, desc[UR6][R2.64+0x4] ;  /* 0x00000406020d7981 */ /* 0x000ea8000c1e1900 */
[----:B------:R-:W4:Y:S04]  /*05f0*/  LDG.E R20, desc[UR6][R4.64] ;  /* 0x0000000604147981 */ /* 0x000f28000c1e1900 */
[----:B------:R-:W4:Y:S04]  /*0600*/  LDG.E R19, desc[UR6][R2.64+0x8] ;  /* 0x0000080602137981 */ /* 0x000f28000c1e1900 */
[----:B------:R-:W5:Y:S04]  /*0610*/  LDG.E R21, desc[UR6][R2.64+0xc] ;  /* 0x00000c0602157981 */ /* 0x000f68000c1e1900 */
[----:B------:R-:W5:Y:S01]  /*0620*/  LDG.E R6, desc[UR6][R6.64] ;  /* 0x0000000606067981 */ /* 0x000f62000c1e1900 */
[----:B------:R-:W-:Y:S01]  /*0630*/  IADD3 R17, PT, PT, R17, 0x4, RZ ;  /* 0x0000000411117810 */ /* 0x000fe20007ffe0ff */
[----:B---3--:R-:W-:-:S04]  /*0640*/  FFMA R12, R12, R8, R25 ;  /* 0x000000080c0c7223 */ /* 0x008fc80000000019 */
[----:B--2---:R-:W-:-:S04]  /*0650*/  FFMA R12, R13, R10, R12 ;  /* 0x0000000a0d0c7223 */ /* 0x004fc8000000000c */
[----:B----4-:R-:W-:-:S04]  /*0660*/  FFMA R12, R19, R20, R12 ;  /* 0x00000014130c7223 */ /* 0x010fc8000000000c */
[----:B-----5:R-:W-:-:S07]  /*0670*/  FFMA R25, R21, R6, R12 ;  /* 0x0000000615197223 */ /* 0x020fce000000000c */
.L_x_202:
[----:B------:R-:W-:Y:S05]  /*0680*/  @!P1 BRA `(.L_x_199) ;  /* 0x0000000000709947 */ /* 0x000fea0003800000 */
[----:B------:R-:W-:Y:S02]  /*0690*/  ISETP.NE.AND P0, PT, R16, 0x1, PT ;  /* 0x000000011000780c */ /* 0x000fe40003f05270 */
[----:B------:R-:W-:-:S04]  /*06a0*/  LOP3.LUT R14, R14, 0x1, RZ, 0xc0, !PT ;  /* 0x000000010e0e7812 */ /* 0x000fc800078ec0ff */
[----:B------:R-:W-:-:S07]  /*06b0*/  ISETP.NE.U32.AND P1, PT, R14, 0x1, PT ;  /* 0x000000010e00780c */ /* 0x000fce0003f25070 */
[----:B------:R-:W0:Y:S01]  /*06c0*/  @P0 LDC R19, c[0x0][0x3a8] ;  /* 0x0000ea00ff130b82 */ /* 0x000e220000000800 */
[----:B------:R-:W-:-:S07]  /*06d0*/  @P0 IADD3 R9, PT, PT, R18, R17, RZ ;  /* 0x0000001112090210 */ /* 0x000fce0007ffe0ff */
[----:B------:R-:W1:Y:S08]  /*06e0*/  @P0 LDC.64 R10, c[0x0][0x3a0] ;  /* 0x0000e800ff0a0b82 */ /* 0x000e700000000a00 */
[----:B------:R-:W2:Y:S08]  /*06f0*/  @P0 LDC.64 R6, c[0x0][0x390] ;  /* 0x0000e400ff060b82 */ /* 0x000eb00000000a00 */
[----:B------:R-:W3:Y:S01]  /*0700*/  @!P1 LDC R12, c[0x0][0x3a8] ;  /* 0x0000ea00ff0c9b82 */ /* 0x000ee20000000800 */
[C---:B0-----:R-:W-:Y:S01]  /*0710*/  @P0 IMAD R13, R17.reuse, R19, R0 ;  /* 0x00000013110d0224 */ /* 0x041fe200078e0200 */
[----:B------:R-:W-:-:S06]  /*0720*/  @P0 IADD3 R17, PT, PT, R17, 0x2, RZ ;  /* 0x0000000211110810 */ /* 0x000fcc0007ffe0ff */
[----:B------:R-:W0:Y:S01]  /*0730*/  @!P1 LDC.64 R4, c[0x0][0x390] ;  /* 0x0000e400ff049b82 */ /* 0x000e220000000a00 */
[----:B-1----:R-:W-:Y:S01]  /*0740*/  @P0 IMAD.WIDE R10, R13, 0x4, R10 ;  /* 0x000000040d0a0825 */ /* 0x002fe200078e020a */
[----:B------:R-:W-:-:S04]  /*0750*/  @!P1 IADD3 R13, PT, PT, R18, R17, RZ ;  /* 0x00000011120d9210 */ /* 0x000fc80007ffe0ff */
[----:B------:R-:W4:Y:S02]  /*0760*/  @P0 LDG.E R14, desc[UR6][R10.64] ;  /* 0x000000060a0e0981 */ /* 0x000f24000c1e1900 */
[----:B------:R-:W1:Y:S01]  /*0770*/  @!P1 LDC.64 R2, c[0x0][0x3a0] ;  /* 0x0000e800ff029b82 */ /* 0x000e620000000a00 */
[----:B--2---:R-:W-:-:S04]  /*0780*/  @P0 IMAD.WIDE R6, R9, 0x4, R6 ;  /* 0x0000000409060825 */ /* 0x004fc800078e0206 */
[----:B------:R-:W-:Y:S02]  /*0790*/  @P0 IMAD.WIDE R8, R19, 0x4, R10 ;  /* 0x0000000413080825 */ /* 0x000fe400078e020a */
[----:B------:R-:W2:Y:S02]  /*07a0*/  @P0 LDG.E R19, desc[UR6][R6.64+0x4] ;  /* 0x0000040606130981 */ /* 0x000ea4000c1e1900 */
[----:B---3--:R-:W-:Y:S02]  /*07b0*/  @!P1 IMAD R17, R17, R12, R0 ;  /* 0x0000000c11119224 */ /* 0x008fe400078e0200 */
[----:B------:R-:W4:Y:S04]  /*07c0*/  @P0 LDG.E R12, desc[UR6][R6.64] ;  /* 0x00000006060c0981 */ /* 0x000f28000c1e1900 */
[----:B------:R-:W2:Y:S01]  /*07d0*/  @P0 LDG.E R8, desc[UR6][R8.64] ;  /* 0x0000000608080981 */ /* 0x000ea2000c1e1900 */
[----:B0-----:R-:W-:-:S06]  /*07e0*/  @!P1 IMAD.WIDE R4, R13, 0x4, R4 ;  /* 0x000000040d049825 */ /* 0x001fcc00078e0204 */
[----:B------:R-:W3:Y:S01]  /*07f0*/  @!P1 LDG.E R4, desc[UR6][R4.64] ;  /* 0x0000000604049981 */ /* 0x000ee2000c1e1900 */
[----:B-1----:R-:W-:-:S06]  /*0800*/  @!P1 IMAD.WIDE R2, R17, 0x4, R2 ;  /* 0x0000000411029825 */ /* 0x002fcc00078e0202 */
[----:B------:R-:W3:Y:S01]  /*0810*/  @!P1 LDG.E R2, desc[UR6][R2.64] ;  /* 0x0000000602029981 */ /* 0x000ee2000c1e1900 */
[----:B----4-:R-:W-:-:S04]  /*0820*/  @P0 FFMA R12, R12, R14, R25 ;  /* 0x0000000e0c0c0223 */ /* 0x010fc80000000019 */
[----:B--2---:R-:W-:-:S04]  /*0830*/  @P0 FFMA R25, R19, R8, R12 ;  /* 0x0000000813190223 */ /* 0x004fc8000000000c */
[----:B---3--:R-:W-:-:S07]  /*0840*/  @!P1 FFMA R25, R4, R2, R25 ;  /* 0x0000000204199223 */ /* 0x008fce0000000019 */
.L_x_199:
[----:B------:R-:W0:Y:S01]  /*0850*/  LDC.64 R2, c[0x0][0x3b0] ;  /* 0x0000ec00ff027b82 */ /* 0x000e220000000a00 */
[----:B------:R-:W-:Y:S01]  /*0860*/  IMAD R15, R15, UR9, R0 ;  /* 0x000000090f0f7c24 */ /* 0x000fe2000f8e0200 */
[----:B------:R-:W1:Y:S01]  /*0870*/  LDCU UR4, c[0x0][0x3c0] ;  /* 0x00007800ff0477ac */ /* 0x000e620008000800 */
[----:B------:R-:W2:Y:S02]  /*0880*/  LDCU UR5, c[0x0][0x3bc] ;  /* 0x00007780ff0577ac */ /* 0x000ea40008000800 */
[----:B0-----:R-:W-:-:S05]  /*0890*/  IMAD.WIDE R2, R15, 0x4, R2 ;  /* 0x000000040f027825 */ /* 0x001fca00078e0202 */
[----:B------:R-:W1:Y:S02]  /*08a0*/  LDG.E R0, desc[UR6][R2.64] ;  /* 0x0000000602007981 */ /* 0x000e64000c1e1900 */
[----:B-1----:R-:W-:-:S04]  /*08b0*/  FMUL R0, R0, UR4 ;  /* 0x0000000400007c20 */ /* 0x002fc80008400000 */
[----:B--2---:R-:W-:-:S05]  /*08c0*/  FFMA R25, R25, UR5, R0 ;  /* 0x0000000519197c23 */ /* 0x004fca0008000000 */
[----:B------:R-:W-:Y:S01]  /*08d0*/  STG.E desc[UR6][R2.64], R25 ;  /* 0x0000001902007986 */ /* 0x000fe2000c101906 */
[----:B------:R-:W-:Y:S05]  /*08e0*/  EXIT ;  /* 0x000000000000794d */ /* 0x000fea0003800000 */
.L_x_203:
        /* <DEDUP_REMOVED lines=9> */
.L_x_211:


//--------------------- .text._Z22hand_gemm_kernel_naiveiiiPfiS_iS_iff --------------------------
	.section	.text._Z22hand_gemm_kernel_naiveiiiPfiS_iS_iff,"ax",@progbits
	.align	128
        .global         _Z22hand_gemm_kernel_naiveiiiPfiS_iS_iff
        .type           _Z22hand_gemm_kernel_naiveiiiPfiS_iS_iff,@function
        .size           _Z22hand_gemm_kernel_naiveiiiPfiS_iS_iff,(.L_x_212 - _Z22hand_gemm_kernel_naiveiiiPfiS_iS_iff)
        .other          _Z22hand_gemm_kernel_naiveiiiPfiS_iS_iff,@"STO_CUDA_ENTRY STV_DEFAULT"
_Z22hand_gemm_kernel_naiveiiiPfiS_iS_iff:
.text._Z22hand_gemm_kernel_naiveiiiPfiS_iS_iff:
[----:B------:R-:W-:Y:S01]  /*0000*/  LDC R1, c[0x0][0x37c] ;  /* 0x0000df00ff017b82 */ /* 0x000fe20000000800 */
[----:B------:R-:W0:Y:S07]  /*0010*/  S2R R0, SR_CTAID.X ;  /* 0x0000000000007919 */ /* 0x000e2e0000002500 */
[----:B------:R-:W1:Y:S01]  /*0020*/  LDC.64 R2, c[0x0][0x380] ;  /* 0x0000e000ff027b82 */ /* 0x000e620000000a00 */
[----:B------:R-:W0:Y:S01]  /*0030*/  LDCU UR4, c[0x0][0x360] ;  /* 0x00006c00ff0477ac */ /* 0x000e220008000800 */
[----:B------:R-:W0:Y:S02]  /*0040*/  S2R R5, SR_TID.X ;  /* 0x0000000000057919 */ /* 0x000e240000002100 */
[----:B0-----:R-:W-:-:S02]  /*0050*/  IMAD R0, R0, UR4, R5 ;  /* 0x0000000400007c24 */ /* 0x001fc4000f8e0205 */
[----:B-1----:R-:W-:-:S05]  /*0060*/  IMAD R5, R3, R2, RZ ;  /* 0x0000000203057224 */ /* 0x002fca00078e02ff */
[----:B------:R-:W-:-:S13]  /*0070*/  ISETP.GE.AND P0, PT, R0, R5, PT ;  /* 0x000000050000720c */ /* 0x000fda0003f06270 */
[----:B------:R-:W-:Y:S05]  /*0080*/  @P0 EXIT ;  /* 0x000000000000094d */ /* 0x000fea0003800000 */
[----:B------:R-:W-:Y:S01]  /*0090*/  IABS R9, R3 ;  /* 0x0000000300097213 */ /* 0x000fe20000000000 */
[----:B------:R-:W0:Y:S01]  /*00a0*/  LDC R14, c[0x0][0x388] ;  /* 0x0000e200ff0e7b82 */ /* 0x000e220000000800 */
[----:B------:R-:W-:Y:S01]  /*00b0*/  ISETP.GE.AND P2, PT, R0, RZ, PT ;  /* 0x000000ff0000720c */ /* 0x000fe20003f46270 */
[----:B------:R-:W1:Y:S01]  /*00c0*/  LDCU.64 UR6, c[0x0][0x358] ;  /* 0x00006b00ff0677ac */ /* 0x000e620008000a00 */
[----:B------:R-:W2:Y:S01]  /*00d0*/  I2F.RP R2, R9 ;  /* 0x0000000900027306 */ /* 0x000ea20000209400 */
[----:B------:R-:W-:-:S07]  /*00e0*/  MOV R25, RZ ;  /* 0x000000ff00197202 */ /* 0x000fce0000000f00 */
[----:B--2---:R-:W2:Y:S01]  /*00f0*/  MUFU.RCP R2, R2 ;  /* 0x0000000200027308 */ /* 0x004ea20000001000 */
[----:B0-----:R-:W-:Y:S02]  /*0100*/  ISETP.GE.AND P3, PT, R14, 0x1, PT ;  /* 0x000000010e00780c */ /* 0x001fe40003f66270 */
[----:B--2---:R-:W-:-:S05]  /*0110*/  IADD3 R4, PT, PT, R2, 0xffffffe, RZ ;  /* 0x0ffffffe02047810 */ /* 0x004fca0007ffe0ff */
[----:B------:R0:W2:Y:S02]  /*0120*/  F2I.FTZ.U32.TRUNC.NTZ R5, R4 ;  /* 0x0000000400057305 */ /* 0x0000a4000021f000 */
[----:B0-----:R-:W-:Y:S01]  /*0130*/  HFMA2 R4, -RZ, RZ, 0, 0 ;  /* 0x00000000ff047431 */ /* 0x001fe200000001ff */
[----:B--2---:R-:W-:-:S05]  /*0140*/  IADD3 R6, PT, PT, RZ, -R5, RZ ;  /* 0x80000005ff067210 */ /* 0x004fca0007ffe0ff */
[----:B------:R-:W-:Y:S01]  /*0150*/  IMAD R7, R6, R9, RZ ;  /* 0x0000000906077224 */ /* 0x000fe200078e02ff */
[----:B------:R-:W-:-:S03]  /*0160*/  IABS R6, R0 ;  /* 0x0000000000067213 */ /* 0x000fc60000000000 */
[----:B------:R-:W-:-:S06]  /*0170*/  IMAD.HI.U32 R5, R5, R7, R4 ;  /* 0x0000000705057227 */ /* 0x000fcc00078e0004 */
[----:B------:R-:W-:-:S05]  /*0180*/  IMAD.HI.U32 R5, R5, R6, RZ ;  /* 0x0000000605057227 */ /* 0x000fca00078e00ff */
[----:B------:R-:W-:-:S05]  /*0190*/  IADD3 R2, PT, PT, -R5, RZ, RZ ;  /* 0x000000ff05027210 */ /* 0x000fca0007ffe1ff */
[----:B------:R-:W-:-:S05]  /*01a0*/  IMAD R2, R9, R2, R6 ;  /* 0x0000000209027224 */ /* 0x000fca00078e0206 */
[----:B------:R-:W-:-:S13]  /*01b0*/  ISETP.GT.U32.AND P0, PT, R9, R2, PT ;  /* 0x000000020900720c */ /* 0x000fda0003f04070 */
[----:B------:R-:W-:-:S04]  /*01c0*/  @!P0 IADD3 R2, PT, PT, R2, -R9, RZ ;  /* 0x8000000902028210 */ /* 0x000fc80007ffe0ff */
[----:B------:R-:W-:Y:S02]  /*01d0*/  ISETP.GT.U32.AND P1, PT, R9, R2, PT ;  /* 0x000000020900720c */ /* 0x000fe40003f24070 */
[----:B------:R-:W-:-:S04]  /*01e0*/  IADD3 R7, PT, PT, R2, -R9, RZ ;  /* 0x8000000902077210 */ /* 0x000fc80007ffe0ff */
[----:B------:R-:W-:-:S04]  /*01f0*/  SEL R7, R7, R2, !P1 ;  /* 0x0000000207077207 */ /* 0x000fc80004800000 */
[----:B------:R-:W-:Y:S01]  /*0200*/  @!P2 IADD3 R7, PT, PT, -R7, RZ, RZ ;  /* 0x000000ff0707a210 */ /* 0x000fe20007ffe1ff */
[----:B-1----:R-:W-:Y:S06]  /*0210*/  @!P3 BRA `(.L_x_204) ;  /* 0x0000000400f4b947 */ /* 0x002fec0003800000 */
[----:B------:R-:W-:Y:S01]  /*0220*/  ISETP.GE.U32.AND P1, PT, R2, R9, PT ;  /* 0x000000090200720c */ /* 0x000fe20003f26070 */
[----:B------:R-:W-:Y:S01]  /*0230*/  @!P0 VIADD R5, R5, 0x1 ;  /* 0x0000000105058836 */ /* 0x000fe20000000000 */
[-C--:B------:R-:W-:Y:S01]  /*0240*/  LOP3.LUT R2, R0, R3.reuse, RZ, 0x3c, !PT ;  /* 0x0000000300027212 */ /* 0x080fe200078e3cff */
[----:B------:R-:W0:Y:S01]  /*0250*/  LDCU UR4, c[0x0][0x398] ;  /* 0x00007300ff0477ac */ /* 0x000e220008000800 */
[----:B------:R-:W-:Y:S02]  /*0260*/  ISETP.NE.AND P0, PT, R3, RZ, PT ;  /* 0x000000ff0300720c */ /* 0x000fe40003f05270 */
[----:B------:R-:W-:Y:S02]  /*0270*/  ISETP.GE.AND P2, PT, R2, RZ, PT ;  /* 0x000000ff0200720c */ /* 0x000fe40003f46270 */
[----:B------:R-:W-:Y:S02]  /*0280*/  LOP3.LUT R16, RZ, R3, RZ, 0x33, !PT ;  /* 0x00000003ff107212 */ /* 0x000fe400078e33ff */
[----:B------:R-:W-:-:S02]  /*0290*/  LOP3.LUT R24, R14, 0x7, RZ, 0xc0, !PT ;  /* 0x000000070e187812 */ /* 0x000fc400078ec0ff */
[----:B------:R-:W-:Y:S02]  /*02a0*/  MOV R25, RZ ;  /* 0x000000ff00197202 */ /* 0x000fe40000000f00 */
[----:B------:R-:W-:Y:S02]  /*02b0*/  @P1 IADD3 R5, PT, PT, R5, 0x1, RZ ;  /* 0x0000000105051810 */ /* 0x000fe40007ffe0ff */
[----:B------:R-:W-:Y:S02]  /*02c0*/  ISETP.GE.U32.AND P1, PT, R14, 0x8, PT ;  /* 0x000000080e00780c */ /* 0x000fe40003f26070 */
[----:B------:R-:W-:Y:S02]  /*02d0*/  MOV R17, RZ ;  /* 0x000000ff00117202 */ /* 0x000fe40000000f00 */
[----:B------:R-:W-:Y:S02]  /*02e0*/  @!P2 IADD3 R5, PT, PT, -R5, RZ, RZ ;  /* 0x000000ff0505a210 */ /* 0x000fe40007ffe1ff */
[----:B------:R-:W-:-:S02]  /*02f0*/  ISETP.NE.AND P2, PT, R24, RZ, PT ;  /* 0x000000ff1800720c */ /* 0x000fc40003f45270 */
[C---:B------:R-:W-:Y:S02]  /*0300*/  SEL R18, R16.reuse, R5, !P0 ;  /* 0x0000000510127207 */ /* 0x040fe40004000000 */
[----:B------:R-:W-:-:S03]  /*0310*/  SEL R16, R16, R7, !P0 ;  /* 0x0000000710107207 */ /* 0x000fc60004000000 */
[----:B0-----:R-:W-:Y:S01]  /*0320*/  IMAD R18, R18, UR4, RZ ;  /* 0x0000000412127c24 */ /* 0x001fe2000f8e02ff */
[----:B------:R-:W-:Y:S06]  /*0330*/  @!P1 BRA `(.L_x_205) ;  /* 0x0000000000c89947 */ /* 0x000fec0003800000 */
[----:B------:R-:W0:Y:S01]  /*0340*/  LDCU.64 UR4, c[0x0][0x390] ;  /* 0x00007200ff0477ac */ /* 0x000e220008000a00 */
[----:B------:R-:W-:Y:S01]  /*0350*/  LOP3.LUT R17, R14, 0x7ffffff8, RZ, 0xc0, !PT ;  /* 0x7ffffff80e117812 */ /* 0x000fe200078ec0ff */
[----:B------:R-:W-:Y:S02]  /*0360*/  HFMA2 R25, -RZ, RZ, 0, 0 ;  /* 0x00000000ff197431 */ /* 0x000fe400000001ff */
[----:B------:R-:W-:Y:S01]  /*0370*/  IMAD.MOV.U32 R15, RZ, RZ, R18 ;  /* 0x000000ffff0f7224 */ /* 0x000fe200078e0012 */
[----:B------:R-:W-:Y:S02]  /*0380*/  MOV R20, R16 ;  /* 0x0000001000147202 */ /* 0x000fe40000000f00 */
[----:B------:R-:W-:Y:S01]  /*0390*/  IADD3 R19, PT, PT, -R17, RZ, RZ ;  /* 0x000000ff11137210 */ /* 0x000fe20007ffe1ff */
[----:B0-----:R-:W-:-:S04]  /*03a0*/  UIADD3 UR4, UP0, UPT, UR4, 0x10, URZ ;  /* 0x0000001004047890 */ /* 0x001fc8000ff1e0ff */
[----:B------:R-:W-:-:S12]  /*03b0*/  UIADD3.X UR5, UPT, UPT, URZ, UR5, URZ, UP0, !UPT ;  /* 0x00000005ff057290 */ /* 0x000fd800087fe4ff */
.L_x_206:
        /* <DEDUP_REMOVED lines=33> */
[----:B------:R-:W-:Y:S01]  /*05d0*/  ISETP.NE.AND P0, PT, R19, RZ, PT ;  /* 0x000000ff1300720c */ /* 0x000fe20003f05270 */
[----:B------:R-:W-:Y:S01]  /*05e0*/  IMAD R20, R23, 0x8, R20 ;  /* 0x0000000817147824 */ /* 0x000fe200078e0214 */
[----:B------:R-:W-:Y:S01]  /*05f0*/  IADD3 R15, PT, PT, R15, 0x8, RZ ;  /* 0x000000080f0f7810 */ /* 0x000fe20007ffe0ff */
[----:B--2---:R-:W-:-:S04]  /*0600*/  FFMA R27, R26, R29, R27 ;  /* 0x0000001d1a1b7223 */ /* 0x004fc8000000001b */
[----:B------:R-:W-:-:S04]  /*0610*/  FFMA R4, R4, R5, R27 ;  /* 0x0000000504047223 */ /* 0x000fc8000000001b */
[----:B-----5:R-:W-:-:S04]  /*0620*/  FFMA R4, R11, R28, R4 ;  /* 0x0000001c0b047223 */ /* 0x020fc80000000004 */
[----:B------:R-:W-:-:S04]  /*0630*/  FFMA R9, R9, R2, R4 ;  /* 0x0000000209097223 */ /* 0x000fc80000000004 */
[----:B------:R-:W-:Y:S01]  /*0640*/  FFMA R25, R10, R7, R9 ;  /* 0x000000070a197223 */ /* 0x000fe20000000009 */
[----:B------:R-:W-:Y:S06]  /*0650*/  @P0 BRA `(.L_x_206) ;  /* 0xfffffffc00580947 */ /* 0x000fec000383ffff */
.L_x_205:
        /* <DEDUP_REMOVED lines=28> */
.L_x_207:
        /* <DEDUP_REMOVED lines=29> */
.L_x_204:
[----:B------:R-:W0:Y:S01]  /*09f0*/  LDC.64 R2, c[0x0][0x3b0] ;  /* 0x0000ec00ff027b82 */ /* 0x000e220000000a00 */
[----:B------:R-:W1:Y:S01]  /*0a00*/  LDCU UR4, c[0x0][0x3c0] ;  /* 0x00007800ff0477ac */ /* 0x000e620008000800 */
[----:B------:R-:W2:Y:S01]  /*0a10*/  LDCU UR5, c[0x0][0x3bc] ;  /* 0x00007780ff0577ac */ /* 0x000ea20008000800 */
[----:B0-----:R-:W-:-:S05]  /*0a20*/  IMAD.WIDE.U32 R2, R0, 0x4, R2 ;  /* 0x0000000400027825 */ /* 0x001fca00078e0002 */
[----:B------:R-:W1:Y:S02]  /*0a30*/  LDG.E R0, desc[UR6][R2.64] ;  /* 0x0000000602007981 */ /* 0x000e64000c1e1900 */
[----:B-1----:R-:W-:-:S04]  /*0a40*/  FMUL R0, R0, UR4 ;  /* 0x0000000400007c20 */ /* 0x002fc80008400000 */
[----:B--2---:R-:W-:-:S05]  /*0a50*/  FFMA R25, R25, UR5, R0 ;  /* 0x0000000519197c23 */ /* 0x004fca0008000000 */
[----:B------:R-:W-:Y:S01]  /*0a60*/  STG.E desc[UR6][R2.64], R25 ;  /* 0x0000001902007986 */ /* 0x000fe2000c101906 */
[----:B------:R-:W-:Y:S05]  /*0a70*/  EXIT ;  /* 0x000000000000794d */ /* 0x000fea0003800000 */
.L_x_208:
        /* <DEDUP_REMOVED lines=16> */
.L_x_212:


//--------------------- .nv.shared._Z35hand_gemm_kernel_blockmn_4x4_sharedILi64ELi64ELi32EEviiiPfiS0_iS0_iff --------------------------
	.section	.nv.shared._Z35hand_gemm_kernel_blockmn_4x4_sharedILi64ELi64ELi32EEviiiPfiS0_iS0_iff,"aw",@nobits
	.sectionflags	@""
	.align	4
.nv.shared._Z35hand_gemm_kernel_blockmn_4x4_sharedILi64ELi64ELi32EEviiiPfiS0_iS0_iff:
	.zero		17408


//--------------------- .nv.shared.reserved.0     --------------------------
	.section	.nv.shared.reserved.0,"aw",@nobits
	.weak		__nv_reservedSMEM_offset_0_alias
	.size		__nv_reservedSMEM_offset_0_alias, 0, 64
	.other		__nv_reservedSMEM_offset_0_alias,@"STO_CUDA_RESERVED_SHARED STV_DEFAULT"
__nv_reservedSMEM_offset_0_alias:
	.zero		0
	.zero		64


//--------------------- .nv.constant0._Z35hand_gemm_kernel_blockmn_4x4_sharedILi64ELi64ELi32EEviiiPfiS0_iS0_iff --------------------------
	.section	.nv.constant0._Z35hand_gemm_kernel_blockmn_4x4_sharedILi64ELi64ELi32EEviiiPfiS0_iS0_iff,"a",@progbits
	.sectionflags	@""
	.align	4
.nv.constant0._Z35hand_gemm_kernel_blockmn_4x4_sharedILi64ELi64ELi32EEviiiPfiS0_iS0_iff:
	.zero		964


//--------------------- .nv.constant0._Z28hand_gemm_kernel_blockmn_4x4iiiPfiS_iS_iff --------------------------
	.section	.nv.constant0._Z28hand_gemm_kernel_blockmn_4x4iiiPfiS_iS_iff,"a",@progbits
	.sectionflags	@""
	.align	4
.nv.constant0._Z28hand_gemm_kernel_blockmn_4x4iiiPfiS_iS_iff:
	.zero		964


//--------------------- .nv.constant0._Z24hand_gemm_kernel_blockmniiiPfiS_iS_iff --------------------------
	.section	.nv.constant0._Z24hand_gemm_kernel_blockmniiiPfiS_iS_iff,"a",@progbits
	.sectionflags	@""
	.align	4
.nv.constant0._Z24hand_gemm_kernel_blockmniiiPfiS_iS_iff:
	.zero		964


//--------------------- .nv.constant0._Z22hand_gemm_kernel_naiveiiiPfiS_iS_iff --------------------------
	.section	.nv.constant0._Z22hand_gemm_kernel_naiveiiiPfiS_iS_iff,"a",@progbits
	.sectionflags	@""
	.align	4
.nv.constant0._Z22hand_gemm_kernel_naiveiiiPfiS_iS_iff:
	.zero		964


//--------------------- SYMBOLS --------------------------

	.type		.nv.reservedSmem.offset0,@object
	.size		.nv.reservedSmem.offset0,0x4
	.type		.nv.reservedSmem.cap,@object
	.size		.nv.reservedSmem.cap,0x4
